//
// Generated by NVIDIA NVVM Compiler
//
// Compiler Build ID: CL-36424714
// Cuda compilation tools, release 13.0, V13.0.88
// Based on NVVM 20.0.0
//

.version 9.0
.target sm_100
.address_size 64

	// .globl	sha256_iter

.visible .entry sha256_iter(
	.param .u32 sha256_iter_param_0,
	.param .u64 .ptr .align 1 sha256_iter_param_1,
	.param .u64 .ptr .align 1 sha256_iter_param_2
)
.maxntid 128
.minnctapersm 1
{
	.reg .pred 	%p<3>;
	.reg .b32 	%r<4285>;
	.reg .b64 	%rd<5>;

	ld.param.u32 	%r44, [sha256_iter_param_0];
	ld.param.u64 	%rd2, [sha256_iter_param_1];
	ld.param.u64 	%rd1, [sha256_iter_param_2];
	cvta.to.global.u64 	%rd3, %rd2;
	ld.global.u32 	%r4281, [%rd3];
	ld.global.u32 	%r4280, [%rd3+4];
	ld.global.u32 	%r4279, [%rd3+8];
	ld.global.u32 	%r4278, [%rd3+12];
	ld.global.u32 	%r4277, [%rd3+16];
	ld.global.u32 	%r4282, [%rd3+20];
	ld.global.u32 	%r4283, [%rd3+24];
	ld.global.u32 	%r4284, [%rd3+28];
	setp.lt.s32 	%p1, %r44, 1;
	@%p1 bra 	$L__BB0_3;
	mov.b32 	%r87, 0;
	mov.b32 	%r59, 17;
	// begin inline asm
	shf.r.clamp.b32 %r45, %r87, %r87, %r59;
	// end inline asm
	mov.b32 	%r63, 19;
	// begin inline asm
	shf.r.clamp.b32 %r49, %r87, %r87, %r63;
	// end inline asm
	xor.b32  	%r128, %r49, %r45;
	mov.b32 	%r66, 10;
	// begin inline asm
	vshr.u32.u32.u32.clamp %r53, %r87, %r66;
	// end inline asm
	xor.b32  	%r9, %r128, %r53;
	mov.b32 	%r98, 256;
	// begin inline asm
	shf.r.clamp.b32 %r56, %r98, %r98, %r59;
	// end inline asm
	// begin inline asm
	shf.r.clamp.b32 %r60, %r98, %r98, %r63;
	// end inline asm
	xor.b32  	%r129, %r60, %r56;
	// begin inline asm
	vshr.u32.u32.u32.clamp %r64, %r98, %r66;
	// end inline asm
	xor.b32  	%r10, %r129, %r64;
	mov.b32 	%r76, -2147483648;
	mov.b32 	%r92, 7;
	// begin inline asm
	shf.r.clamp.b32 %r67, %r76, %r76, %r92;
	// end inline asm
	mov.b32 	%r96, 18;
	// begin inline asm
	shf.r.clamp.b32 %r71, %r76, %r76, %r96;
	// end inline asm
	xor.b32  	%r130, %r71, %r67;
	mov.b32 	%r99, 3;
	// begin inline asm
	vshr.u32.u32.u32.clamp %r75, %r76, %r99;
	// end inline asm
	xor.b32  	%r11, %r130, %r75;
	// begin inline asm
	shf.r.clamp.b32 %r78, %r87, %r87, %r92;
	// end inline asm
	// begin inline asm
	shf.r.clamp.b32 %r82, %r87, %r87, %r96;
	// end inline asm
	xor.b32  	%r131, %r82, %r78;
	// begin inline asm
	vshr.u32.u32.u32.clamp %r86, %r87, %r99;
	// end inline asm
	xor.b32  	%r12, %r131, %r86;
	// begin inline asm
	shf.r.clamp.b32 %r89, %r98, %r98, %r92;
	// end inline asm
	// begin inline asm
	shf.r.clamp.b32 %r93, %r98, %r98, %r96;
	// end inline asm
	xor.b32  	%r132, %r93, %r89;
	// begin inline asm
	vshr.u32.u32.u32.clamp %r97, %r98, %r99;
	// end inline asm
	xor.b32  	%r13, %r132, %r97;
	mov.b32 	%r113, 1359893119;
	mov.b32 	%r103, 6;
	// begin inline asm
	shf.r.clamp.b32 %r100, %r113, %r113, %r103;
	// end inline asm
	mov.b32 	%r107, 11;
	// begin inline asm
	shf.r.clamp.b32 %r104, %r113, %r113, %r107;
	// end inline asm
	xor.b32  	%r133, %r104, %r100;
	mov.b32 	%r111, 25;
	// begin inline asm
	shf.r.clamp.b32 %r108, %r113, %r113, %r111;
	// end inline asm
	xor.b32  	%r14, %r133, %r108;
	mov.b32 	%r114, 528734635;
	// begin inline asm
	not.b32  %r113, %r113;     
	and.b32  %r112, %r113, %r114; 
	
	// end inline asm
	xor.b32  	%r15, %r112, 285491212;
	mov.b32 	%r126, 1779033703;
	mov.b32 	%r119, 2;
	// begin inline asm
	shf.r.clamp.b32 %r116, %r126, %r126, %r119;
	// end inline asm
	mov.b32 	%r123, 13;
	// begin inline asm
	shf.r.clamp.b32 %r120, %r126, %r126, %r123;
	// end inline asm
	xor.b32  	%r134, %r120, %r116;
	mov.b32 	%r127, 22;
	// begin inline asm
	shf.r.clamp.b32 %r124, %r126, %r126, %r127;
	// end inline asm
	xor.b32  	%r16, %r134, %r124;
	neg.s32 	%r4268, %r44;
$L__BB0_2:
	mov.b32 	%r1250, 7;
	// begin inline asm
	shf.r.clamp.b32 %r135, %r4280, %r4280, %r1250;
	// end inline asm
	mov.b32 	%r1254, 18;
	// begin inline asm
	shf.r.clamp.b32 %r139, %r4280, %r4280, %r1254;
	// end inline asm
	xor.b32  	%r3805, %r139, %r135;
	mov.b32 	%r1257, 3;
	// begin inline asm
	vshr.u32.u32.u32.clamp %r143, %r4280, %r1257;
	// end inline asm
	xor.b32  	%r148, %r3805, %r143;
	mov.b32 	%r1807, 0;
	// begin inline asm
	vadd.u32.u32.u32.add %r146, %r1807, %r148, %r9;
	// end inline asm
	add.s32 	%r1887, %r146, %r4281;
	// begin inline asm
	shf.r.clamp.b32 %r150, %r4279, %r4279, %r1250;
	// end inline asm
	// begin inline asm
	shf.r.clamp.b32 %r154, %r4279, %r4279, %r1254;
	// end inline asm
	xor.b32  	%r3806, %r154, %r150;
	// begin inline asm
	vshr.u32.u32.u32.clamp %r158, %r4279, %r1257;
	// end inline asm
	xor.b32  	%r163, %r3806, %r158;
	// begin inline asm
	vadd.u32.u32.u32.add %r161, %r1807, %r163, %r10;
	// end inline asm
	add.s32 	%r1927, %r161, %r4280;
	// begin inline asm
	shf.r.clamp.b32 %r165, %r4278, %r4278, %r1250;
	// end inline asm
	// begin inline asm
	shf.r.clamp.b32 %r169, %r4278, %r4278, %r1254;
	// end inline asm
	xor.b32  	%r3807, %r169, %r165;
	// begin inline asm
	vshr.u32.u32.u32.clamp %r173, %r4278, %r1257;
	// end inline asm
	xor.b32  	%r189, %r3807, %r173;
	mov.b32 	%r1261, 17;
	// begin inline asm
	shf.r.clamp.b32 %r176, %r1887, %r1887, %r1261;
	// end inline asm
	mov.b32 	%r1265, 19;
	// begin inline asm
	shf.r.clamp.b32 %r180, %r1887, %r1887, %r1265;
	// end inline asm
	xor.b32  	%r3808, %r180, %r176;
	mov.b32 	%r1268, 10;
	// begin inline asm
	vshr.u32.u32.u32.clamp %r184, %r1887, %r1268;
	// end inline asm
	xor.b32  	%r190, %r3808, %r184;
	// begin inline asm
	vadd.u32.u32.u32.add %r187, %r1807, %r189, %r190;
	// end inline asm
	add.s32 	%r1967, %r187, %r4279;
	// begin inline asm
	shf.r.clamp.b32 %r191, %r4277, %r4277, %r1250;
	// end inline asm
	// begin inline asm
	shf.r.clamp.b32 %r195, %r4277, %r4277, %r1254;
	// end inline asm
	xor.b32  	%r3809, %r195, %r191;
	// begin inline asm
	vshr.u32.u32.u32.clamp %r199, %r4277, %r1257;
	// end inline asm
	xor.b32  	%r215, %r3809, %r199;
	// begin inline asm
	shf.r.clamp.b32 %r202, %r1927, %r1927, %r1261;
	// end inline asm
	// begin inline asm
	shf.r.clamp.b32 %r206, %r1927, %r1927, %r1265;
	// end inline asm
	xor.b32  	%r3810, %r206, %r202;
	// begin inline asm
	vshr.u32.u32.u32.clamp %r210, %r1927, %r1268;
	// end inline asm
	xor.b32  	%r216, %r3810, %r210;
	// begin inline asm
	vadd.u32.u32.u32.add %r213, %r1807, %r215, %r216;
	// end inline asm
	add.s32 	%r2007, %r213, %r4278;
	// begin inline asm
	shf.r.clamp.b32 %r217, %r4282, %r4282, %r1250;
	// end inline asm
	// begin inline asm
	shf.r.clamp.b32 %r221, %r4282, %r4282, %r1254;
	// end inline asm
	xor.b32  	%r3811, %r221, %r217;
	// begin inline asm
	vshr.u32.u32.u32.clamp %r225, %r4282, %r1257;
	// end inline asm
	xor.b32  	%r241, %r3811, %r225;
	// begin inline asm
	shf.r.clamp.b32 %r228, %r1967, %r1967, %r1261;
	// end inline asm
	// begin inline asm
	shf.r.clamp.b32 %r232, %r1967, %r1967, %r1265;
	// end inline asm
	xor.b32  	%r3812, %r232, %r228;
	// begin inline asm
	vshr.u32.u32.u32.clamp %r236, %r1967, %r1268;
	// end inline asm
	xor.b32  	%r242, %r3812, %r236;
	// begin inline asm
	vadd.u32.u32.u32.add %r239, %r1807, %r241, %r242;
	// end inline asm
	add.s32 	%r2047, %r239, %r4277;
	// begin inline asm
	shf.r.clamp.b32 %r243, %r4283, %r4283, %r1250;
	// end inline asm
	// begin inline asm
	shf.r.clamp.b32 %r247, %r4283, %r4283, %r1254;
	// end inline asm
	xor.b32  	%r3813, %r247, %r243;
	// begin inline asm
	vshr.u32.u32.u32.clamp %r251, %r4283, %r1257;
	// end inline asm
	xor.b32  	%r267, %r3813, %r251;
	// begin inline asm
	shf.r.clamp.b32 %r254, %r2007, %r2007, %r1261;
	// end inline asm
	// begin inline asm
	shf.r.clamp.b32 %r258, %r2007, %r2007, %r1265;
	// end inline asm
	xor.b32  	%r3814, %r258, %r254;
	// begin inline asm
	vshr.u32.u32.u32.clamp %r262, %r2007, %r1268;
	// end inline asm
	xor.b32  	%r268, %r3814, %r262;
	// begin inline asm
	vadd.u32.u32.u32.add %r265, %r1807, %r267, %r268;
	// end inline asm
	add.s32 	%r2087, %r265, %r4282;
	// begin inline asm
	shf.r.clamp.b32 %r269, %r4284, %r4284, %r1250;
	// end inline asm
	// begin inline asm
	shf.r.clamp.b32 %r273, %r4284, %r4284, %r1254;
	// end inline asm
	xor.b32  	%r3815, %r273, %r269;
	// begin inline asm
	vshr.u32.u32.u32.clamp %r277, %r4284, %r1257;
	// end inline asm
	xor.b32  	%r293, %r3815, %r277;
	// begin inline asm
	shf.r.clamp.b32 %r280, %r2047, %r2047, %r1261;
	// end inline asm
	// begin inline asm
	shf.r.clamp.b32 %r284, %r2047, %r2047, %r1265;
	// end inline asm
	xor.b32  	%r3816, %r284, %r280;
	// begin inline asm
	vshr.u32.u32.u32.clamp %r288, %r2047, %r1268;
	// end inline asm
	xor.b32  	%r294, %r3816, %r288;
	mov.b32 	%r1847, 256;
	// begin inline asm
	vadd.u32.u32.u32.add %r291, %r1847, %r293, %r294;
	// end inline asm
	add.s32 	%r2127, %r291, %r4283;
	// begin inline asm
	shf.r.clamp.b32 %r295, %r2087, %r2087, %r1261;
	// end inline asm
	// begin inline asm
	shf.r.clamp.b32 %r299, %r2087, %r2087, %r1265;
	// end inline asm
	xor.b32  	%r3817, %r299, %r295;
	// begin inline asm
	vshr.u32.u32.u32.clamp %r303, %r2087, %r1268;
	// end inline asm
	xor.b32  	%r309, %r3817, %r303;
	// begin inline asm
	vadd.u32.u32.u32.add %r306, %r1887, %r11, %r309;
	// end inline asm
	add.s32 	%r2167, %r306, %r4284;
	// begin inline asm
	shf.r.clamp.b32 %r310, %r2127, %r2127, %r1261;
	// end inline asm
	// begin inline asm
	shf.r.clamp.b32 %r314, %r2127, %r2127, %r1265;
	// end inline asm
	xor.b32  	%r3818, %r314, %r310;
	// begin inline asm
	vshr.u32.u32.u32.clamp %r318, %r2127, %r1268;
	// end inline asm
	xor.b32  	%r324, %r3818, %r318;
	// begin inline asm
	vadd.u32.u32.u32.add %r321, %r1927, %r12, %r324;
	// end inline asm
	xor.b32  	%r2207, %r321, -2147483648;
	// begin inline asm
	shf.r.clamp.b32 %r325, %r2167, %r2167, %r1261;
	// end inline asm
	// begin inline asm
	shf.r.clamp.b32 %r329, %r2167, %r2167, %r1265;
	// end inline asm
	xor.b32  	%r3819, %r329, %r325;
	// begin inline asm
	vshr.u32.u32.u32.clamp %r333, %r2167, %r1268;
	// end inline asm
	xor.b32  	%r339, %r3819, %r333;
	// begin inline asm
	vadd.u32.u32.u32.add %r336, %r1967, %r12, %r339;
	// end inline asm
	// begin inline asm
	shf.r.clamp.b32 %r340, %r2207, %r2207, %r1261;
	// end inline asm
	// begin inline asm
	shf.r.clamp.b32 %r344, %r2207, %r2207, %r1265;
	// end inline asm
	xor.b32  	%r3820, %r344, %r340;
	// begin inline asm
	vshr.u32.u32.u32.clamp %r348, %r2207, %r1268;
	// end inline asm
	xor.b32  	%r354, %r3820, %r348;
	// begin inline asm
	vadd.u32.u32.u32.add %r351, %r2007, %r12, %r354;
	// end inline asm
	// begin inline asm
	shf.r.clamp.b32 %r355, %r336, %r336, %r1261;
	// end inline asm
	// begin inline asm
	shf.r.clamp.b32 %r359, %r336, %r336, %r1265;
	// end inline asm
	xor.b32  	%r3821, %r359, %r355;
	// begin inline asm
	vshr.u32.u32.u32.clamp %r363, %r336, %r1268;
	// end inline asm
	xor.b32  	%r369, %r3821, %r363;
	// begin inline asm
	vadd.u32.u32.u32.add %r366, %r2047, %r12, %r369;
	// end inline asm
	// begin inline asm
	shf.r.clamp.b32 %r370, %r351, %r351, %r1261;
	// end inline asm
	// begin inline asm
	shf.r.clamp.b32 %r374, %r351, %r351, %r1265;
	// end inline asm
	xor.b32  	%r3822, %r374, %r370;
	// begin inline asm
	vshr.u32.u32.u32.clamp %r378, %r351, %r1268;
	// end inline asm
	xor.b32  	%r384, %r3822, %r378;
	// begin inline asm
	vadd.u32.u32.u32.add %r381, %r2087, %r12, %r384;
	// end inline asm
	// begin inline asm
	shf.r.clamp.b32 %r385, %r366, %r366, %r1261;
	// end inline asm
	// begin inline asm
	shf.r.clamp.b32 %r389, %r366, %r366, %r1265;
	// end inline asm
	xor.b32  	%r3823, %r389, %r385;
	// begin inline asm
	vshr.u32.u32.u32.clamp %r393, %r366, %r1268;
	// end inline asm
	xor.b32  	%r399, %r3823, %r393;
	// begin inline asm
	vadd.u32.u32.u32.add %r396, %r2127, %r12, %r399;
	// end inline asm
	// begin inline asm
	shf.r.clamp.b32 %r400, %r381, %r381, %r1261;
	// end inline asm
	// begin inline asm
	shf.r.clamp.b32 %r404, %r381, %r381, %r1265;
	// end inline asm
	xor.b32  	%r3824, %r404, %r400;
	// begin inline asm
	vshr.u32.u32.u32.clamp %r408, %r381, %r1268;
	// end inline asm
	xor.b32  	%r414, %r3824, %r408;
	// begin inline asm
	vadd.u32.u32.u32.add %r411, %r2167, %r13, %r414;
	// end inline asm
	// begin inline asm
	shf.r.clamp.b32 %r415, %r1887, %r1887, %r1250;
	// end inline asm
	// begin inline asm
	shf.r.clamp.b32 %r419, %r1887, %r1887, %r1254;
	// end inline asm
	xor.b32  	%r3825, %r419, %r415;
	// begin inline asm
	vshr.u32.u32.u32.clamp %r423, %r1887, %r1257;
	// end inline asm
	xor.b32  	%r439, %r3825, %r423;
	// begin inline asm
	shf.r.clamp.b32 %r426, %r396, %r396, %r1261;
	// end inline asm
	// begin inline asm
	shf.r.clamp.b32 %r430, %r396, %r396, %r1265;
	// end inline asm
	xor.b32  	%r3826, %r430, %r426;
	// begin inline asm
	vshr.u32.u32.u32.clamp %r434, %r396, %r1268;
	// end inline asm
	xor.b32  	%r440, %r3826, %r434;
	// begin inline asm
	vadd.u32.u32.u32.add %r437, %r2207, %r439, %r440;
	// end inline asm
	add.s32 	%r2487, %r437, 256;
	// begin inline asm
	shf.r.clamp.b32 %r441, %r1927, %r1927, %r1250;
	// end inline asm
	// begin inline asm
	shf.r.clamp.b32 %r445, %r1927, %r1927, %r1254;
	// end inline asm
	xor.b32  	%r3827, %r445, %r441;
	// begin inline asm
	vshr.u32.u32.u32.clamp %r449, %r1927, %r1257;
	// end inline asm
	xor.b32  	%r465, %r3827, %r449;
	// begin inline asm
	shf.r.clamp.b32 %r452, %r411, %r411, %r1261;
	// end inline asm
	// begin inline asm
	shf.r.clamp.b32 %r456, %r411, %r411, %r1265;
	// end inline asm
	xor.b32  	%r3828, %r456, %r452;
	// begin inline asm
	vshr.u32.u32.u32.clamp %r460, %r411, %r1268;
	// end inline asm
	xor.b32  	%r466, %r3828, %r460;
	// begin inline asm
	vadd.u32.u32.u32.add %r463, %r336, %r465, %r466;
	// end inline asm
	add.s32 	%r2527, %r463, %r1887;
	// begin inline asm
	shf.r.clamp.b32 %r467, %r1967, %r1967, %r1250;
	// end inline asm
	// begin inline asm
	shf.r.clamp.b32 %r471, %r1967, %r1967, %r1254;
	// end inline asm
	xor.b32  	%r3829, %r471, %r467;
	// begin inline asm
	vshr.u32.u32.u32.clamp %r475, %r1967, %r1257;
	// end inline asm
	xor.b32  	%r491, %r3829, %r475;
	// begin inline asm
	shf.r.clamp.b32 %r478, %r2487, %r2487, %r1261;
	// end inline asm
	// begin inline asm
	shf.r.clamp.b32 %r482, %r2487, %r2487, %r1265;
	// end inline asm
	xor.b32  	%r3830, %r482, %r478;
	// begin inline asm
	vshr.u32.u32.u32.clamp %r486, %r2487, %r1268;
	// end inline asm
	xor.b32  	%r492, %r3830, %r486;
	// begin inline asm
	vadd.u32.u32.u32.add %r489, %r351, %r491, %r492;
	// end inline asm
	add.s32 	%r2567, %r489, %r1927;
	// begin inline asm
	shf.r.clamp.b32 %r493, %r2007, %r2007, %r1250;
	// end inline asm
	// begin inline asm
	shf.r.clamp.b32 %r497, %r2007, %r2007, %r1254;
	// end inline asm
	xor.b32  	%r3831, %r497, %r493;
	// begin inline asm
	vshr.u32.u32.u32.clamp %r501, %r2007, %r1257;
	// end inline asm
	xor.b32  	%r517, %r3831, %r501;
	// begin inline asm
	shf.r.clamp.b32 %r504, %r2527, %r2527, %r1261;
	// end inline asm
	// begin inline asm
	shf.r.clamp.b32 %r508, %r2527, %r2527, %r1265;
	// end inline asm
	xor.b32  	%r3832, %r508, %r504;
	// begin inline asm
	vshr.u32.u32.u32.clamp %r512, %r2527, %r1268;
	// end inline asm
	xor.b32  	%r518, %r3832, %r512;
	// begin inline asm
	vadd.u32.u32.u32.add %r515, %r366, %r517, %r518;
	// end inline asm
	add.s32 	%r2607, %r515, %r1967;
	// begin inline asm
	shf.r.clamp.b32 %r519, %r2047, %r2047, %r1250;
	// end inline asm
	// begin inline asm
	shf.r.clamp.b32 %r523, %r2047, %r2047, %r1254;
	// end inline asm
	xor.b32  	%r3833, %r523, %r519;
	// begin inline asm
	vshr.u32.u32.u32.clamp %r527, %r2047, %r1257;
	// end inline asm
	xor.b32  	%r543, %r3833, %r527;
	// begin inline asm
	shf.r.clamp.b32 %r530, %r2567, %r2567, %r1261;
	// end inline asm
	// begin inline asm
	shf.r.clamp.b32 %r534, %r2567, %r2567, %r1265;
	// end inline asm
	xor.b32  	%r3834, %r534, %r530;
	// begin inline asm
	vshr.u32.u32.u32.clamp %r538, %r2567, %r1268;
	// end inline asm
	xor.b32  	%r544, %r3834, %r538;
	// begin inline asm
	vadd.u32.u32.u32.add %r541, %r381, %r543, %r544;
	// end inline asm
	add.s32 	%r2647, %r541, %r2007;
	// begin inline asm
	shf.r.clamp.b32 %r545, %r2087, %r2087, %r1250;
	// end inline asm
	// begin inline asm
	shf.r.clamp.b32 %r549, %r2087, %r2087, %r1254;
	// end inline asm
	xor.b32  	%r3835, %r549, %r545;
	// begin inline asm
	vshr.u32.u32.u32.clamp %r553, %r2087, %r1257;
	// end inline asm
	xor.b32  	%r569, %r3835, %r553;
	// begin inline asm
	shf.r.clamp.b32 %r556, %r2607, %r2607, %r1261;
	// end inline asm
	// begin inline asm
	shf.r.clamp.b32 %r560, %r2607, %r2607, %r1265;
	// end inline asm
	xor.b32  	%r3836, %r560, %r556;
	// begin inline asm
	vshr.u32.u32.u32.clamp %r564, %r2607, %r1268;
	// end inline asm
	xor.b32  	%r570, %r3836, %r564;
	// begin inline asm
	vadd.u32.u32.u32.add %r567, %r396, %r569, %r570;
	// end inline asm
	add.s32 	%r2687, %r567, %r2047;
	// begin inline asm
	shf.r.clamp.b32 %r571, %r2127, %r2127, %r1250;
	// end inline asm
	// begin inline asm
	shf.r.clamp.b32 %r575, %r2127, %r2127, %r1254;
	// end inline asm
	xor.b32  	%r3837, %r575, %r571;
	// begin inline asm
	vshr.u32.u32.u32.clamp %r579, %r2127, %r1257;
	// end inline asm
	xor.b32  	%r595, %r3837, %r579;
	// begin inline asm
	shf.r.clamp.b32 %r582, %r2647, %r2647, %r1261;
	// end inline asm
	// begin inline asm
	shf.r.clamp.b32 %r586, %r2647, %r2647, %r1265;
	// end inline asm
	xor.b32  	%r3838, %r586, %r582;
	// begin inline asm
	vshr.u32.u32.u32.clamp %r590, %r2647, %r1268;
	// end inline asm
	xor.b32  	%r596, %r3838, %r590;
	// begin inline asm
	vadd.u32.u32.u32.add %r593, %r411, %r595, %r596;
	// end inline asm
	add.s32 	%r2727, %r593, %r2087;
	// begin inline asm
	shf.r.clamp.b32 %r597, %r2167, %r2167, %r1250;
	// end inline asm
	// begin inline asm
	shf.r.clamp.b32 %r601, %r2167, %r2167, %r1254;
	// end inline asm
	xor.b32  	%r3839, %r601, %r597;
	// begin inline asm
	vshr.u32.u32.u32.clamp %r605, %r2167, %r1257;
	// end inline asm
	xor.b32  	%r621, %r3839, %r605;
	// begin inline asm
	shf.r.clamp.b32 %r608, %r2687, %r2687, %r1261;
	// end inline asm
	// begin inline asm
	shf.r.clamp.b32 %r612, %r2687, %r2687, %r1265;
	// end inline asm
	xor.b32  	%r3840, %r612, %r608;
	// begin inline asm
	vshr.u32.u32.u32.clamp %r616, %r2687, %r1268;
	// end inline asm
	xor.b32  	%r622, %r3840, %r616;
	// begin inline asm
	vadd.u32.u32.u32.add %r619, %r2487, %r621, %r622;
	// end inline asm
	add.s32 	%r2767, %r619, %r2127;
	// begin inline asm
	shf.r.clamp.b32 %r623, %r2207, %r2207, %r1250;
	// end inline asm
	// begin inline asm
	shf.r.clamp.b32 %r627, %r2207, %r2207, %r1254;
	// end inline asm
	xor.b32  	%r3841, %r627, %r623;
	// begin inline asm
	vshr.u32.u32.u32.clamp %r631, %r2207, %r1257;
	// end inline asm
	xor.b32  	%r647, %r3841, %r631;
	// begin inline asm
	shf.r.clamp.b32 %r634, %r2727, %r2727, %r1261;
	// end inline asm
	// begin inline asm
	shf.r.clamp.b32 %r638, %r2727, %r2727, %r1265;
	// end inline asm
	xor.b32  	%r3842, %r638, %r634;
	// begin inline asm
	vshr.u32.u32.u32.clamp %r642, %r2727, %r1268;
	// end inline asm
	xor.b32  	%r648, %r3842, %r642;
	// begin inline asm
	vadd.u32.u32.u32.add %r645, %r2527, %r647, %r648;
	// end inline asm
	add.s32 	%r2807, %r645, %r2167;
	// begin inline asm
	shf.r.clamp.b32 %r649, %r336, %r336, %r1250;
	// end inline asm
	// begin inline asm
	shf.r.clamp.b32 %r653, %r336, %r336, %r1254;
	// end inline asm
	xor.b32  	%r3843, %r653, %r649;
	// begin inline asm
	vshr.u32.u32.u32.clamp %r657, %r336, %r1257;
	// end inline asm
	xor.b32  	%r673, %r3843, %r657;
	// begin inline asm
	shf.r.clamp.b32 %r660, %r2767, %r2767, %r1261;
	// end inline asm
	// begin inline asm
	shf.r.clamp.b32 %r664, %r2767, %r2767, %r1265;
	// end inline asm
	xor.b32  	%r3844, %r664, %r660;
	// begin inline asm
	vshr.u32.u32.u32.clamp %r668, %r2767, %r1268;
	// end inline asm
	xor.b32  	%r674, %r3844, %r668;
	// begin inline asm
	vadd.u32.u32.u32.add %r671, %r2567, %r673, %r674;
	// end inline asm
	add.s32 	%r2847, %r671, %r2207;
	// begin inline asm
	shf.r.clamp.b32 %r675, %r351, %r351, %r1250;
	// end inline asm
	// begin inline asm
	shf.r.clamp.b32 %r679, %r351, %r351, %r1254;
	// end inline asm
	xor.b32  	%r3845, %r679, %r675;
	// begin inline asm
	vshr.u32.u32.u32.clamp %r683, %r351, %r1257;
	// end inline asm
	xor.b32  	%r699, %r3845, %r683;
	// begin inline asm
	shf.r.clamp.b32 %r686, %r2807, %r2807, %r1261;
	// end inline asm
	// begin inline asm
	shf.r.clamp.b32 %r690, %r2807, %r2807, %r1265;
	// end inline asm
	xor.b32  	%r3846, %r690, %r686;
	// begin inline asm
	vshr.u32.u32.u32.clamp %r694, %r2807, %r1268;
	// end inline asm
	xor.b32  	%r700, %r3846, %r694;
	// begin inline asm
	vadd.u32.u32.u32.add %r697, %r2607, %r699, %r700;
	// end inline asm
	add.s32 	%r2887, %r697, %r336;
	// begin inline asm
	shf.r.clamp.b32 %r701, %r366, %r366, %r1250;
	// end inline asm
	// begin inline asm
	shf.r.clamp.b32 %r705, %r366, %r366, %r1254;
	// end inline asm
	xor.b32  	%r3847, %r705, %r701;
	// begin inline asm
	vshr.u32.u32.u32.clamp %r709, %r366, %r1257;
	// end inline asm
	xor.b32  	%r725, %r3847, %r709;
	// begin inline asm
	shf.r.clamp.b32 %r712, %r2847, %r2847, %r1261;
	// end inline asm
	// begin inline asm
	shf.r.clamp.b32 %r716, %r2847, %r2847, %r1265;
	// end inline asm
	xor.b32  	%r3848, %r716, %r712;
	// begin inline asm
	vshr.u32.u32.u32.clamp %r720, %r2847, %r1268;
	// end inline asm
	xor.b32  	%r726, %r3848, %r720;
	// begin inline asm
	vadd.u32.u32.u32.add %r723, %r2647, %r725, %r726;
	// end inline asm
	add.s32 	%r2927, %r723, %r351;
	// begin inline asm
	shf.r.clamp.b32 %r727, %r381, %r381, %r1250;
	// end inline asm
	// begin inline asm
	shf.r.clamp.b32 %r731, %r381, %r381, %r1254;
	// end inline asm
	xor.b32  	%r3849, %r731, %r727;
	// begin inline asm
	vshr.u32.u32.u32.clamp %r735, %r381, %r1257;
	// end inline asm
	xor.b32  	%r751, %r3849, %r735;
	// begin inline asm
	shf.r.clamp.b32 %r738, %r2887, %r2887, %r1261;
	// end inline asm
	// begin inline asm
	shf.r.clamp.b32 %r742, %r2887, %r2887, %r1265;
	// end inline asm
	xor.b32  	%r3850, %r742, %r738;
	// begin inline asm
	vshr.u32.u32.u32.clamp %r746, %r2887, %r1268;
	// end inline asm
	xor.b32  	%r752, %r3850, %r746;
	// begin inline asm
	vadd.u32.u32.u32.add %r749, %r2687, %r751, %r752;
	// end inline asm
	add.s32 	%r2967, %r749, %r366;
	// begin inline asm
	shf.r.clamp.b32 %r753, %r396, %r396, %r1250;
	// end inline asm
	// begin inline asm
	shf.r.clamp.b32 %r757, %r396, %r396, %r1254;
	// end inline asm
	xor.b32  	%r3851, %r757, %r753;
	// begin inline asm
	vshr.u32.u32.u32.clamp %r761, %r396, %r1257;
	// end inline asm
	xor.b32  	%r777, %r3851, %r761;
	// begin inline asm
	shf.r.clamp.b32 %r764, %r2927, %r2927, %r1261;
	// end inline asm
	// begin inline asm
	shf.r.clamp.b32 %r768, %r2927, %r2927, %r1265;
	// end inline asm
	xor.b32  	%r3852, %r768, %r764;
	// begin inline asm
	vshr.u32.u32.u32.clamp %r772, %r2927, %r1268;
	// end inline asm
	xor.b32  	%r778, %r3852, %r772;
	// begin inline asm
	vadd.u32.u32.u32.add %r775, %r2727, %r777, %r778;
	// end inline asm
	add.s32 	%r3007, %r775, %r381;
	// begin inline asm
	shf.r.clamp.b32 %r779, %r411, %r411, %r1250;
	// end inline asm
	// begin inline asm
	shf.r.clamp.b32 %r783, %r411, %r411, %r1254;
	// end inline asm
	xor.b32  	%r3853, %r783, %r779;
	// begin inline asm
	vshr.u32.u32.u32.clamp %r787, %r411, %r1257;
	// end inline asm
	xor.b32  	%r803, %r3853, %r787;
	// begin inline asm
	shf.r.clamp.b32 %r790, %r2967, %r2967, %r1261;
	// end inline asm
	// begin inline asm
	shf.r.clamp.b32 %r794, %r2967, %r2967, %r1265;
	// end inline asm
	xor.b32  	%r3854, %r794, %r790;
	// begin inline asm
	vshr.u32.u32.u32.clamp %r798, %r2967, %r1268;
	// end inline asm
	xor.b32  	%r804, %r3854, %r798;
	// begin inline asm
	vadd.u32.u32.u32.add %r801, %r2767, %r803, %r804;
	// end inline asm
	add.s32 	%r3047, %r801, %r396;
	// begin inline asm
	shf.r.clamp.b32 %r805, %r2487, %r2487, %r1250;
	// end inline asm
	// begin inline asm
	shf.r.clamp.b32 %r809, %r2487, %r2487, %r1254;
	// end inline asm
	xor.b32  	%r3855, %r809, %r805;
	// begin inline asm
	vshr.u32.u32.u32.clamp %r813, %r2487, %r1257;
	// end inline asm
	xor.b32  	%r829, %r3855, %r813;
	// begin inline asm
	shf.r.clamp.b32 %r816, %r3007, %r3007, %r1261;
	// end inline asm
	// begin inline asm
	shf.r.clamp.b32 %r820, %r3007, %r3007, %r1265;
	// end inline asm
	xor.b32  	%r3856, %r820, %r816;
	// begin inline asm
	vshr.u32.u32.u32.clamp %r824, %r3007, %r1268;
	// end inline asm
	xor.b32  	%r830, %r3856, %r824;
	// begin inline asm
	vadd.u32.u32.u32.add %r827, %r2807, %r829, %r830;
	// end inline asm
	add.s32 	%r3087, %r827, %r411;
	// begin inline asm
	shf.r.clamp.b32 %r831, %r2527, %r2527, %r1250;
	// end inline asm
	// begin inline asm
	shf.r.clamp.b32 %r835, %r2527, %r2527, %r1254;
	// end inline asm
	xor.b32  	%r3857, %r835, %r831;
	// begin inline asm
	vshr.u32.u32.u32.clamp %r839, %r2527, %r1257;
	// end inline asm
	xor.b32  	%r855, %r3857, %r839;
	// begin inline asm
	shf.r.clamp.b32 %r842, %r3047, %r3047, %r1261;
	// end inline asm
	// begin inline asm
	shf.r.clamp.b32 %r846, %r3047, %r3047, %r1265;
	// end inline asm
	xor.b32  	%r3858, %r846, %r842;
	// begin inline asm
	vshr.u32.u32.u32.clamp %r850, %r3047, %r1268;
	// end inline asm
	xor.b32  	%r856, %r3858, %r850;
	// begin inline asm
	vadd.u32.u32.u32.add %r853, %r2847, %r855, %r856;
	// end inline asm
	add.s32 	%r3127, %r853, %r2487;
	// begin inline asm
	shf.r.clamp.b32 %r857, %r2567, %r2567, %r1250;
	// end inline asm
	// begin inline asm
	shf.r.clamp.b32 %r861, %r2567, %r2567, %r1254;
	// end inline asm
	xor.b32  	%r3859, %r861, %r857;
	// begin inline asm
	vshr.u32.u32.u32.clamp %r865, %r2567, %r1257;
	// end inline asm
	xor.b32  	%r881, %r3859, %r865;
	// begin inline asm
	shf.r.clamp.b32 %r868, %r3087, %r3087, %r1261;
	// end inline asm
	// begin inline asm
	shf.r.clamp.b32 %r872, %r3087, %r3087, %r1265;
	// end inline asm
	xor.b32  	%r3860, %r872, %r868;
	// begin inline asm
	vshr.u32.u32.u32.clamp %r876, %r3087, %r1268;
	// end inline asm
	xor.b32  	%r882, %r3860, %r876;
	// begin inline asm
	vadd.u32.u32.u32.add %r879, %r2887, %r881, %r882;
	// end inline asm
	add.s32 	%r3167, %r879, %r2527;
	// begin inline asm
	shf.r.clamp.b32 %r883, %r2607, %r2607, %r1250;
	// end inline asm
	// begin inline asm
	shf.r.clamp.b32 %r887, %r2607, %r2607, %r1254;
	// end inline asm
	xor.b32  	%r3861, %r887, %r883;
	// begin inline asm
	vshr.u32.u32.u32.clamp %r891, %r2607, %r1257;
	// end inline asm
	xor.b32  	%r907, %r3861, %r891;
	// begin inline asm
	shf.r.clamp.b32 %r894, %r3127, %r3127, %r1261;
	// end inline asm
	// begin inline asm
	shf.r.clamp.b32 %r898, %r3127, %r3127, %r1265;
	// end inline asm
	xor.b32  	%r3862, %r898, %r894;
	// begin inline asm
	vshr.u32.u32.u32.clamp %r902, %r3127, %r1268;
	// end inline asm
	xor.b32  	%r908, %r3862, %r902;
	// begin inline asm
	vadd.u32.u32.u32.add %r905, %r2927, %r907, %r908;
	// end inline asm
	add.s32 	%r3207, %r905, %r2567;
	// begin inline asm
	shf.r.clamp.b32 %r909, %r2647, %r2647, %r1250;
	// end inline asm
	// begin inline asm
	shf.r.clamp.b32 %r913, %r2647, %r2647, %r1254;
	// end inline asm
	xor.b32  	%r3863, %r913, %r909;
	// begin inline asm
	vshr.u32.u32.u32.clamp %r917, %r2647, %r1257;
	// end inline asm
	xor.b32  	%r933, %r3863, %r917;
	// begin inline asm
	shf.r.clamp.b32 %r920, %r3167, %r3167, %r1261;
	// end inline asm
	// begin inline asm
	shf.r.clamp.b32 %r924, %r3167, %r3167, %r1265;
	// end inline asm
	xor.b32  	%r3864, %r924, %r920;
	// begin inline asm
	vshr.u32.u32.u32.clamp %r928, %r3167, %r1268;
	// end inline asm
	xor.b32  	%r934, %r3864, %r928;
	// begin inline asm
	vadd.u32.u32.u32.add %r931, %r2967, %r933, %r934;
	// end inline asm
	add.s32 	%r3247, %r931, %r2607;
	// begin inline asm
	shf.r.clamp.b32 %r935, %r2687, %r2687, %r1250;
	// end inline asm
	// begin inline asm
	shf.r.clamp.b32 %r939, %r2687, %r2687, %r1254;
	// end inline asm
	xor.b32  	%r3865, %r939, %r935;
	// begin inline asm
	vshr.u32.u32.u32.clamp %r943, %r2687, %r1257;
	// end inline asm
	xor.b32  	%r959, %r3865, %r943;
	// begin inline asm
	shf.r.clamp.b32 %r946, %r3207, %r3207, %r1261;
	// end inline asm
	// begin inline asm
	shf.r.clamp.b32 %r950, %r3207, %r3207, %r1265;
	// end inline asm
	xor.b32  	%r3866, %r950, %r946;
	// begin inline asm
	vshr.u32.u32.u32.clamp %r954, %r3207, %r1268;
	// end inline asm
	xor.b32  	%r960, %r3866, %r954;
	// begin inline asm
	vadd.u32.u32.u32.add %r957, %r3007, %r959, %r960;
	// end inline asm
	add.s32 	%r3287, %r957, %r2647;
	// begin inline asm
	shf.r.clamp.b32 %r961, %r2727, %r2727, %r1250;
	// end inline asm
	// begin inline asm
	shf.r.clamp.b32 %r965, %r2727, %r2727, %r1254;
	// end inline asm
	xor.b32  	%r3867, %r965, %r961;
	// begin inline asm
	vshr.u32.u32.u32.clamp %r969, %r2727, %r1257;
	// end inline asm
	xor.b32  	%r985, %r3867, %r969;
	// begin inline asm
	shf.r.clamp.b32 %r972, %r3247, %r3247, %r1261;
	// end inline asm
	// begin inline asm
	shf.r.clamp.b32 %r976, %r3247, %r3247, %r1265;
	// end inline asm
	xor.b32  	%r3868, %r976, %r972;
	// begin inline asm
	vshr.u32.u32.u32.clamp %r980, %r3247, %r1268;
	// end inline asm
	xor.b32  	%r986, %r3868, %r980;
	// begin inline asm
	vadd.u32.u32.u32.add %r983, %r3047, %r985, %r986;
	// end inline asm
	add.s32 	%r3327, %r983, %r2687;
	// begin inline asm
	shf.r.clamp.b32 %r987, %r2767, %r2767, %r1250;
	// end inline asm
	// begin inline asm
	shf.r.clamp.b32 %r991, %r2767, %r2767, %r1254;
	// end inline asm
	xor.b32  	%r3869, %r991, %r987;
	// begin inline asm
	vshr.u32.u32.u32.clamp %r995, %r2767, %r1257;
	// end inline asm
	xor.b32  	%r1011, %r3869, %r995;
	// begin inline asm
	shf.r.clamp.b32 %r998, %r3287, %r3287, %r1261;
	// end inline asm
	// begin inline asm
	shf.r.clamp.b32 %r1002, %r3287, %r3287, %r1265;
	// end inline asm
	xor.b32  	%r3870, %r1002, %r998;
	// begin inline asm
	vshr.u32.u32.u32.clamp %r1006, %r3287, %r1268;
	// end inline asm
	xor.b32  	%r1012, %r3870, %r1006;
	// begin inline asm
	vadd.u32.u32.u32.add %r1009, %r3087, %r1011, %r1012;
	// end inline asm
	add.s32 	%r3367, %r1009, %r2727;
	// begin inline asm
	shf.r.clamp.b32 %r1013, %r2807, %r2807, %r1250;
	// end inline asm
	// begin inline asm
	shf.r.clamp.b32 %r1017, %r2807, %r2807, %r1254;
	// end inline asm
	xor.b32  	%r3871, %r1017, %r1013;
	// begin inline asm
	vshr.u32.u32.u32.clamp %r1021, %r2807, %r1257;
	// end inline asm
	xor.b32  	%r1037, %r3871, %r1021;
	// begin inline asm
	shf.r.clamp.b32 %r1024, %r3327, %r3327, %r1261;
	// end inline asm
	// begin inline asm
	shf.r.clamp.b32 %r1028, %r3327, %r3327, %r1265;
	// end inline asm
	xor.b32  	%r3872, %r1028, %r1024;
	// begin inline asm
	vshr.u32.u32.u32.clamp %r1032, %r3327, %r1268;
	// end inline asm
	xor.b32  	%r1038, %r3872, %r1032;
	// begin inline asm
	vadd.u32.u32.u32.add %r1035, %r3127, %r1037, %r1038;
	// end inline asm
	add.s32 	%r3407, %r1035, %r2767;
	// begin inline asm
	shf.r.clamp.b32 %r1039, %r2847, %r2847, %r1250;
	// end inline asm
	// begin inline asm
	shf.r.clamp.b32 %r1043, %r2847, %r2847, %r1254;
	// end inline asm
	xor.b32  	%r3873, %r1043, %r1039;
	// begin inline asm
	vshr.u32.u32.u32.clamp %r1047, %r2847, %r1257;
	// end inline asm
	xor.b32  	%r1063, %r3873, %r1047;
	// begin inline asm
	shf.r.clamp.b32 %r1050, %r3367, %r3367, %r1261;
	// end inline asm
	// begin inline asm
	shf.r.clamp.b32 %r1054, %r3367, %r3367, %r1265;
	// end inline asm
	xor.b32  	%r3874, %r1054, %r1050;
	// begin inline asm
	vshr.u32.u32.u32.clamp %r1058, %r3367, %r1268;
	// end inline asm
	xor.b32  	%r1064, %r3874, %r1058;
	// begin inline asm
	vadd.u32.u32.u32.add %r1061, %r3167, %r1063, %r1064;
	// end inline asm
	add.s32 	%r3447, %r1061, %r2807;
	// begin inline asm
	shf.r.clamp.b32 %r1065, %r2887, %r2887, %r1250;
	// end inline asm
	// begin inline asm
	shf.r.clamp.b32 %r1069, %r2887, %r2887, %r1254;
	// end inline asm
	xor.b32  	%r3875, %r1069, %r1065;
	// begin inline asm
	vshr.u32.u32.u32.clamp %r1073, %r2887, %r1257;
	// end inline asm
	xor.b32  	%r1089, %r3875, %r1073;
	// begin inline asm
	shf.r.clamp.b32 %r1076, %r3407, %r3407, %r1261;
	// end inline asm
	// begin inline asm
	shf.r.clamp.b32 %r1080, %r3407, %r3407, %r1265;
	// end inline asm
	xor.b32  	%r3876, %r1080, %r1076;
	// begin inline asm
	vshr.u32.u32.u32.clamp %r1084, %r3407, %r1268;
	// end inline asm
	xor.b32  	%r1090, %r3876, %r1084;
	// begin inline asm
	vadd.u32.u32.u32.add %r1087, %r3207, %r1089, %r1090;
	// end inline asm
	add.s32 	%r3487, %r1087, %r2847;
	// begin inline asm
	shf.r.clamp.b32 %r1091, %r2927, %r2927, %r1250;
	// end inline asm
	// begin inline asm
	shf.r.clamp.b32 %r1095, %r2927, %r2927, %r1254;
	// end inline asm
	xor.b32  	%r3877, %r1095, %r1091;
	// begin inline asm
	vshr.u32.u32.u32.clamp %r1099, %r2927, %r1257;
	// end inline asm
	xor.b32  	%r1115, %r3877, %r1099;
	// begin inline asm
	shf.r.clamp.b32 %r1102, %r3447, %r3447, %r1261;
	// end inline asm
	// begin inline asm
	shf.r.clamp.b32 %r1106, %r3447, %r3447, %r1265;
	// end inline asm
	xor.b32  	%r3878, %r1106, %r1102;
	// begin inline asm
	vshr.u32.u32.u32.clamp %r1110, %r3447, %r1268;
	// end inline asm
	xor.b32  	%r1116, %r3878, %r1110;
	// begin inline asm
	vadd.u32.u32.u32.add %r1113, %r3247, %r1115, %r1116;
	// end inline asm
	add.s32 	%r3527, %r1113, %r2887;
	// begin inline asm
	shf.r.clamp.b32 %r1117, %r2967, %r2967, %r1250;
	// end inline asm
	// begin inline asm
	shf.r.clamp.b32 %r1121, %r2967, %r2967, %r1254;
	// end inline asm
	xor.b32  	%r3879, %r1121, %r1117;
	// begin inline asm
	vshr.u32.u32.u32.clamp %r1125, %r2967, %r1257;
	// end inline asm
	xor.b32  	%r1141, %r3879, %r1125;
	// begin inline asm
	shf.r.clamp.b32 %r1128, %r3487, %r3487, %r1261;
	// end inline asm
	// begin inline asm
	shf.r.clamp.b32 %r1132, %r3487, %r3487, %r1265;
	// end inline asm
	xor.b32  	%r3880, %r1132, %r1128;
	// begin inline asm
	vshr.u32.u32.u32.clamp %r1136, %r3487, %r1268;
	// end inline asm
	xor.b32  	%r1142, %r3880, %r1136;
	// begin inline asm
	vadd.u32.u32.u32.add %r1139, %r3287, %r1141, %r1142;
	// end inline asm
	add.s32 	%r3567, %r1139, %r2927;
	// begin inline asm
	shf.r.clamp.b32 %r1143, %r3007, %r3007, %r1250;
	// end inline asm
	// begin inline asm
	shf.r.clamp.b32 %r1147, %r3007, %r3007, %r1254;
	// end inline asm
	xor.b32  	%r3881, %r1147, %r1143;
	// begin inline asm
	vshr.u32.u32.u32.clamp %r1151, %r3007, %r1257;
	// end inline asm
	xor.b32  	%r1167, %r3881, %r1151;
	// begin inline asm
	shf.r.clamp.b32 %r1154, %r3527, %r3527, %r1261;
	// end inline asm
	// begin inline asm
	shf.r.clamp.b32 %r1158, %r3527, %r3527, %r1265;
	// end inline asm
	xor.b32  	%r3882, %r1158, %r1154;
	// begin inline asm
	vshr.u32.u32.u32.clamp %r1162, %r3527, %r1268;
	// end inline asm
	xor.b32  	%r1168, %r3882, %r1162;
	// begin inline asm
	vadd.u32.u32.u32.add %r1165, %r3327, %r1167, %r1168;
	// end inline asm
	add.s32 	%r3607, %r1165, %r2967;
	// begin inline asm
	shf.r.clamp.b32 %r1169, %r3047, %r3047, %r1250;
	// end inline asm
	// begin inline asm
	shf.r.clamp.b32 %r1173, %r3047, %r3047, %r1254;
	// end inline asm
	xor.b32  	%r3883, %r1173, %r1169;
	// begin inline asm
	vshr.u32.u32.u32.clamp %r1177, %r3047, %r1257;
	// end inline asm
	xor.b32  	%r1193, %r3883, %r1177;
	// begin inline asm
	shf.r.clamp.b32 %r1180, %r3567, %r3567, %r1261;
	// end inline asm
	// begin inline asm
	shf.r.clamp.b32 %r1184, %r3567, %r3567, %r1265;
	// end inline asm
	xor.b32  	%r3884, %r1184, %r1180;
	// begin inline asm
	vshr.u32.u32.u32.clamp %r1188, %r3567, %r1268;
	// end inline asm
	xor.b32  	%r1194, %r3884, %r1188;
	// begin inline asm
	vadd.u32.u32.u32.add %r1191, %r3367, %r1193, %r1194;
	// end inline asm
	add.s32 	%r3647, %r1191, %r3007;
	// begin inline asm
	shf.r.clamp.b32 %r1195, %r3087, %r3087, %r1250;
	// end inline asm
	// begin inline asm
	shf.r.clamp.b32 %r1199, %r3087, %r3087, %r1254;
	// end inline asm
	xor.b32  	%r3885, %r1199, %r1195;
	// begin inline asm
	vshr.u32.u32.u32.clamp %r1203, %r3087, %r1257;
	// end inline asm
	xor.b32  	%r1219, %r3885, %r1203;
	// begin inline asm
	shf.r.clamp.b32 %r1206, %r3607, %r3607, %r1261;
	// end inline asm
	// begin inline asm
	shf.r.clamp.b32 %r1210, %r3607, %r3607, %r1265;
	// end inline asm
	xor.b32  	%r3886, %r1210, %r1206;
	// begin inline asm
	vshr.u32.u32.u32.clamp %r1214, %r3607, %r1268;
	// end inline asm
	xor.b32  	%r1220, %r3886, %r1214;
	// begin inline asm
	vadd.u32.u32.u32.add %r1217, %r3407, %r1219, %r1220;
	// end inline asm
	add.s32 	%r3687, %r1217, %r3047;
	// begin inline asm
	shf.r.clamp.b32 %r1221, %r3127, %r3127, %r1250;
	// end inline asm
	// begin inline asm
	shf.r.clamp.b32 %r1225, %r3127, %r3127, %r1254;
	// end inline asm
	xor.b32  	%r3887, %r1225, %r1221;
	// begin inline asm
	vshr.u32.u32.u32.clamp %r1229, %r3127, %r1257;
	// end inline asm
	xor.b32  	%r1245, %r3887, %r1229;
	// begin inline asm
	shf.r.clamp.b32 %r1232, %r3647, %r3647, %r1261;
	// end inline asm
	// begin inline asm
	shf.r.clamp.b32 %r1236, %r3647, %r3647, %r1265;
	// end inline asm
	xor.b32  	%r3888, %r1236, %r1232;
	// begin inline asm
	vshr.u32.u32.u32.clamp %r1240, %r3647, %r1268;
	// end inline asm
	xor.b32  	%r1246, %r3888, %r1240;
	// begin inline asm
	vadd.u32.u32.u32.add %r1243, %r3447, %r1245, %r1246;
	// end inline asm
	add.s32 	%r3727, %r1243, %r3087;
	// begin inline asm
	shf.r.clamp.b32 %r1247, %r3167, %r3167, %r1250;
	// end inline asm
	// begin inline asm
	shf.r.clamp.b32 %r1251, %r3167, %r3167, %r1254;
	// end inline asm
	xor.b32  	%r3889, %r1251, %r1247;
	// begin inline asm
	vshr.u32.u32.u32.clamp %r1255, %r3167, %r1257;
	// end inline asm
	xor.b32  	%r1271, %r3889, %r1255;
	// begin inline asm
	shf.r.clamp.b32 %r1258, %r3687, %r3687, %r1261;
	// end inline asm
	// begin inline asm
	shf.r.clamp.b32 %r1262, %r3687, %r3687, %r1265;
	// end inline asm
	xor.b32  	%r3890, %r1262, %r1258;
	// begin inline asm
	vshr.u32.u32.u32.clamp %r1266, %r3687, %r1268;
	// end inline asm
	xor.b32  	%r1272, %r3890, %r1266;
	// begin inline asm
	vadd.u32.u32.u32.add %r1269, %r3487, %r1271, %r1272;
	// end inline asm
	add.s32 	%r3767, %r1269, %r3127;
	mov.b32 	%r1274, 1541459225;
	mov.b32 	%r1276, 1116352408;
	// begin inline asm
	vadd.u32.u32.u32.add %r1273, %r1274, %r4281, %r1276;
	// end inline asm
	// begin inline asm
	vadd.u32.u32.u32.add %r1277, %r1273, %r14, %r15;
	// end inline asm
	add.s32 	%r1406, %r1277, -1521486534;
	mov.b32 	%r1284, 980412007;
	// begin inline asm
	vadd.u32.u32.u32.add %r1281, %r1277, %r16, %r1284;
	// end inline asm
	mov.b32 	%r1286, 528734635;
	mov.b32 	%r1288, 1899447441;
	// begin inline asm
	vadd.u32.u32.u32.add %r1285, %r1286, %r4280, %r1288;
	// end inline asm
	mov.b32 	%r3772, 6;
	// begin inline asm
	shf.r.clamp.b32 %r1289, %r1406, %r1406, %r3772;
	// end inline asm
	mov.b32 	%r3776, 11;
	// begin inline asm
	shf.r.clamp.b32 %r1293, %r1406, %r1406, %r3776;
	// end inline asm
	xor.b32  	%r3891, %r1293, %r1289;
	mov.b32 	%r3780, 25;
	// begin inline asm
	shf.r.clamp.b32 %r1297, %r1406, %r1406, %r3780;
	// end inline asm
	xor.b32  	%r1307, %r3891, %r1297;
	and.b32  	%r3892, %r1406, 1359893119;
	mov.b32 	%r1326, -1694144372;
	mov.u32 	%r1302, %r1406;
	// begin inline asm
	not.b32  %r1302, %r1302;     
	and.b32  %r1301, %r1302, %r1326; 
	
	// end inline asm
	xor.b32  	%r1308, %r1301, %r3892;
	// begin inline asm
	vadd.u32.u32.u32.add %r1305, %r1285, %r1307, %r1308;
	// end inline asm
	add.s32 	%r1446, %r1305, 1013904242;
	mov.b32 	%r3792, 2;
	// begin inline asm
	shf.r.clamp.b32 %r1309, %r1281, %r1281, %r3792;
	// end inline asm
	mov.b32 	%r3796, 13;
	// begin inline asm
	shf.r.clamp.b32 %r1313, %r1281, %r1281, %r3796;
	// end inline asm
	xor.b32  	%r3893, %r1313, %r1309;
	mov.b32 	%r3800, 22;
	// begin inline asm
	shf.r.clamp.b32 %r1317, %r1281, %r1281, %r3800;
	// end inline asm
	xor.b32  	%r1323, %r3893, %r1317;
	and.b32  	%r3894, %r1281, -781301534;
	or.b32  	%r1324, %r3894, 704751109;
	// begin inline asm
	vadd.u32.u32.u32.add %r1321, %r1305, %r1323, %r1324;
	// end inline asm
	mov.b32 	%r1328, -1245643825;
	// begin inline asm
	vadd.u32.u32.u32.add %r1325, %r1326, %r4279, %r1328;
	// end inline asm
	// begin inline asm
	shf.r.clamp.b32 %r1329, %r1446, %r1446, %r3772;
	// end inline asm
	// begin inline asm
	shf.r.clamp.b32 %r1333, %r1446, %r1446, %r3776;
	// end inline asm
	xor.b32  	%r3895, %r1333, %r1329;
	// begin inline asm
	shf.r.clamp.b32 %r1337, %r1446, %r1446, %r3780;
	// end inline asm
	xor.b32  	%r1347, %r3895, %r1337;
	and.b32  	%r3896, %r1446, %r1406;
	mov.b32 	%r1366, 1359893119;
	mov.u32 	%r1342, %r1446;
	// begin inline asm
	not.b32  %r1342, %r1342;     
	and.b32  %r1341, %r1342, %r1366; 
	
	// end inline asm
	xor.b32  	%r1348, %r1341, %r3896;
	// begin inline asm
	vadd.u32.u32.u32.add %r1345, %r1325, %r1347, %r1348;
	// end inline asm
	add.s32 	%r1486, %r1345, -1150833019;
	// begin inline asm
	shf.r.clamp.b32 %r1349, %r1321, %r1321, %r3792;
	// end inline asm
	// begin inline asm
	shf.r.clamp.b32 %r1353, %r1321, %r1321, %r3796;
	// end inline asm
	xor.b32  	%r3897, %r1353, %r1349;
	// begin inline asm
	shf.r.clamp.b32 %r1357, %r1321, %r1321, %r3800;
	// end inline asm
	xor.b32  	%r1363, %r3897, %r1357;
	xor.b32  	%r3898, %r1281, 1779033703;
	and.b32  	%r3899, %r1321, %r3898;
	and.b32  	%r3900, %r1281, 1779033703;
	xor.b32  	%r1364, %r3899, %r3900;
	// begin inline asm
	vadd.u32.u32.u32.add %r1361, %r1345, %r1363, %r1364;
	// end inline asm
	mov.b32 	%r1368, -373957723;
	// begin inline asm
	vadd.u32.u32.u32.add %r1365, %r1366, %r4278, %r1368;
	// end inline asm
	// begin inline asm
	shf.r.clamp.b32 %r1369, %r1486, %r1486, %r3772;
	// end inline asm
	// begin inline asm
	shf.r.clamp.b32 %r1373, %r1486, %r1486, %r3776;
	// end inline asm
	xor.b32  	%r3901, %r1373, %r1369;
	// begin inline asm
	shf.r.clamp.b32 %r1377, %r1486, %r1486, %r3780;
	// end inline asm
	xor.b32  	%r1387, %r3901, %r1377;
	and.b32  	%r3902, %r1486, %r1446;
	mov.u32 	%r1382, %r1486;
	// begin inline asm
	not.b32  %r1382, %r1382;     
	and.b32  %r1381, %r1382, %r1406; 
	
	// end inline asm
	xor.b32  	%r1388, %r1381, %r3902;
	// begin inline asm
	vadd.u32.u32.u32.add %r1385, %r1365, %r1387, %r1388;
	// end inline asm
	add.s32 	%r1526, %r1385, 1779033703;
	// begin inline asm
	shf.r.clamp.b32 %r1389, %r1361, %r1361, %r3792;
	// end inline asm
	// begin inline asm
	shf.r.clamp.b32 %r1393, %r1361, %r1361, %r3796;
	// end inline asm
	xor.b32  	%r3903, %r1393, %r1389;
	// begin inline asm
	shf.r.clamp.b32 %r1397, %r1361, %r1361, %r3800;
	// end inline asm
	xor.b32  	%r1403, %r3903, %r1397;
	xor.b32  	%r3904, %r1321, %r1281;
	and.b32  	%r3905, %r1361, %r3904;
	and.b32  	%r3906, %r1321, %r1281;
	xor.b32  	%r1404, %r3905, %r3906;
	// begin inline asm
	vadd.u32.u32.u32.add %r1401, %r1385, %r1403, %r1404;
	// end inline asm
	mov.b32 	%r1408, 961987163;
	// begin inline asm
	vadd.u32.u32.u32.add %r1405, %r1406, %r4277, %r1408;
	// end inline asm
	// begin inline asm
	shf.r.clamp.b32 %r1409, %r1526, %r1526, %r3772;
	// end inline asm
	// begin inline asm
	shf.r.clamp.b32 %r1413, %r1526, %r1526, %r3776;
	// end inline asm
	xor.b32  	%r3907, %r1413, %r1409;
	// begin inline asm
	shf.r.clamp.b32 %r1417, %r1526, %r1526, %r3780;
	// end inline asm
	xor.b32  	%r1427, %r3907, %r1417;
	and.b32  	%r3908, %r1526, %r1486;
	mov.u32 	%r1422, %r1526;
	// begin inline asm
	not.b32  %r1422, %r1422;     
	and.b32  %r1421, %r1422, %r1446; 
	
	// end inline asm
	xor.b32  	%r1428, %r1421, %r3908;
	// begin inline asm
	vadd.u32.u32.u32.add %r1425, %r1405, %r1427, %r1428;
	// end inline asm
	add.s32 	%r1566, %r1425, %r1281;
	// begin inline asm
	shf.r.clamp.b32 %r1429, %r1401, %r1401, %r3792;
	// end inline asm
	// begin inline asm
	shf.r.clamp.b32 %r1433, %r1401, %r1401, %r3796;
	// end inline asm
	xor.b32  	%r3909, %r1433, %r1429;
	// begin inline asm
	shf.r.clamp.b32 %r1437, %r1401, %r1401, %r3800;
	// end inline asm
	xor.b32  	%r1443, %r3909, %r1437;
	xor.b32  	%r3910, %r1361, %r1321;
	and.b32  	%r3911, %r1401, %r3910;
	and.b32  	%r3912, %r1361, %r1321;
	xor.b32  	%r1444, %r3911, %r3912;
	// begin inline asm
	vadd.u32.u32.u32.add %r1441, %r1425, %r1443, %r1444;
	// end inline asm
	mov.b32 	%r1448, 1508970993;
	// begin inline asm
	vadd.u32.u32.u32.add %r1445, %r1446, %r4282, %r1448;
	// end inline asm
	// begin inline asm
	shf.r.clamp.b32 %r1449, %r1566, %r1566, %r3772;
	// end inline asm
	// begin inline asm
	shf.r.clamp.b32 %r1453, %r1566, %r1566, %r3776;
	// end inline asm
	xor.b32  	%r3913, %r1453, %r1449;
	// begin inline asm
	shf.r.clamp.b32 %r1457, %r1566, %r1566, %r3780;
	// end inline asm
	xor.b32  	%r1467, %r3913, %r1457;
	and.b32  	%r3914, %r1566, %r1526;
	mov.u32 	%r1462, %r1566;
	// begin inline asm
	not.b32  %r1462, %r1462;     
	and.b32  %r1461, %r1462, %r1486; 
	
	// end inline asm
	xor.b32  	%r1468, %r1461, %r3914;
	// begin inline asm
	vadd.u32.u32.u32.add %r1465, %r1445, %r1467, %r1468;
	// end inline asm
	add.s32 	%r1606, %r1465, %r1321;
	// begin inline asm
	shf.r.clamp.b32 %r1469, %r1441, %r1441, %r3792;
	// end inline asm
	// begin inline asm
	shf.r.clamp.b32 %r1473, %r1441, %r1441, %r3796;
	// end inline asm
	xor.b32  	%r3915, %r1473, %r1469;
	// begin inline asm
	shf.r.clamp.b32 %r1477, %r1441, %r1441, %r3800;
	// end inline asm
	xor.b32  	%r1483, %r3915, %r1477;
	xor.b32  	%r3916, %r1401, %r1361;
	and.b32  	%r3917, %r1441, %r3916;
	and.b32  	%r3918, %r1401, %r1361;
	xor.b32  	%r1484, %r3917, %r3918;
	// begin inline asm
	vadd.u32.u32.u32.add %r1481, %r1465, %r1483, %r1484;
	// end inline asm
	mov.b32 	%r1488, -1841331548;
	// begin inline asm
	vadd.u32.u32.u32.add %r1485, %r1486, %r4283, %r1488;
	// end inline asm
	// begin inline asm
	shf.r.clamp.b32 %r1489, %r1606, %r1606, %r3772;
	// end inline asm
	// begin inline asm
	shf.r.clamp.b32 %r1493, %r1606, %r1606, %r3776;
	// end inline asm
	xor.b32  	%r3919, %r1493, %r1489;
	// begin inline asm
	shf.r.clamp.b32 %r1497, %r1606, %r1606, %r3780;
	// end inline asm
	xor.b32  	%r1507, %r3919, %r1497;
	and.b32  	%r3920, %r1606, %r1566;
	mov.u32 	%r1502, %r1606;
	// begin inline asm
	not.b32  %r1502, %r1502;     
	and.b32  %r1501, %r1502, %r1526; 
	
	// end inline asm
	xor.b32  	%r1508, %r1501, %r3920;
	// begin inline asm
	vadd.u32.u32.u32.add %r1505, %r1485, %r1507, %r1508;
	// end inline asm
	add.s32 	%r1646, %r1505, %r1361;
	// begin inline asm
	shf.r.clamp.b32 %r1509, %r1481, %r1481, %r3792;
	// end inline asm
	// begin inline asm
	shf.r.clamp.b32 %r1513, %r1481, %r1481, %r3796;
	// end inline asm
	xor.b32  	%r3921, %r1513, %r1509;
	// begin inline asm
	shf.r.clamp.b32 %r1517, %r1481, %r1481, %r3800;
	// end inline asm
	xor.b32  	%r1523, %r3921, %r1517;
	xor.b32  	%r3922, %r1441, %r1401;
	and.b32  	%r3923, %r1481, %r3922;
	and.b32  	%r3924, %r1441, %r1401;
	xor.b32  	%r1524, %r3923, %r3924;
	// begin inline asm
	vadd.u32.u32.u32.add %r1521, %r1505, %r1523, %r1524;
	// end inline asm
	mov.b32 	%r1528, -1424204075;
	// begin inline asm
	vadd.u32.u32.u32.add %r1525, %r1526, %r4284, %r1528;
	// end inline asm
	// begin inline asm
	shf.r.clamp.b32 %r1529, %r1646, %r1646, %r3772;
	// end inline asm
	// begin inline asm
	shf.r.clamp.b32 %r1533, %r1646, %r1646, %r3776;
	// end inline asm
	xor.b32  	%r3925, %r1533, %r1529;
	// begin inline asm
	shf.r.clamp.b32 %r1537, %r1646, %r1646, %r3780;
	// end inline asm
	xor.b32  	%r1547, %r3925, %r1537;
	and.b32  	%r3926, %r1646, %r1606;
	mov.u32 	%r1542, %r1646;
	// begin inline asm
	not.b32  %r1542, %r1542;     
	and.b32  %r1541, %r1542, %r1566; 
	
	// end inline asm
	xor.b32  	%r1548, %r1541, %r3926;
	// begin inline asm
	vadd.u32.u32.u32.add %r1545, %r1525, %r1547, %r1548;
	// end inline asm
	add.s32 	%r1686, %r1545, %r1401;
	// begin inline asm
	shf.r.clamp.b32 %r1549, %r1521, %r1521, %r3792;
	// end inline asm
	// begin inline asm
	shf.r.clamp.b32 %r1553, %r1521, %r1521, %r3796;
	// end inline asm
	xor.b32  	%r3927, %r1553, %r1549;
	// begin inline asm
	shf.r.clamp.b32 %r1557, %r1521, %r1521, %r3800;
	// end inline asm
	xor.b32  	%r1563, %r3927, %r1557;
	xor.b32  	%r3928, %r1481, %r1441;
	and.b32  	%r3929, %r1521, %r3928;
	and.b32  	%r3930, %r1481, %r1441;
	xor.b32  	%r1564, %r3929, %r3930;
	// begin inline asm
	vadd.u32.u32.u32.add %r1561, %r1545, %r1563, %r1564;
	// end inline asm
	mov.b32 	%r1567, -2147483648;
	mov.b32 	%r1568, -670586216;
	// begin inline asm
	vadd.u32.u32.u32.add %r1565, %r1566, %r1567, %r1568;
	// end inline asm
	// begin inline asm
	shf.r.clamp.b32 %r1569, %r1686, %r1686, %r3772;
	// end inline asm
	// begin inline asm
	shf.r.clamp.b32 %r1573, %r1686, %r1686, %r3776;
	// end inline asm
	xor.b32  	%r3931, %r1573, %r1569;
	// begin inline asm
	shf.r.clamp.b32 %r1577, %r1686, %r1686, %r3780;
	// end inline asm
	xor.b32  	%r1587, %r3931, %r1577;
	and.b32  	%r3932, %r1686, %r1646;
	mov.u32 	%r1582, %r1686;
	// begin inline asm
	not.b32  %r1582, %r1582;     
	and.b32  %r1581, %r1582, %r1606; 
	
	// end inline asm
	xor.b32  	%r1588, %r1581, %r3932;
	// begin inline asm
	vadd.u32.u32.u32.add %r1585, %r1565, %r1587, %r1588;
	// end inline asm
	add.s32 	%r1726, %r1585, %r1441;
	// begin inline asm
	shf.r.clamp.b32 %r1589, %r1561, %r1561, %r3792;
	// end inline asm
	// begin inline asm
	shf.r.clamp.b32 %r1593, %r1561, %r1561, %r3796;
	// end inline asm
	xor.b32  	%r3933, %r1593, %r1589;
	// begin inline asm
	shf.r.clamp.b32 %r1597, %r1561, %r1561, %r3800;
	// end inline asm
	xor.b32  	%r1603, %r3933, %r1597;
	xor.b32  	%r3934, %r1521, %r1481;
	and.b32  	%r3935, %r1561, %r3934;
	and.b32  	%r3936, %r1521, %r1481;
	xor.b32  	%r1604, %r3935, %r3936;
	// begin inline asm
	vadd.u32.u32.u32.add %r1601, %r1585, %r1603, %r1604;
	// end inline asm
	mov.b32 	%r1608, 310598401;
	// begin inline asm
	vadd.u32.u32.u32.add %r1605, %r1606, %r1807, %r1608;
	// end inline asm
	// begin inline asm
	shf.r.clamp.b32 %r1609, %r1726, %r1726, %r3772;
	// end inline asm
	// begin inline asm
	shf.r.clamp.b32 %r1613, %r1726, %r1726, %r3776;
	// end inline asm
	xor.b32  	%r3937, %r1613, %r1609;
	// begin inline asm
	shf.r.clamp.b32 %r1617, %r1726, %r1726, %r3780;
	// end inline asm
	xor.b32  	%r1627, %r3937, %r1617;
	and.b32  	%r3938, %r1726, %r1686;
	mov.u32 	%r1622, %r1726;
	// begin inline asm
	not.b32  %r1622, %r1622;     
	and.b32  %r1621, %r1622, %r1646; 
	
	// end inline asm
	xor.b32  	%r1628, %r1621, %r3938;
	// begin inline asm
	vadd.u32.u32.u32.add %r1625, %r1605, %r1627, %r1628;
	// end inline asm
	add.s32 	%r1766, %r1625, %r1481;
	// begin inline asm
	shf.r.clamp.b32 %r1629, %r1601, %r1601, %r3792;
	// end inline asm
	// begin inline asm
	shf.r.clamp.b32 %r1633, %r1601, %r1601, %r3796;
	// end inline asm
	xor.b32  	%r3939, %r1633, %r1629;
	// begin inline asm
	shf.r.clamp.b32 %r1637, %r1601, %r1601, %r3800;
	// end inline asm
	xor.b32  	%r1643, %r3939, %r1637;
	xor.b32  	%r3940, %r1561, %r1521;
	and.b32  	%r3941, %r1601, %r3940;
	and.b32  	%r3942, %r1561, %r1521;
	xor.b32  	%r1644, %r3941, %r3942;
	// begin inline asm
	vadd.u32.u32.u32.add %r1641, %r1625, %r1643, %r1644;
	// end inline asm
	mov.b32 	%r1648, 607225278;
	// begin inline asm
	vadd.u32.u32.u32.add %r1645, %r1646, %r1807, %r1648;
	// end inline asm
	// begin inline asm
	shf.r.clamp.b32 %r1649, %r1766, %r1766, %r3772;
	// end inline asm
	// begin inline asm
	shf.r.clamp.b32 %r1653, %r1766, %r1766, %r3776;
	// end inline asm
	xor.b32  	%r3943, %r1653, %r1649;
	// begin inline asm
	shf.r.clamp.b32 %r1657, %r1766, %r1766, %r3780;
	// end inline asm
	xor.b32  	%r1667, %r3943, %r1657;
	and.b32  	%r3944, %r1766, %r1726;
	mov.u32 	%r1662, %r1766;
	// begin inline asm
	not.b32  %r1662, %r1662;     
	and.b32  %r1661, %r1662, %r1686; 
	
	// end inline asm
	xor.b32  	%r1668, %r1661, %r3944;
	// begin inline asm
	vadd.u32.u32.u32.add %r1665, %r1645, %r1667, %r1668;
	// end inline asm
	add.s32 	%r1806, %r1665, %r1521;
	// begin inline asm
	shf.r.clamp.b32 %r1669, %r1641, %r1641, %r3792;
	// end inline asm
	// begin inline asm
	shf.r.clamp.b32 %r1673, %r1641, %r1641, %r3796;
	// end inline asm
	xor.b32  	%r3945, %r1673, %r1669;
	// begin inline asm
	shf.r.clamp.b32 %r1677, %r1641, %r1641, %r3800;
	// end inline asm
	xor.b32  	%r1683, %r3945, %r1677;
	xor.b32  	%r3946, %r1601, %r1561;
	and.b32  	%r3947, %r1641, %r3946;
	and.b32  	%r3948, %r1601, %r1561;
	xor.b32  	%r1684, %r3947, %r3948;
	// begin inline asm
	vadd.u32.u32.u32.add %r1681, %r1665, %r1683, %r1684;
	// end inline asm
	mov.b32 	%r1688, 1426881987;
	// begin inline asm
	vadd.u32.u32.u32.add %r1685, %r1686, %r1807, %r1688;
	// end inline asm
	// begin inline asm
	shf.r.clamp.b32 %r1689, %r1806, %r1806, %r3772;
	// end inline asm
	// begin inline asm
	shf.r.clamp.b32 %r1693, %r1806, %r1806, %r3776;
	// end inline asm
	xor.b32  	%r3949, %r1693, %r1689;
	// begin inline asm
	shf.r.clamp.b32 %r1697, %r1806, %r1806, %r3780;
	// end inline asm
	xor.b32  	%r1707, %r3949, %r1697;
	and.b32  	%r3950, %r1806, %r1766;
	mov.u32 	%r1702, %r1806;
	// begin inline asm
	not.b32  %r1702, %r1702;     
	and.b32  %r1701, %r1702, %r1726; 
	
	// end inline asm
	xor.b32  	%r1708, %r1701, %r3950;
	// begin inline asm
	vadd.u32.u32.u32.add %r1705, %r1685, %r1707, %r1708;
	// end inline asm
	add.s32 	%r1846, %r1705, %r1561;
	// begin inline asm
	shf.r.clamp.b32 %r1709, %r1681, %r1681, %r3792;
	// end inline asm
	// begin inline asm
	shf.r.clamp.b32 %r1713, %r1681, %r1681, %r3796;
	// end inline asm
	xor.b32  	%r3951, %r1713, %r1709;
	// begin inline asm
	shf.r.clamp.b32 %r1717, %r1681, %r1681, %r3800;
	// end inline asm
	xor.b32  	%r1723, %r3951, %r1717;
	xor.b32  	%r3952, %r1641, %r1601;
	and.b32  	%r3953, %r1681, %r3952;
	and.b32  	%r3954, %r1641, %r1601;
	xor.b32  	%r1724, %r3953, %r3954;
	// begin inline asm
	vadd.u32.u32.u32.add %r1721, %r1705, %r1723, %r1724;
	// end inline asm
	mov.b32 	%r1728, 1925078388;
	// begin inline asm
	vadd.u32.u32.u32.add %r1725, %r1726, %r1807, %r1728;
	// end inline asm
	// begin inline asm
	shf.r.clamp.b32 %r1729, %r1846, %r1846, %r3772;
	// end inline asm
	// begin inline asm
	shf.r.clamp.b32 %r1733, %r1846, %r1846, %r3776;
	// end inline asm
	xor.b32  	%r3955, %r1733, %r1729;
	// begin inline asm
	shf.r.clamp.b32 %r1737, %r1846, %r1846, %r3780;
	// end inline asm
	xor.b32  	%r1747, %r3955, %r1737;
	and.b32  	%r3956, %r1846, %r1806;
	mov.u32 	%r1742, %r1846;
	// begin inline asm
	not.b32  %r1742, %r1742;     
	and.b32  %r1741, %r1742, %r1766; 
	
	// end inline asm
	xor.b32  	%r1748, %r1741, %r3956;
	// begin inline asm
	vadd.u32.u32.u32.add %r1745, %r1725, %r1747, %r1748;
	// end inline asm
	add.s32 	%r1886, %r1745, %r1601;
	// begin inline asm
	shf.r.clamp.b32 %r1749, %r1721, %r1721, %r3792;
	// end inline asm
	// begin inline asm
	shf.r.clamp.b32 %r1753, %r1721, %r1721, %r3796;
	// end inline asm
	xor.b32  	%r3957, %r1753, %r1749;
	// begin inline asm
	shf.r.clamp.b32 %r1757, %r1721, %r1721, %r3800;
	// end inline asm
	xor.b32  	%r1763, %r3957, %r1757;
	xor.b32  	%r3958, %r1681, %r1641;
	and.b32  	%r3959, %r1721, %r3958;
	and.b32  	%r3960, %r1681, %r1641;
	xor.b32  	%r1764, %r3959, %r3960;
	// begin inline asm
	vadd.u32.u32.u32.add %r1761, %r1745, %r1763, %r1764;
	// end inline asm
	mov.b32 	%r1768, -2132889090;
	// begin inline asm
	vadd.u32.u32.u32.add %r1765, %r1766, %r1807, %r1768;
	// end inline asm
	// begin inline asm
	shf.r.clamp.b32 %r1769, %r1886, %r1886, %r3772;
	// end inline asm
	// begin inline asm
	shf.r.clamp.b32 %r1773, %r1886, %r1886, %r3776;
	// end inline asm
	xor.b32  	%r3961, %r1773, %r1769;
	// begin inline asm
	shf.r.clamp.b32 %r1777, %r1886, %r1886, %r3780;
	// end inline asm
	xor.b32  	%r1787, %r3961, %r1777;
	and.b32  	%r3962, %r1886, %r1846;
	mov.u32 	%r1782, %r1886;
	// begin inline asm
	not.b32  %r1782, %r1782;     
	and.b32  %r1781, %r1782, %r1806; 
	
	// end inline asm
	xor.b32  	%r1788, %r1781, %r3962;
	// begin inline asm
	vadd.u32.u32.u32.add %r1785, %r1765, %r1787, %r1788;
	// end inline asm
	add.s32 	%r1926, %r1785, %r1641;
	// begin inline asm
	shf.r.clamp.b32 %r1789, %r1761, %r1761, %r3792;
	// end inline asm
	// begin inline asm
	shf.r.clamp.b32 %r1793, %r1761, %r1761, %r3796;
	// end inline asm
	xor.b32  	%r3963, %r1793, %r1789;
	// begin inline asm
	shf.r.clamp.b32 %r1797, %r1761, %r1761, %r3800;
	// end inline asm
	xor.b32  	%r1803, %r3963, %r1797;
	xor.b32  	%r3964, %r1721, %r1681;
	and.b32  	%r3965, %r1761, %r3964;
	and.b32  	%r3966, %r1721, %r1681;
	xor.b32  	%r1804, %r3965, %r3966;
	// begin inline asm
	vadd.u32.u32.u32.add %r1801, %r1785, %r1803, %r1804;
	// end inline asm
	mov.b32 	%r1808, -1680079193;
	// begin inline asm
	vadd.u32.u32.u32.add %r1805, %r1806, %r1807, %r1808;
	// end inline asm
	// begin inline asm
	shf.r.clamp.b32 %r1809, %r1926, %r1926, %r3772;
	// end inline asm
	// begin inline asm
	shf.r.clamp.b32 %r1813, %r1926, %r1926, %r3776;
	// end inline asm
	xor.b32  	%r3967, %r1813, %r1809;
	// begin inline asm
	shf.r.clamp.b32 %r1817, %r1926, %r1926, %r3780;
	// end inline asm
	xor.b32  	%r1827, %r3967, %r1817;
	and.b32  	%r3968, %r1926, %r1886;
	mov.u32 	%r1822, %r1926;
	// begin inline asm
	not.b32  %r1822, %r1822;     
	and.b32  %r1821, %r1822, %r1846; 
	
	// end inline asm
	xor.b32  	%r1828, %r1821, %r3968;
	// begin inline asm
	vadd.u32.u32.u32.add %r1825, %r1805, %r1827, %r1828;
	// end inline asm
	add.s32 	%r1966, %r1825, %r1681;
	// begin inline asm
	shf.r.clamp.b32 %r1829, %r1801, %r1801, %r3792;
	// end inline asm
	// begin inline asm
	shf.r.clamp.b32 %r1833, %r1801, %r1801, %r3796;
	// end inline asm
	xor.b32  	%r3969, %r1833, %r1829;
	// begin inline asm
	shf.r.clamp.b32 %r1837, %r1801, %r1801, %r3800;
	// end inline asm
	xor.b32  	%r1843, %r3969, %r1837;
	xor.b32  	%r3970, %r1761, %r1721;
	and.b32  	%r3971, %r1801, %r3970;
	and.b32  	%r3972, %r1761, %r1721;
	xor.b32  	%r1844, %r3971, %r3972;
	// begin inline asm
	vadd.u32.u32.u32.add %r1841, %r1825, %r1843, %r1844;
	// end inline asm
	mov.b32 	%r1848, -1046744716;
	// begin inline asm
	vadd.u32.u32.u32.add %r1845, %r1846, %r1847, %r1848;
	// end inline asm
	// begin inline asm
	shf.r.clamp.b32 %r1849, %r1966, %r1966, %r3772;
	// end inline asm
	// begin inline asm
	shf.r.clamp.b32 %r1853, %r1966, %r1966, %r3776;
	// end inline asm
	xor.b32  	%r3973, %r1853, %r1849;
	// begin inline asm
	shf.r.clamp.b32 %r1857, %r1966, %r1966, %r3780;
	// end inline asm
	xor.b32  	%r1867, %r3973, %r1857;
	and.b32  	%r3974, %r1966, %r1926;
	mov.u32 	%r1862, %r1966;
	// begin inline asm
	not.b32  %r1862, %r1862;     
	and.b32  %r1861, %r1862, %r1886; 
	
	// end inline asm
	xor.b32  	%r1868, %r1861, %r3974;
	// begin inline asm
	vadd.u32.u32.u32.add %r1865, %r1845, %r1867, %r1868;
	// end inline asm
	add.s32 	%r2006, %r1865, %r1721;
	// begin inline asm
	shf.r.clamp.b32 %r1869, %r1841, %r1841, %r3792;
	// end inline asm
	// begin inline asm
	shf.r.clamp.b32 %r1873, %r1841, %r1841, %r3796;
	// end inline asm
	xor.b32  	%r3975, %r1873, %r1869;
	// begin inline asm
	shf.r.clamp.b32 %r1877, %r1841, %r1841, %r3800;
	// end inline asm
	xor.b32  	%r1883, %r3975, %r1877;
	xor.b32  	%r3976, %r1801, %r1761;
	and.b32  	%r3977, %r1841, %r3976;
	and.b32  	%r3978, %r1801, %r1761;
	xor.b32  	%r1884, %r3977, %r3978;
	// begin inline asm
	vadd.u32.u32.u32.add %r1881, %r1865, %r1883, %r1884;
	// end inline asm
	mov.b32 	%r1888, -459576895;
	// begin inline asm
	vadd.u32.u32.u32.add %r1885, %r1886, %r1887, %r1888;
	// end inline asm
	// begin inline asm
	shf.r.clamp.b32 %r1889, %r2006, %r2006, %r3772;
	// end inline asm
	// begin inline asm
	shf.r.clamp.b32 %r1893, %r2006, %r2006, %r3776;
	// end inline asm
	xor.b32  	%r3979, %r1893, %r1889;
	// begin inline asm
	shf.r.clamp.b32 %r1897, %r2006, %r2006, %r3780;
	// end inline asm
	xor.b32  	%r1907, %r3979, %r1897;
	and.b32  	%r3980, %r2006, %r1966;
	mov.u32 	%r1902, %r2006;
	// begin inline asm
	not.b32  %r1902, %r1902;     
	and.b32  %r1901, %r1902, %r1926; 
	
	// end inline asm
	xor.b32  	%r1908, %r1901, %r3980;
	// begin inline asm
	vadd.u32.u32.u32.add %r1905, %r1885, %r1907, %r1908;
	// end inline asm
	add.s32 	%r2046, %r1905, %r1761;
	// begin inline asm
	shf.r.clamp.b32 %r1909, %r1881, %r1881, %r3792;
	// end inline asm
	// begin inline asm
	shf.r.clamp.b32 %r1913, %r1881, %r1881, %r3796;
	// end inline asm
	xor.b32  	%r3981, %r1913, %r1909;
	// begin inline asm
	shf.r.clamp.b32 %r1917, %r1881, %r1881, %r3800;
	// end inline asm
	xor.b32  	%r1923, %r3981, %r1917;
	xor.b32  	%r3982, %r1841, %r1801;
	and.b32  	%r3983, %r1881, %r3982;
	and.b32  	%r3984, %r1841, %r1801;
	xor.b32  	%r1924, %r3983, %r3984;
	// begin inline asm
	vadd.u32.u32.u32.add %r1921, %r1905, %r1923, %r1924;
	// end inline asm
	mov.b32 	%r1928, -272742522;
	// begin inline asm
	vadd.u32.u32.u32.add %r1925, %r1926, %r1927, %r1928;
	// end inline asm
	// begin inline asm
	shf.r.clamp.b32 %r1929, %r2046, %r2046, %r3772;
	// end inline asm
	// begin inline asm
	shf.r.clamp.b32 %r1933, %r2046, %r2046, %r3776;
	// end inline asm
	xor.b32  	%r3985, %r1933, %r1929;
	// begin inline asm
	shf.r.clamp.b32 %r1937, %r2046, %r2046, %r3780;
	// end inline asm
	xor.b32  	%r1947, %r3985, %r1937;
	and.b32  	%r3986, %r2046, %r2006;
	mov.u32 	%r1942, %r2046;
	// begin inline asm
	not.b32  %r1942, %r1942;     
	and.b32  %r1941, %r1942, %r1966; 
	
	// end inline asm
	xor.b32  	%r1948, %r1941, %r3986;
	// begin inline asm
	vadd.u32.u32.u32.add %r1945, %r1925, %r1947, %r1948;
	// end inline asm
	add.s32 	%r2086, %r1945, %r1801;
	// begin inline asm
	shf.r.clamp.b32 %r1949, %r1921, %r1921, %r3792;
	// end inline asm
	// begin inline asm
	shf.r.clamp.b32 %r1953, %r1921, %r1921, %r3796;
	// end inline asm
	xor.b32  	%r3987, %r1953, %r1949;
	// begin inline asm
	shf.r.clamp.b32 %r1957, %r1921, %r1921, %r3800;
	// end inline asm
	xor.b32  	%r1963, %r3987, %r1957;
	xor.b32  	%r3988, %r1881, %r1841;
	and.b32  	%r3989, %r1921, %r3988;
	and.b32  	%r3990, %r1881, %r1841;
	xor.b32  	%r1964, %r3989, %r3990;
	// begin inline asm
	vadd.u32.u32.u32.add %r1961, %r1945, %r1963, %r1964;
	// end inline asm
	mov.b32 	%r1968, 264347078;
	// begin inline asm
	vadd.u32.u32.u32.add %r1965, %r1966, %r1967, %r1968;
	// end inline asm
	// begin inline asm
	shf.r.clamp.b32 %r1969, %r2086, %r2086, %r3772;
	// end inline asm
	// begin inline asm
	shf.r.clamp.b32 %r1973, %r2086, %r2086, %r3776;
	// end inline asm
	xor.b32  	%r3991, %r1973, %r1969;
	// begin inline asm
	shf.r.clamp.b32 %r1977, %r2086, %r2086, %r3780;
	// end inline asm
	xor.b32  	%r1987, %r3991, %r1977;
	and.b32  	%r3992, %r2086, %r2046;
	mov.u32 	%r1982, %r2086;
	// begin inline asm
	not.b32  %r1982, %r1982;     
	and.b32  %r1981, %r1982, %r2006; 
	
	// end inline asm
	xor.b32  	%r1988, %r1981, %r3992;
	// begin inline asm
	vadd.u32.u32.u32.add %r1985, %r1965, %r1987, %r1988;
	// end inline asm
	add.s32 	%r2126, %r1985, %r1841;
	// begin inline asm
	shf.r.clamp.b32 %r1989, %r1961, %r1961, %r3792;
	// end inline asm
	// begin inline asm
	shf.r.clamp.b32 %r1993, %r1961, %r1961, %r3796;
	// end inline asm
	xor.b32  	%r3993, %r1993, %r1989;
	// begin inline asm
	shf.r.clamp.b32 %r1997, %r1961, %r1961, %r3800;
	// end inline asm
	xor.b32  	%r2003, %r3993, %r1997;
	xor.b32  	%r3994, %r1921, %r1881;
	and.b32  	%r3995, %r1961, %r3994;
	and.b32  	%r3996, %r1921, %r1881;
	xor.b32  	%r2004, %r3995, %r3996;
	// begin inline asm
	vadd.u32.u32.u32.add %r2001, %r1985, %r2003, %r2004;
	// end inline asm
	mov.b32 	%r2008, 604807628;
	// begin inline asm
	vadd.u32.u32.u32.add %r2005, %r2006, %r2007, %r2008;
	// end inline asm
	// begin inline asm
	shf.r.clamp.b32 %r2009, %r2126, %r2126, %r3772;
	// end inline asm
	// begin inline asm
	shf.r.clamp.b32 %r2013, %r2126, %r2126, %r3776;
	// end inline asm
	xor.b32  	%r3997, %r2013, %r2009;
	// begin inline asm
	shf.r.clamp.b32 %r2017, %r2126, %r2126, %r3780;
	// end inline asm
	xor.b32  	%r2027, %r3997, %r2017;
	and.b32  	%r3998, %r2126, %r2086;
	mov.u32 	%r2022, %r2126;
	// begin inline asm
	not.b32  %r2022, %r2022;     
	and.b32  %r2021, %r2022, %r2046; 
	
	// end inline asm
	xor.b32  	%r2028, %r2021, %r3998;
	// begin inline asm
	vadd.u32.u32.u32.add %r2025, %r2005, %r2027, %r2028;
	// end inline asm
	add.s32 	%r2166, %r2025, %r1881;
	// begin inline asm
	shf.r.clamp.b32 %r2029, %r2001, %r2001, %r3792;
	// end inline asm
	// begin inline asm
	shf.r.clamp.b32 %r2033, %r2001, %r2001, %r3796;
	// end inline asm
	xor.b32  	%r3999, %r2033, %r2029;
	// begin inline asm
	shf.r.clamp.b32 %r2037, %r2001, %r2001, %r3800;
	// end inline asm
	xor.b32  	%r2043, %r3999, %r2037;
	xor.b32  	%r4000, %r1961, %r1921;
	and.b32  	%r4001, %r2001, %r4000;
	and.b32  	%r4002, %r1961, %r1921;
	xor.b32  	%r2044, %r4001, %r4002;
	// begin inline asm
	vadd.u32.u32.u32.add %r2041, %r2025, %r2043, %r2044;
	// end inline asm
	mov.b32 	%r2048, 770255983;
	// begin inline asm
	vadd.u32.u32.u32.add %r2045, %r2046, %r2047, %r2048;
	// end inline asm
	// begin inline asm
	shf.r.clamp.b32 %r2049, %r2166, %r2166, %r3772;
	// end inline asm
	// begin inline asm
	shf.r.clamp.b32 %r2053, %r2166, %r2166, %r3776;
	// end inline asm
	xor.b32  	%r4003, %r2053, %r2049;
	// begin inline asm
	shf.r.clamp.b32 %r2057, %r2166, %r2166, %r3780;
	// end inline asm
	xor.b32  	%r2067, %r4003, %r2057;
	and.b32  	%r4004, %r2166, %r2126;
	mov.u32 	%r2062, %r2166;
	// begin inline asm
	not.b32  %r2062, %r2062;     
	and.b32  %r2061, %r2062, %r2086; 
	
	// end inline asm
	xor.b32  	%r2068, %r2061, %r4004;
	// begin inline asm
	vadd.u32.u32.u32.add %r2065, %r2045, %r2067, %r2068;
	// end inline asm
	add.s32 	%r2206, %r2065, %r1921;
	// begin inline asm
	shf.r.clamp.b32 %r2069, %r2041, %r2041, %r3792;
	// end inline asm
	// begin inline asm
	shf.r.clamp.b32 %r2073, %r2041, %r2041, %r3796;
	// end inline asm
	xor.b32  	%r4005, %r2073, %r2069;
	// begin inline asm
	shf.r.clamp.b32 %r2077, %r2041, %r2041, %r3800;
	// end inline asm
	xor.b32  	%r2083, %r4005, %r2077;
	xor.b32  	%r4006, %r2001, %r1961;
	and.b32  	%r4007, %r2041, %r4006;
	and.b32  	%r4008, %r2001, %r1961;
	xor.b32  	%r2084, %r4007, %r4008;
	// begin inline asm
	vadd.u32.u32.u32.add %r2081, %r2065, %r2083, %r2084;
	// end inline asm
	mov.b32 	%r2088, 1249150122;
	// begin inline asm
	vadd.u32.u32.u32.add %r2085, %r2086, %r2087, %r2088;
	// end inline asm
	// begin inline asm
	shf.r.clamp.b32 %r2089, %r2206, %r2206, %r3772;
	// end inline asm
	// begin inline asm
	shf.r.clamp.b32 %r2093, %r2206, %r2206, %r3776;
	// end inline asm
	xor.b32  	%r4009, %r2093, %r2089;
	// begin inline asm
	shf.r.clamp.b32 %r2097, %r2206, %r2206, %r3780;
	// end inline asm
	xor.b32  	%r2107, %r4009, %r2097;
	and.b32  	%r4010, %r2206, %r2166;
	mov.u32 	%r2102, %r2206;
	// begin inline asm
	not.b32  %r2102, %r2102;     
	and.b32  %r2101, %r2102, %r2126; 
	
	// end inline asm
	xor.b32  	%r2108, %r2101, %r4010;
	// begin inline asm
	vadd.u32.u32.u32.add %r2105, %r2085, %r2107, %r2108;
	// end inline asm
	add.s32 	%r2246, %r2105, %r1961;
	// begin inline asm
	shf.r.clamp.b32 %r2109, %r2081, %r2081, %r3792;
	// end inline asm
	// begin inline asm
	shf.r.clamp.b32 %r2113, %r2081, %r2081, %r3796;
	// end inline asm
	xor.b32  	%r4011, %r2113, %r2109;
	// begin inline asm
	shf.r.clamp.b32 %r2117, %r2081, %r2081, %r3800;
	// end inline asm
	xor.b32  	%r2123, %r4011, %r2117;
	xor.b32  	%r4012, %r2041, %r2001;
	and.b32  	%r4013, %r2081, %r4012;
	and.b32  	%r4014, %r2041, %r2001;
	xor.b32  	%r2124, %r4013, %r4014;
	// begin inline asm
	vadd.u32.u32.u32.add %r2121, %r2105, %r2123, %r2124;
	// end inline asm
	mov.b32 	%r2128, 1555081692;
	// begin inline asm
	vadd.u32.u32.u32.add %r2125, %r2126, %r2127, %r2128;
	// end inline asm
	// begin inline asm
	shf.r.clamp.b32 %r2129, %r2246, %r2246, %r3772;
	// end inline asm
	// begin inline asm
	shf.r.clamp.b32 %r2133, %r2246, %r2246, %r3776;
	// end inline asm
	xor.b32  	%r4015, %r2133, %r2129;
	// begin inline asm
	shf.r.clamp.b32 %r2137, %r2246, %r2246, %r3780;
	// end inline asm
	xor.b32  	%r2147, %r4015, %r2137;
	and.b32  	%r4016, %r2246, %r2206;
	mov.u32 	%r2142, %r2246;
	// begin inline asm
	not.b32  %r2142, %r2142;     
	and.b32  %r2141, %r2142, %r2166; 
	
	// end inline asm
	xor.b32  	%r2148, %r2141, %r4016;
	// begin inline asm
	vadd.u32.u32.u32.add %r2145, %r2125, %r2147, %r2148;
	// end inline asm
	add.s32 	%r2286, %r2145, %r2001;
	// begin inline asm
	shf.r.clamp.b32 %r2149, %r2121, %r2121, %r3792;
	// end inline asm
	// begin inline asm
	shf.r.clamp.b32 %r2153, %r2121, %r2121, %r3796;
	// end inline asm
	xor.b32  	%r4017, %r2153, %r2149;
	// begin inline asm
	shf.r.clamp.b32 %r2157, %r2121, %r2121, %r3800;
	// end inline asm
	xor.b32  	%r2163, %r4017, %r2157;
	xor.b32  	%r4018, %r2081, %r2041;
	and.b32  	%r4019, %r2121, %r4018;
	and.b32  	%r4020, %r2081, %r2041;
	xor.b32  	%r2164, %r4019, %r4020;
	// begin inline asm
	vadd.u32.u32.u32.add %r2161, %r2145, %r2163, %r2164;
	// end inline asm
	mov.b32 	%r2168, 1996064986;
	// begin inline asm
	vadd.u32.u32.u32.add %r2165, %r2166, %r2167, %r2168;
	// end inline asm
	// begin inline asm
	shf.r.clamp.b32 %r2169, %r2286, %r2286, %r3772;
	// end inline asm
	// begin inline asm
	shf.r.clamp.b32 %r2173, %r2286, %r2286, %r3776;
	// end inline asm
	xor.b32  	%r4021, %r2173, %r2169;
	// begin inline asm
	shf.r.clamp.b32 %r2177, %r2286, %r2286, %r3780;
	// end inline asm
	xor.b32  	%r2187, %r4021, %r2177;
	and.b32  	%r4022, %r2286, %r2246;
	mov.u32 	%r2182, %r2286;
	// begin inline asm
	not.b32  %r2182, %r2182;     
	and.b32  %r2181, %r2182, %r2206; 
	
	// end inline asm
	xor.b32  	%r2188, %r2181, %r4022;
	// begin inline asm
	vadd.u32.u32.u32.add %r2185, %r2165, %r2187, %r2188;
	// end inline asm
	add.s32 	%r2326, %r2185, %r2041;
	// begin inline asm
	shf.r.clamp.b32 %r2189, %r2161, %r2161, %r3792;
	// end inline asm
	// begin inline asm
	shf.r.clamp.b32 %r2193, %r2161, %r2161, %r3796;
	// end inline asm
	xor.b32  	%r4023, %r2193, %r2189;
	// begin inline asm
	shf.r.clamp.b32 %r2197, %r2161, %r2161, %r3800;
	// end inline asm
	xor.b32  	%r2203, %r4023, %r2197;
	xor.b32  	%r4024, %r2121, %r2081;
	and.b32  	%r4025, %r2161, %r4024;
	and.b32  	%r4026, %r2121, %r2081;
	xor.b32  	%r2204, %r4025, %r4026;
	// begin inline asm
	vadd.u32.u32.u32.add %r2201, %r2185, %r2203, %r2204;
	// end inline asm
	mov.b32 	%r2208, -1740746414;
	// begin inline asm
	vadd.u32.u32.u32.add %r2205, %r2206, %r2207, %r2208;
	// end inline asm
	// begin inline asm
	shf.r.clamp.b32 %r2209, %r2326, %r2326, %r3772;
	// end inline asm
	// begin inline asm
	shf.r.clamp.b32 %r2213, %r2326, %r2326, %r3776;
	// end inline asm
	xor.b32  	%r4027, %r2213, %r2209;
	// begin inline asm
	shf.r.clamp.b32 %r2217, %r2326, %r2326, %r3780;
	// end inline asm
	xor.b32  	%r2227, %r4027, %r2217;
	and.b32  	%r4028, %r2326, %r2286;
	mov.u32 	%r2222, %r2326;
	// begin inline asm
	not.b32  %r2222, %r2222;     
	and.b32  %r2221, %r2222, %r2246; 
	
	// end inline asm
	xor.b32  	%r2228, %r2221, %r4028;
	// begin inline asm
	vadd.u32.u32.u32.add %r2225, %r2205, %r2227, %r2228;
	// end inline asm
	add.s32 	%r2366, %r2225, %r2081;
	// begin inline asm
	shf.r.clamp.b32 %r2229, %r2201, %r2201, %r3792;
	// end inline asm
	// begin inline asm
	shf.r.clamp.b32 %r2233, %r2201, %r2201, %r3796;
	// end inline asm
	xor.b32  	%r4029, %r2233, %r2229;
	// begin inline asm
	shf.r.clamp.b32 %r2237, %r2201, %r2201, %r3800;
	// end inline asm
	xor.b32  	%r2243, %r4029, %r2237;
	xor.b32  	%r4030, %r2161, %r2121;
	and.b32  	%r4031, %r2201, %r4030;
	and.b32  	%r4032, %r2161, %r2121;
	xor.b32  	%r2244, %r4031, %r4032;
	// begin inline asm
	vadd.u32.u32.u32.add %r2241, %r2225, %r2243, %r2244;
	// end inline asm
	mov.b32 	%r2248, -1473132947;
	// begin inline asm
	vadd.u32.u32.u32.add %r2245, %r2246, %r336, %r2248;
	// end inline asm
	// begin inline asm
	shf.r.clamp.b32 %r2249, %r2366, %r2366, %r3772;
	// end inline asm
	// begin inline asm
	shf.r.clamp.b32 %r2253, %r2366, %r2366, %r3776;
	// end inline asm
	xor.b32  	%r4033, %r2253, %r2249;
	// begin inline asm
	shf.r.clamp.b32 %r2257, %r2366, %r2366, %r3780;
	// end inline asm
	xor.b32  	%r2267, %r4033, %r2257;
	and.b32  	%r4034, %r2366, %r2326;
	mov.u32 	%r2262, %r2366;
	// begin inline asm
	not.b32  %r2262, %r2262;     
	and.b32  %r2261, %r2262, %r2286; 
	
	// end inline asm
	xor.b32  	%r2268, %r2261, %r4034;
	// begin inline asm
	vadd.u32.u32.u32.add %r2265, %r2245, %r2267, %r2268;
	// end inline asm
	add.s32 	%r2406, %r2265, %r2121;
	// begin inline asm
	shf.r.clamp.b32 %r2269, %r2241, %r2241, %r3792;
	// end inline asm
	// begin inline asm
	shf.r.clamp.b32 %r2273, %r2241, %r2241, %r3796;
	// end inline asm
	xor.b32  	%r4035, %r2273, %r2269;
	// begin inline asm
	shf.r.clamp.b32 %r2277, %r2241, %r2241, %r3800;
	// end inline asm
	xor.b32  	%r2283, %r4035, %r2277;
	xor.b32  	%r4036, %r2201, %r2161;
	and.b32  	%r4037, %r2241, %r4036;
	and.b32  	%r4038, %r2201, %r2161;
	xor.b32  	%r2284, %r4037, %r4038;
	// begin inline asm
	vadd.u32.u32.u32.add %r2281, %r2265, %r2283, %r2284;
	// end inline asm
	mov.b32 	%r2288, -1341970488;
	// begin inline asm
	vadd.u32.u32.u32.add %r2285, %r2286, %r351, %r2288;
	// end inline asm
	// begin inline asm
	shf.r.clamp.b32 %r2289, %r2406, %r2406, %r3772;
	// end inline asm
	// begin inline asm
	shf.r.clamp.b32 %r2293, %r2406, %r2406, %r3776;
	// end inline asm
	xor.b32  	%r4039, %r2293, %r2289;
	// begin inline asm
	shf.r.clamp.b32 %r2297, %r2406, %r2406, %r3780;
	// end inline asm
	xor.b32  	%r2307, %r4039, %r2297;
	and.b32  	%r4040, %r2406, %r2366;
	mov.u32 	%r2302, %r2406;
	// begin inline asm
	not.b32  %r2302, %r2302;     
	and.b32  %r2301, %r2302, %r2326; 
	
	// end inline asm
	xor.b32  	%r2308, %r2301, %r4040;
	// begin inline asm
	vadd.u32.u32.u32.add %r2305, %r2285, %r2307, %r2308;
	// end inline asm
	add.s32 	%r2446, %r2305, %r2161;
	// begin inline asm
	shf.r.clamp.b32 %r2309, %r2281, %r2281, %r3792;
	// end inline asm
	// begin inline asm
	shf.r.clamp.b32 %r2313, %r2281, %r2281, %r3796;
	// end inline asm
	xor.b32  	%r4041, %r2313, %r2309;
	// begin inline asm
	shf.r.clamp.b32 %r2317, %r2281, %r2281, %r3800;
	// end inline asm
	xor.b32  	%r2323, %r4041, %r2317;
	xor.b32  	%r4042, %r2241, %r2201;
	and.b32  	%r4043, %r2281, %r4042;
	and.b32  	%r4044, %r2241, %r2201;
	xor.b32  	%r2324, %r4043, %r4044;
	// begin inline asm
	vadd.u32.u32.u32.add %r2321, %r2305, %r2323, %r2324;
	// end inline asm
	mov.b32 	%r2328, -1084653625;
	// begin inline asm
	vadd.u32.u32.u32.add %r2325, %r2326, %r366, %r2328;
	// end inline asm
	// begin inline asm
	shf.r.clamp.b32 %r2329, %r2446, %r2446, %r3772;
	// end inline asm
	// begin inline asm
	shf.r.clamp.b32 %r2333, %r2446, %r2446, %r3776;
	// end inline asm
	xor.b32  	%r4045, %r2333, %r2329;
	// begin inline asm
	shf.r.clamp.b32 %r2337, %r2446, %r2446, %r3780;
	// end inline asm
	xor.b32  	%r2347, %r4045, %r2337;
	and.b32  	%r4046, %r2446, %r2406;
	mov.u32 	%r2342, %r2446;
	// begin inline asm
	not.b32  %r2342, %r2342;     
	and.b32  %r2341, %r2342, %r2366; 
	
	// end inline asm
	xor.b32  	%r2348, %r2341, %r4046;
	// begin inline asm
	vadd.u32.u32.u32.add %r2345, %r2325, %r2347, %r2348;
	// end inline asm
	add.s32 	%r2486, %r2345, %r2201;
	// begin inline asm
	shf.r.clamp.b32 %r2349, %r2321, %r2321, %r3792;
	// end inline asm
	// begin inline asm
	shf.r.clamp.b32 %r2353, %r2321, %r2321, %r3796;
	// end inline asm
	xor.b32  	%r4047, %r2353, %r2349;
	// begin inline asm
	shf.r.clamp.b32 %r2357, %r2321, %r2321, %r3800;
	// end inline asm
	xor.b32  	%r2363, %r4047, %r2357;
	xor.b32  	%r4048, %r2281, %r2241;
	and.b32  	%r4049, %r2321, %r4048;
	and.b32  	%r4050, %r2281, %r2241;
	xor.b32  	%r2364, %r4049, %r4050;
	// begin inline asm
	vadd.u32.u32.u32.add %r2361, %r2345, %r2363, %r2364;
	// end inline asm
	mov.b32 	%r2368, -958395405;
	// begin inline asm
	vadd.u32.u32.u32.add %r2365, %r2366, %r381, %r2368;
	// end inline asm
	// begin inline asm
	shf.r.clamp.b32 %r2369, %r2486, %r2486, %r3772;
	// end inline asm
	// begin inline asm
	shf.r.clamp.b32 %r2373, %r2486, %r2486, %r3776;
	// end inline asm
	xor.b32  	%r4051, %r2373, %r2369;
	// begin inline asm
	shf.r.clamp.b32 %r2377, %r2486, %r2486, %r3780;
	// end inline asm
	xor.b32  	%r2387, %r4051, %r2377;
	and.b32  	%r4052, %r2486, %r2446;
	mov.u32 	%r2382, %r2486;
	// begin inline asm
	not.b32  %r2382, %r2382;     
	and.b32  %r2381, %r2382, %r2406; 
	
	// end inline asm
	xor.b32  	%r2388, %r2381, %r4052;
	// begin inline asm
	vadd.u32.u32.u32.add %r2385, %r2365, %r2387, %r2388;
	// end inline asm
	add.s32 	%r2526, %r2385, %r2241;
	// begin inline asm
	shf.r.clamp.b32 %r2389, %r2361, %r2361, %r3792;
	// end inline asm
	// begin inline asm
	shf.r.clamp.b32 %r2393, %r2361, %r2361, %r3796;
	// end inline asm
	xor.b32  	%r4053, %r2393, %r2389;
	// begin inline asm
	shf.r.clamp.b32 %r2397, %r2361, %r2361, %r3800;
	// end inline asm
	xor.b32  	%r2403, %r4053, %r2397;
	xor.b32  	%r4054, %r2321, %r2281;
	and.b32  	%r4055, %r2361, %r4054;
	and.b32  	%r4056, %r2321, %r2281;
	xor.b32  	%r2404, %r4055, %r4056;
	// begin inline asm
	vadd.u32.u32.u32.add %r2401, %r2385, %r2403, %r2404;
	// end inline asm
	mov.b32 	%r2408, -710438585;
	// begin inline asm
	vadd.u32.u32.u32.add %r2405, %r2406, %r396, %r2408;
	// end inline asm
	// begin inline asm
	shf.r.clamp.b32 %r2409, %r2526, %r2526, %r3772;
	// end inline asm
	// begin inline asm
	shf.r.clamp.b32 %r2413, %r2526, %r2526, %r3776;
	// end inline asm
	xor.b32  	%r4057, %r2413, %r2409;
	// begin inline asm
	shf.r.clamp.b32 %r2417, %r2526, %r2526, %r3780;
	// end inline asm
	xor.b32  	%r2427, %r4057, %r2417;
	and.b32  	%r4058, %r2526, %r2486;
	mov.u32 	%r2422, %r2526;
	// begin inline asm
	not.b32  %r2422, %r2422;     
	and.b32  %r2421, %r2422, %r2446; 
	
	// end inline asm
	xor.b32  	%r2428, %r2421, %r4058;
	// begin inline asm
	vadd.u32.u32.u32.add %r2425, %r2405, %r2427, %r2428;
	// end inline asm
	add.s32 	%r2566, %r2425, %r2281;
	// begin inline asm
	shf.r.clamp.b32 %r2429, %r2401, %r2401, %r3792;
	// end inline asm
	// begin inline asm
	shf.r.clamp.b32 %r2433, %r2401, %r2401, %r3796;
	// end inline asm
	xor.b32  	%r4059, %r2433, %r2429;
	// begin inline asm
	shf.r.clamp.b32 %r2437, %r2401, %r2401, %r3800;
	// end inline asm
	xor.b32  	%r2443, %r4059, %r2437;
	xor.b32  	%r4060, %r2361, %r2321;
	and.b32  	%r4061, %r2401, %r4060;
	and.b32  	%r4062, %r2361, %r2321;
	xor.b32  	%r2444, %r4061, %r4062;
	// begin inline asm
	vadd.u32.u32.u32.add %r2441, %r2425, %r2443, %r2444;
	// end inline asm
	mov.b32 	%r2448, 113926993;
	// begin inline asm
	vadd.u32.u32.u32.add %r2445, %r2446, %r411, %r2448;
	// end inline asm
	// begin inline asm
	shf.r.clamp.b32 %r2449, %r2566, %r2566, %r3772;
	// end inline asm
	// begin inline asm
	shf.r.clamp.b32 %r2453, %r2566, %r2566, %r3776;
	// end inline asm
	xor.b32  	%r4063, %r2453, %r2449;
	// begin inline asm
	shf.r.clamp.b32 %r2457, %r2566, %r2566, %r3780;
	// end inline asm
	xor.b32  	%r2467, %r4063, %r2457;
	and.b32  	%r4064, %r2566, %r2526;
	mov.u32 	%r2462, %r2566;
	// begin inline asm
	not.b32  %r2462, %r2462;     
	and.b32  %r2461, %r2462, %r2486; 
	
	// end inline asm
	xor.b32  	%r2468, %r2461, %r4064;
	// begin inline asm
	vadd.u32.u32.u32.add %r2465, %r2445, %r2467, %r2468;
	// end inline asm
	add.s32 	%r2606, %r2465, %r2321;
	// begin inline asm
	shf.r.clamp.b32 %r2469, %r2441, %r2441, %r3792;
	// end inline asm
	// begin inline asm
	shf.r.clamp.b32 %r2473, %r2441, %r2441, %r3796;
	// end inline asm
	xor.b32  	%r4065, %r2473, %r2469;
	// begin inline asm
	shf.r.clamp.b32 %r2477, %r2441, %r2441, %r3800;
	// end inline asm
	xor.b32  	%r2483, %r4065, %r2477;
	xor.b32  	%r4066, %r2401, %r2361;
	and.b32  	%r4067, %r2441, %r4066;
	and.b32  	%r4068, %r2401, %r2361;
	xor.b32  	%r2484, %r4067, %r4068;
	// begin inline asm
	vadd.u32.u32.u32.add %r2481, %r2465, %r2483, %r2484;
	// end inline asm
	mov.b32 	%r2488, 338241895;
	// begin inline asm
	vadd.u32.u32.u32.add %r2485, %r2486, %r2487, %r2488;
	// end inline asm
	// begin inline asm
	shf.r.clamp.b32 %r2489, %r2606, %r2606, %r3772;
	// end inline asm
	// begin inline asm
	shf.r.clamp.b32 %r2493, %r2606, %r2606, %r3776;
	// end inline asm
	xor.b32  	%r4069, %r2493, %r2489;
	// begin inline asm
	shf.r.clamp.b32 %r2497, %r2606, %r2606, %r3780;
	// end inline asm
	xor.b32  	%r2507, %r4069, %r2497;
	and.b32  	%r4070, %r2606, %r2566;
	mov.u32 	%r2502, %r2606;
	// begin inline asm
	not.b32  %r2502, %r2502;     
	and.b32  %r2501, %r2502, %r2526; 
	
	// end inline asm
	xor.b32  	%r2508, %r2501, %r4070;
	// begin inline asm
	vadd.u32.u32.u32.add %r2505, %r2485, %r2507, %r2508;
	// end inline asm
	add.s32 	%r2646, %r2505, %r2361;
	// begin inline asm
	shf.r.clamp.b32 %r2509, %r2481, %r2481, %r3792;
	// end inline asm
	// begin inline asm
	shf.r.clamp.b32 %r2513, %r2481, %r2481, %r3796;
	// end inline asm
	xor.b32  	%r4071, %r2513, %r2509;
	// begin inline asm
	shf.r.clamp.b32 %r2517, %r2481, %r2481, %r3800;
	// end inline asm
	xor.b32  	%r2523, %r4071, %r2517;
	xor.b32  	%r4072, %r2441, %r2401;
	and.b32  	%r4073, %r2481, %r4072;
	and.b32  	%r4074, %r2441, %r2401;
	xor.b32  	%r2524, %r4073, %r4074;
	// begin inline asm
	vadd.u32.u32.u32.add %r2521, %r2505, %r2523, %r2524;
	// end inline asm
	mov.b32 	%r2528, 666307205;
	// begin inline asm
	vadd.u32.u32.u32.add %r2525, %r2526, %r2527, %r2528;
	// end inline asm
	// begin inline asm
	shf.r.clamp.b32 %r2529, %r2646, %r2646, %r3772;
	// end inline asm
	// begin inline asm
	shf.r.clamp.b32 %r2533, %r2646, %r2646, %r3776;
	// end inline asm
	xor.b32  	%r4075, %r2533, %r2529;
	// begin inline asm
	shf.r.clamp.b32 %r2537, %r2646, %r2646, %r3780;
	// end inline asm
	xor.b32  	%r2547, %r4075, %r2537;
	and.b32  	%r4076, %r2646, %r2606;
	mov.u32 	%r2542, %r2646;
	// begin inline asm
	not.b32  %r2542, %r2542;     
	and.b32  %r2541, %r2542, %r2566; 
	
	// end inline asm
	xor.b32  	%r2548, %r2541, %r4076;
	// begin inline asm
	vadd.u32.u32.u32.add %r2545, %r2525, %r2547, %r2548;
	// end inline asm
	add.s32 	%r2686, %r2545, %r2401;
	// begin inline asm
	shf.r.clamp.b32 %r2549, %r2521, %r2521, %r3792;
	// end inline asm
	// begin inline asm
	shf.r.clamp.b32 %r2553, %r2521, %r2521, %r3796;
	// end inline asm
	xor.b32  	%r4077, %r2553, %r2549;
	// begin inline asm
	shf.r.clamp.b32 %r2557, %r2521, %r2521, %r3800;
	// end inline asm
	xor.b32  	%r2563, %r4077, %r2557;
	xor.b32  	%r4078, %r2481, %r2441;
	and.b32  	%r4079, %r2521, %r4078;
	and.b32  	%r4080, %r2481, %r2441;
	xor.b32  	%r2564, %r4079, %r4080;
	// begin inline asm
	vadd.u32.u32.u32.add %r2561, %r2545, %r2563, %r2564;
	// end inline asm
	mov.b32 	%r2568, 773529912;
	// begin inline asm
	vadd.u32.u32.u32.add %r2565, %r2566, %r2567, %r2568;
	// end inline asm
	// begin inline asm
	shf.r.clamp.b32 %r2569, %r2686, %r2686, %r3772;
	// end inline asm
	// begin inline asm
	shf.r.clamp.b32 %r2573, %r2686, %r2686, %r3776;
	// end inline asm
	xor.b32  	%r4081, %r2573, %r2569;
	// begin inline asm
	shf.r.clamp.b32 %r2577, %r2686, %r2686, %r3780;
	// end inline asm
	xor.b32  	%r2587, %r4081, %r2577;
	and.b32  	%r4082, %r2686, %r2646;
	mov.u32 	%r2582, %r2686;
	// begin inline asm
	not.b32  %r2582, %r2582;     
	and.b32  %r2581, %r2582, %r2606; 
	
	// end inline asm
	xor.b32  	%r2588, %r2581, %r4082;
	// begin inline asm
	vadd.u32.u32.u32.add %r2585, %r2565, %r2587, %r2588;
	// end inline asm
	add.s32 	%r2726, %r2585, %r2441;
	// begin inline asm
	shf.r.clamp.b32 %r2589, %r2561, %r2561, %r3792;
	// end inline asm
	// begin inline asm
	shf.r.clamp.b32 %r2593, %r2561, %r2561, %r3796;
	// end inline asm
	xor.b32  	%r4083, %r2593, %r2589;
	// begin inline asm
	shf.r.clamp.b32 %r2597, %r2561, %r2561, %r3800;
	// end inline asm
	xor.b32  	%r2603, %r4083, %r2597;
	xor.b32  	%r4084, %r2521, %r2481;
	and.b32  	%r4085, %r2561, %r4084;
	and.b32  	%r4086, %r2521, %r2481;
	xor.b32  	%r2604, %r4085, %r4086;
	// begin inline asm
	vadd.u32.u32.u32.add %r2601, %r2585, %r2603, %r2604;
	// end inline asm
	mov.b32 	%r2608, 1294757372;
	// begin inline asm
	vadd.u32.u32.u32.add %r2605, %r2606, %r2607, %r2608;
	// end inline asm
	// begin inline asm
	shf.r.clamp.b32 %r2609, %r2726, %r2726, %r3772;
	// end inline asm
	// begin inline asm
	shf.r.clamp.b32 %r2613, %r2726, %r2726, %r3776;
	// end inline asm
	xor.b32  	%r4087, %r2613, %r2609;
	// begin inline asm
	shf.r.clamp.b32 %r2617, %r2726, %r2726, %r3780;
	// end inline asm
	xor.b32  	%r2627, %r4087, %r2617;
	and.b32  	%r4088, %r2726, %r2686;
	mov.u32 	%r2622, %r2726;
	// begin inline asm
	not.b32  %r2622, %r2622;     
	and.b32  %r2621, %r2622, %r2646; 
	
	// end inline asm
	xor.b32  	%r2628, %r2621, %r4088;
	// begin inline asm
	vadd.u32.u32.u32.add %r2625, %r2605, %r2627, %r2628;
	// end inline asm
	add.s32 	%r2766, %r2625, %r2481;
	// begin inline asm
	shf.r.clamp.b32 %r2629, %r2601, %r2601, %r3792;
	// end inline asm
	// begin inline asm
	shf.r.clamp.b32 %r2633, %r2601, %r2601, %r3796;
	// end inline asm
	xor.b32  	%r4089, %r2633, %r2629;
	// begin inline asm
	shf.r.clamp.b32 %r2637, %r2601, %r2601, %r3800;
	// end inline asm
	xor.b32  	%r2643, %r4089, %r2637;
	xor.b32  	%r4090, %r2561, %r2521;
	and.b32  	%r4091, %r2601, %r4090;
	and.b32  	%r4092, %r2561, %r2521;
	xor.b32  	%r2644, %r4091, %r4092;
	// begin inline asm
	vadd.u32.u32.u32.add %r2641, %r2625, %r2643, %r2644;
	// end inline asm
	mov.b32 	%r2648, 1396182291;
	// begin inline asm
	vadd.u32.u32.u32.add %r2645, %r2646, %r2647, %r2648;
	// end inline asm
	// begin inline asm
	shf.r.clamp.b32 %r2649, %r2766, %r2766, %r3772;
	// end inline asm
	// begin inline asm
	shf.r.clamp.b32 %r2653, %r2766, %r2766, %r3776;
	// end inline asm
	xor.b32  	%r4093, %r2653, %r2649;
	// begin inline asm
	shf.r.clamp.b32 %r2657, %r2766, %r2766, %r3780;
	// end inline asm
	xor.b32  	%r2667, %r4093, %r2657;
	and.b32  	%r4094, %r2766, %r2726;
	mov.u32 	%r2662, %r2766;
	// begin inline asm
	not.b32  %r2662, %r2662;     
	and.b32  %r2661, %r2662, %r2686; 
	
	// end inline asm
	xor.b32  	%r2668, %r2661, %r4094;
	// begin inline asm
	vadd.u32.u32.u32.add %r2665, %r2645, %r2667, %r2668;
	// end inline asm
	add.s32 	%r2806, %r2665, %r2521;
	// begin inline asm
	shf.r.clamp.b32 %r2669, %r2641, %r2641, %r3792;
	// end inline asm
	// begin inline asm
	shf.r.clamp.b32 %r2673, %r2641, %r2641, %r3796;
	// end inline asm
	xor.b32  	%r4095, %r2673, %r2669;
	// begin inline asm
	shf.r.clamp.b32 %r2677, %r2641, %r2641, %r3800;
	// end inline asm
	xor.b32  	%r2683, %r4095, %r2677;
	xor.b32  	%r4096, %r2601, %r2561;
	and.b32  	%r4097, %r2641, %r4096;
	and.b32  	%r4098, %r2601, %r2561;
	xor.b32  	%r2684, %r4097, %r4098;
	// begin inline asm
	vadd.u32.u32.u32.add %r2681, %r2665, %r2683, %r2684;
	// end inline asm
	mov.b32 	%r2688, 1695183700;
	// begin inline asm
	vadd.u32.u32.u32.add %r2685, %r2686, %r2687, %r2688;
	// end inline asm
	// begin inline asm
	shf.r.clamp.b32 %r2689, %r2806, %r2806, %r3772;
	// end inline asm
	// begin inline asm
	shf.r.clamp.b32 %r2693, %r2806, %r2806, %r3776;
	// end inline asm
	xor.b32  	%r4099, %r2693, %r2689;
	// begin inline asm
	shf.r.clamp.b32 %r2697, %r2806, %r2806, %r3780;
	// end inline asm
	xor.b32  	%r2707, %r4099, %r2697;
	and.b32  	%r4100, %r2806, %r2766;
	mov.u32 	%r2702, %r2806;
	// begin inline asm
	not.b32  %r2702, %r2702;     
	and.b32  %r2701, %r2702, %r2726; 
	
	// end inline asm
	xor.b32  	%r2708, %r2701, %r4100;
	// begin inline asm
	vadd.u32.u32.u32.add %r2705, %r2685, %r2707, %r2708;
	// end inline asm
	add.s32 	%r2846, %r2705, %r2561;
	// begin inline asm
	shf.r.clamp.b32 %r2709, %r2681, %r2681, %r3792;
	// end inline asm
	// begin inline asm
	shf.r.clamp.b32 %r2713, %r2681, %r2681, %r3796;
	// end inline asm
	xor.b32  	%r4101, %r2713, %r2709;
	// begin inline asm
	shf.r.clamp.b32 %r2717, %r2681, %r2681, %r3800;
	// end inline asm
	xor.b32  	%r2723, %r4101, %r2717;
	xor.b32  	%r4102, %r2641, %r2601;
	and.b32  	%r4103, %r2681, %r4102;
	and.b32  	%r4104, %r2641, %r2601;
	xor.b32  	%r2724, %r4103, %r4104;
	// begin inline asm
	vadd.u32.u32.u32.add %r2721, %r2705, %r2723, %r2724;
	// end inline asm
	mov.b32 	%r2728, 1986661051;
	// begin inline asm
	vadd.u32.u32.u32.add %r2725, %r2726, %r2727, %r2728;
	// end inline asm
	// begin inline asm
	shf.r.clamp.b32 %r2729, %r2846, %r2846, %r3772;
	// end inline asm
	// begin inline asm
	shf.r.clamp.b32 %r2733, %r2846, %r2846, %r3776;
	// end inline asm
	xor.b32  	%r4105, %r2733, %r2729;
	// begin inline asm
	shf.r.clamp.b32 %r2737, %r2846, %r2846, %r3780;
	// end inline asm
	xor.b32  	%r2747, %r4105, %r2737;
	and.b32  	%r4106, %r2846, %r2806;
	mov.u32 	%r2742, %r2846;
	// begin inline asm
	not.b32  %r2742, %r2742;     
	and.b32  %r2741, %r2742, %r2766; 
	
	// end inline asm
	xor.b32  	%r2748, %r2741, %r4106;
	// begin inline asm
	vadd.u32.u32.u32.add %r2745, %r2725, %r2747, %r2748;
	// end inline asm
	add.s32 	%r2886, %r2745, %r2601;
	// begin inline asm
	shf.r.clamp.b32 %r2749, %r2721, %r2721, %r3792;
	// end inline asm
	// begin inline asm
	shf.r.clamp.b32 %r2753, %r2721, %r2721, %r3796;
	// end inline asm
	xor.b32  	%r4107, %r2753, %r2749;
	// begin inline asm
	shf.r.clamp.b32 %r2757, %r2721, %r2721, %r3800;
	// end inline asm
	xor.b32  	%r2763, %r4107, %r2757;
	xor.b32  	%r4108, %r2681, %r2641;
	and.b32  	%r4109, %r2721, %r4108;
	and.b32  	%r4110, %r2681, %r2641;
	xor.b32  	%r2764, %r4109, %r4110;
	// begin inline asm
	vadd.u32.u32.u32.add %r2761, %r2745, %r2763, %r2764;
	// end inline asm
	mov.b32 	%r2768, -2117940946;
	// begin inline asm
	vadd.u32.u32.u32.add %r2765, %r2766, %r2767, %r2768;
	// end inline asm
	// begin inline asm
	shf.r.clamp.b32 %r2769, %r2886, %r2886, %r3772;
	// end inline asm
	// begin inline asm
	shf.r.clamp.b32 %r2773, %r2886, %r2886, %r3776;
	// end inline asm
	xor.b32  	%r4111, %r2773, %r2769;
	// begin inline asm
	shf.r.clamp.b32 %r2777, %r2886, %r2886, %r3780;
	// end inline asm
	xor.b32  	%r2787, %r4111, %r2777;
	and.b32  	%r4112, %r2886, %r2846;
	mov.u32 	%r2782, %r2886;
	// begin inline asm
	not.b32  %r2782, %r2782;     
	and.b32  %r2781, %r2782, %r2806; 
	
	// end inline asm
	xor.b32  	%r2788, %r2781, %r4112;
	// begin inline asm
	vadd.u32.u32.u32.add %r2785, %r2765, %r2787, %r2788;
	// end inline asm
	add.s32 	%r2926, %r2785, %r2641;
	// begin inline asm
	shf.r.clamp.b32 %r2789, %r2761, %r2761, %r3792;
	// end inline asm
	// begin inline asm
	shf.r.clamp.b32 %r2793, %r2761, %r2761, %r3796;
	// end inline asm
	xor.b32  	%r4113, %r2793, %r2789;
	// begin inline asm
	shf.r.clamp.b32 %r2797, %r2761, %r2761, %r3800;
	// end inline asm
	xor.b32  	%r2803, %r4113, %r2797;
	xor.b32  	%r4114, %r2721, %r2681;
	and.b32  	%r4115, %r2761, %r4114;
	and.b32  	%r4116, %r2721, %r2681;
	xor.b32  	%r2804, %r4115, %r4116;
	// begin inline asm
	vadd.u32.u32.u32.add %r2801, %r2785, %r2803, %r2804;
	// end inline asm
	mov.b32 	%r2808, -1838011259;
	// begin inline asm
	vadd.u32.u32.u32.add %r2805, %r2806, %r2807, %r2808;
	// end inline asm
	// begin inline asm
	shf.r.clamp.b32 %r2809, %r2926, %r2926, %r3772;
	// end inline asm
	// begin inline asm
	shf.r.clamp.b32 %r2813, %r2926, %r2926, %r3776;
	// end inline asm
	xor.b32  	%r4117, %r2813, %r2809;
	// begin inline asm
	shf.r.clamp.b32 %r2817, %r2926, %r2926, %r3780;
	// end inline asm
	xor.b32  	%r2827, %r4117, %r2817;
	and.b32  	%r4118, %r2926, %r2886;
	mov.u32 	%r2822, %r2926;
	// begin inline asm
	not.b32  %r2822, %r2822;     
	and.b32  %r2821, %r2822, %r2846; 
	
	// end inline asm
	xor.b32  	%r2828, %r2821, %r4118;
	// begin inline asm
	vadd.u32.u32.u32.add %r2825, %r2805, %r2827, %r2828;
	// end inline asm
	add.s32 	%r2966, %r2825, %r2681;
	// begin inline asm
	shf.r.clamp.b32 %r2829, %r2801, %r2801, %r3792;
	// end inline asm
	// begin inline asm
	shf.r.clamp.b32 %r2833, %r2801, %r2801, %r3796;
	// end inline asm
	xor.b32  	%r4119, %r2833, %r2829;
	// begin inline asm
	shf.r.clamp.b32 %r2837, %r2801, %r2801, %r3800;
	// end inline asm
	xor.b32  	%r2843, %r4119, %r2837;
	xor.b32  	%r4120, %r2761, %r2721;
	and.b32  	%r4121, %r2801, %r4120;
	and.b32  	%r4122, %r2761, %r2721;
	xor.b32  	%r2844, %r4121, %r4122;
	// begin inline asm
	vadd.u32.u32.u32.add %r2841, %r2825, %r2843, %r2844;
	// end inline asm
	mov.b32 	%r2848, -1564481375;
	// begin inline asm
	vadd.u32.u32.u32.add %r2845, %r2846, %r2847, %r2848;
	// end inline asm
	// begin inline asm
	shf.r.clamp.b32 %r2849, %r2966, %r2966, %r3772;
	// end inline asm
	// begin inline asm
	shf.r.clamp.b32 %r2853, %r2966, %r2966, %r3776;
	// end inline asm
	xor.b32  	%r4123, %r2853, %r2849;
	// begin inline asm
	shf.r.clamp.b32 %r2857, %r2966, %r2966, %r3780;
	// end inline asm
	xor.b32  	%r2867, %r4123, %r2857;
	and.b32  	%r4124, %r2966, %r2926;
	mov.u32 	%r2862, %r2966;
	// begin inline asm
	not.b32  %r2862, %r2862;     
	and.b32  %r2861, %r2862, %r2886; 
	
	// end inline asm
	xor.b32  	%r2868, %r2861, %r4124;
	// begin inline asm
	vadd.u32.u32.u32.add %r2865, %r2845, %r2867, %r2868;
	// end inline asm
	add.s32 	%r3006, %r2865, %r2721;
	// begin inline asm
	shf.r.clamp.b32 %r2869, %r2841, %r2841, %r3792;
	// end inline asm
	// begin inline asm
	shf.r.clamp.b32 %r2873, %r2841, %r2841, %r3796;
	// end inline asm
	xor.b32  	%r4125, %r2873, %r2869;
	// begin inline asm
	shf.r.clamp.b32 %r2877, %r2841, %r2841, %r3800;
	// end inline asm
	xor.b32  	%r2883, %r4125, %r2877;
	xor.b32  	%r4126, %r2801, %r2761;
	and.b32  	%r4127, %r2841, %r4126;
	and.b32  	%r4128, %r2801, %r2761;
	xor.b32  	%r2884, %r4127, %r4128;
	// begin inline asm
	vadd.u32.u32.u32.add %r2881, %r2865, %r2883, %r2884;
	// end inline asm
	mov.b32 	%r2888, -1474664885;
	// begin inline asm
	vadd.u32.u32.u32.add %r2885, %r2886, %r2887, %r2888;
	// end inline asm
	// begin inline asm
	shf.r.clamp.b32 %r2889, %r3006, %r3006, %r3772;
	// end inline asm
	// begin inline asm
	shf.r.clamp.b32 %r2893, %r3006, %r3006, %r3776;
	// end inline asm
	xor.b32  	%r4129, %r2893, %r2889;
	// begin inline asm
	shf.r.clamp.b32 %r2897, %r3006, %r3006, %r3780;
	// end inline asm
	xor.b32  	%r2907, %r4129, %r2897;
	and.b32  	%r4130, %r3006, %r2966;
	mov.u32 	%r2902, %r3006;
	// begin inline asm
	not.b32  %r2902, %r2902;     
	and.b32  %r2901, %r2902, %r2926; 
	
	// end inline asm
	xor.b32  	%r2908, %r2901, %r4130;
	// begin inline asm
	vadd.u32.u32.u32.add %r2905, %r2885, %r2907, %r2908;
	// end inline asm
	add.s32 	%r3046, %r2905, %r2761;
	// begin inline asm
	shf.r.clamp.b32 %r2909, %r2881, %r2881, %r3792;
	// end inline asm
	// begin inline asm
	shf.r.clamp.b32 %r2913, %r2881, %r2881, %r3796;
	// end inline asm
	xor.b32  	%r4131, %r2913, %r2909;
	// begin inline asm
	shf.r.clamp.b32 %r2917, %r2881, %r2881, %r3800;
	// end inline asm
	xor.b32  	%r2923, %r4131, %r2917;
	xor.b32  	%r4132, %r2841, %r2801;
	and.b32  	%r4133, %r2881, %r4132;
	and.b32  	%r4134, %r2841, %r2801;
	xor.b32  	%r2924, %r4133, %r4134;
	// begin inline asm
	vadd.u32.u32.u32.add %r2921, %r2905, %r2923, %r2924;
	// end inline asm
	mov.b32 	%r2928, -1035236496;
	// begin inline asm
	vadd.u32.u32.u32.add %r2925, %r2926, %r2927, %r2928;
	// end inline asm
	// begin inline asm
	shf.r.clamp.b32 %r2929, %r3046, %r3046, %r3772;
	// end inline asm
	// begin inline asm
	shf.r.clamp.b32 %r2933, %r3046, %r3046, %r3776;
	// end inline asm
	xor.b32  	%r4135, %r2933, %r2929;
	// begin inline asm
	shf.r.clamp.b32 %r2937, %r3046, %r3046, %r3780;
	// end inline asm
	xor.b32  	%r2947, %r4135, %r2937;
	and.b32  	%r4136, %r3046, %r3006;
	mov.u32 	%r2942, %r3046;
	// begin inline asm
	not.b32  %r2942, %r2942;     
	and.b32  %r2941, %r2942, %r2966; 
	
	// end inline asm
	xor.b32  	%r2948, %r2941, %r4136;
	// begin inline asm
	vadd.u32.u32.u32.add %r2945, %r2925, %r2947, %r2948;
	// end inline asm
	add.s32 	%r3086, %r2945, %r2801;
	// begin inline asm
	shf.r.clamp.b32 %r2949, %r2921, %r2921, %r3792;
	// end inline asm
	// begin inline asm
	shf.r.clamp.b32 %r2953, %r2921, %r2921, %r3796;
	// end inline asm
	xor.b32  	%r4137, %r2953, %r2949;
	// begin inline asm
	shf.r.clamp.b32 %r2957, %r2921, %r2921, %r3800;
	// end inline asm
	xor.b32  	%r2963, %r4137, %r2957;
	xor.b32  	%r4138, %r2881, %r2841;
	and.b32  	%r4139, %r2921, %r4138;
	and.b32  	%r4140, %r2881, %r2841;
	xor.b32  	%r2964, %r4139, %r4140;
	// begin inline asm
	vadd.u32.u32.u32.add %r2961, %r2945, %r2963, %r2964;
	// end inline asm
	mov.b32 	%r2968, -949202525;
	// begin inline asm
	vadd.u32.u32.u32.add %r2965, %r2966, %r2967, %r2968;
	// end inline asm
	// begin inline asm
	shf.r.clamp.b32 %r2969, %r3086, %r3086, %r3772;
	// end inline asm
	// begin inline asm
	shf.r.clamp.b32 %r2973, %r3086, %r3086, %r3776;
	// end inline asm
	xor.b32  	%r4141, %r2973, %r2969;
	// begin inline asm
	shf.r.clamp.b32 %r2977, %r3086, %r3086, %r3780;
	// end inline asm
	xor.b32  	%r2987, %r4141, %r2977;
	and.b32  	%r4142, %r3086, %r3046;
	mov.u32 	%r2982, %r3086;
	// begin inline asm
	not.b32  %r2982, %r2982;     
	and.b32  %r2981, %r2982, %r3006; 
	
	// end inline asm
	xor.b32  	%r2988, %r2981, %r4142;
	// begin inline asm
	vadd.u32.u32.u32.add %r2985, %r2965, %r2987, %r2988;
	// end inline asm
	add.s32 	%r3126, %r2985, %r2841;
	// begin inline asm
	shf.r.clamp.b32 %r2989, %r2961, %r2961, %r3792;
	// end inline asm
	// begin inline asm
	shf.r.clamp.b32 %r2993, %r2961, %r2961, %r3796;
	// end inline asm
	xor.b32  	%r4143, %r2993, %r2989;
	// begin inline asm
	shf.r.clamp.b32 %r2997, %r2961, %r2961, %r3800;
	// end inline asm
	xor.b32  	%r3003, %r4143, %r2997;
	xor.b32  	%r4144, %r2921, %r2881;
	and.b32  	%r4145, %r2961, %r4144;
	and.b32  	%r4146, %r2921, %r2881;
	xor.b32  	%r3004, %r4145, %r4146;
	// begin inline asm
	vadd.u32.u32.u32.add %r3001, %r2985, %r3003, %r3004;
	// end inline asm
	mov.b32 	%r3008, -778901479;
	// begin inline asm
	vadd.u32.u32.u32.add %r3005, %r3006, %r3007, %r3008;
	// end inline asm
	// begin inline asm
	shf.r.clamp.b32 %r3009, %r3126, %r3126, %r3772;
	// end inline asm
	// begin inline asm
	shf.r.clamp.b32 %r3013, %r3126, %r3126, %r3776;
	// end inline asm
	xor.b32  	%r4147, %r3013, %r3009;
	// begin inline asm
	shf.r.clamp.b32 %r3017, %r3126, %r3126, %r3780;
	// end inline asm
	xor.b32  	%r3027, %r4147, %r3017;
	and.b32  	%r4148, %r3126, %r3086;
	mov.u32 	%r3022, %r3126;
	// begin inline asm
	not.b32  %r3022, %r3022;     
	and.b32  %r3021, %r3022, %r3046; 
	
	// end inline asm
	xor.b32  	%r3028, %r3021, %r4148;
	// begin inline asm
	vadd.u32.u32.u32.add %r3025, %r3005, %r3027, %r3028;
	// end inline asm
	add.s32 	%r3166, %r3025, %r2881;
	// begin inline asm
	shf.r.clamp.b32 %r3029, %r3001, %r3001, %r3792;
	// end inline asm
	// begin inline asm
	shf.r.clamp.b32 %r3033, %r3001, %r3001, %r3796;
	// end inline asm
	xor.b32  	%r4149, %r3033, %r3029;
	// begin inline asm
	shf.r.clamp.b32 %r3037, %r3001, %r3001, %r3800;
	// end inline asm
	xor.b32  	%r3043, %r4149, %r3037;
	xor.b32  	%r4150, %r2961, %r2921;
	and.b32  	%r4151, %r3001, %r4150;
	and.b32  	%r4152, %r2961, %r2921;
	xor.b32  	%r3044, %r4151, %r4152;
	// begin inline asm
	vadd.u32.u32.u32.add %r3041, %r3025, %r3043, %r3044;
	// end inline asm
	mov.b32 	%r3048, -694614492;
	// begin inline asm
	vadd.u32.u32.u32.add %r3045, %r3046, %r3047, %r3048;
	// end inline asm
	// begin inline asm
	shf.r.clamp.b32 %r3049, %r3166, %r3166, %r3772;
	// end inline asm
	// begin inline asm
	shf.r.clamp.b32 %r3053, %r3166, %r3166, %r3776;
	// end inline asm
	xor.b32  	%r4153, %r3053, %r3049;
	// begin inline asm
	shf.r.clamp.b32 %r3057, %r3166, %r3166, %r3780;
	// end inline asm
	xor.b32  	%r3067, %r4153, %r3057;
	and.b32  	%r4154, %r3166, %r3126;
	mov.u32 	%r3062, %r3166;
	// begin inline asm
	not.b32  %r3062, %r3062;     
	and.b32  %r3061, %r3062, %r3086; 
	
	// end inline asm
	xor.b32  	%r3068, %r3061, %r4154;
	// begin inline asm
	vadd.u32.u32.u32.add %r3065, %r3045, %r3067, %r3068;
	// end inline asm
	add.s32 	%r3206, %r3065, %r2921;
	// begin inline asm
	shf.r.clamp.b32 %r3069, %r3041, %r3041, %r3792;
	// end inline asm
	// begin inline asm
	shf.r.clamp.b32 %r3073, %r3041, %r3041, %r3796;
	// end inline asm
	xor.b32  	%r4155, %r3073, %r3069;
	// begin inline asm
	shf.r.clamp.b32 %r3077, %r3041, %r3041, %r3800;
	// end inline asm
	xor.b32  	%r3083, %r4155, %r3077;
	xor.b32  	%r4156, %r3001, %r2961;
	and.b32  	%r4157, %r3041, %r4156;
	and.b32  	%r4158, %r3001, %r2961;
	xor.b32  	%r3084, %r4157, %r4158;
	// begin inline asm
	vadd.u32.u32.u32.add %r3081, %r3065, %r3083, %r3084;
	// end inline asm
	mov.b32 	%r3088, -200395387;
	// begin inline asm
	vadd.u32.u32.u32.add %r3085, %r3086, %r3087, %r3088;
	// end inline asm
	// begin inline asm
	shf.r.clamp.b32 %r3089, %r3206, %r3206, %r3772;
	// end inline asm
	// begin inline asm
	shf.r.clamp.b32 %r3093, %r3206, %r3206, %r3776;
	// end inline asm
	xor.b32  	%r4159, %r3093, %r3089;
	// begin inline asm
	shf.r.clamp.b32 %r3097, %r3206, %r3206, %r3780;
	// end inline asm
	xor.b32  	%r3107, %r4159, %r3097;
	and.b32  	%r4160, %r3206, %r3166;
	mov.u32 	%r3102, %r3206;
	// begin inline asm
	not.b32  %r3102, %r3102;     
	and.b32  %r3101, %r3102, %r3126; 
	
	// end inline asm
	xor.b32  	%r3108, %r3101, %r4160;
	// begin inline asm
	vadd.u32.u32.u32.add %r3105, %r3085, %r3107, %r3108;
	// end inline asm
	add.s32 	%r3246, %r3105, %r2961;
	// begin inline asm
	shf.r.clamp.b32 %r3109, %r3081, %r3081, %r3792;
	// end inline asm
	// begin inline asm
	shf.r.clamp.b32 %r3113, %r3081, %r3081, %r3796;
	// end inline asm
	xor.b32  	%r4161, %r3113, %r3109;
	// begin inline asm
	shf.r.clamp.b32 %r3117, %r3081, %r3081, %r3800;
	// end inline asm
	xor.b32  	%r3123, %r4161, %r3117;
	xor.b32  	%r4162, %r3041, %r3001;
	and.b32  	%r4163, %r3081, %r4162;
	and.b32  	%r4164, %r3041, %r3001;
	xor.b32  	%r3124, %r4163, %r4164;
	// begin inline asm
	vadd.u32.u32.u32.add %r3121, %r3105, %r3123, %r3124;
	// end inline asm
	mov.b32 	%r3128, 275423344;
	// begin inline asm
	vadd.u32.u32.u32.add %r3125, %r3126, %r3127, %r3128;
	// end inline asm
	// begin inline asm
	shf.r.clamp.b32 %r3129, %r3246, %r3246, %r3772;
	// end inline asm
	// begin inline asm
	shf.r.clamp.b32 %r3133, %r3246, %r3246, %r3776;
	// end inline asm
	xor.b32  	%r4165, %r3133, %r3129;
	// begin inline asm
	shf.r.clamp.b32 %r3137, %r3246, %r3246, %r3780;
	// end inline asm
	xor.b32  	%r3147, %r4165, %r3137;
	and.b32  	%r4166, %r3246, %r3206;
	mov.u32 	%r3142, %r3246;
	// begin inline asm
	not.b32  %r3142, %r3142;     
	and.b32  %r3141, %r3142, %r3166; 
	
	// end inline asm
	xor.b32  	%r3148, %r3141, %r4166;
	// begin inline asm
	vadd.u32.u32.u32.add %r3145, %r3125, %r3147, %r3148;
	// end inline asm
	add.s32 	%r3286, %r3145, %r3001;
	// begin inline asm
	shf.r.clamp.b32 %r3149, %r3121, %r3121, %r3792;
	// end inline asm
	// begin inline asm
	shf.r.clamp.b32 %r3153, %r3121, %r3121, %r3796;
	// end inline asm
	xor.b32  	%r4167, %r3153, %r3149;
	// begin inline asm
	shf.r.clamp.b32 %r3157, %r3121, %r3121, %r3800;
	// end inline asm
	xor.b32  	%r3163, %r4167, %r3157;
	xor.b32  	%r4168, %r3081, %r3041;
	and.b32  	%r4169, %r3121, %r4168;
	and.b32  	%r4170, %r3081, %r3041;
	xor.b32  	%r3164, %r4169, %r4170;
	// begin inline asm
	vadd.u32.u32.u32.add %r3161, %r3145, %r3163, %r3164;
	// end inline asm
	mov.b32 	%r3168, 430227734;
	// begin inline asm
	vadd.u32.u32.u32.add %r3165, %r3166, %r3167, %r3168;
	// end inline asm
	// begin inline asm
	shf.r.clamp.b32 %r3169, %r3286, %r3286, %r3772;
	// end inline asm
	// begin inline asm
	shf.r.clamp.b32 %r3173, %r3286, %r3286, %r3776;
	// end inline asm
	xor.b32  	%r4171, %r3173, %r3169;
	// begin inline asm
	shf.r.clamp.b32 %r3177, %r3286, %r3286, %r3780;
	// end inline asm
	xor.b32  	%r3187, %r4171, %r3177;
	and.b32  	%r4172, %r3286, %r3246;
	mov.u32 	%r3182, %r3286;
	// begin inline asm
	not.b32  %r3182, %r3182;     
	and.b32  %r3181, %r3182, %r3206; 
	
	// end inline asm
	xor.b32  	%r3188, %r3181, %r4172;
	// begin inline asm
	vadd.u32.u32.u32.add %r3185, %r3165, %r3187, %r3188;
	// end inline asm
	add.s32 	%r3326, %r3185, %r3041;
	// begin inline asm
	shf.r.clamp.b32 %r3189, %r3161, %r3161, %r3792;
	// end inline asm
	// begin inline asm
	shf.r.clamp.b32 %r3193, %r3161, %r3161, %r3796;
	// end inline asm
	xor.b32  	%r4173, %r3193, %r3189;
	// begin inline asm
	shf.r.clamp.b32 %r3197, %r3161, %r3161, %r3800;
	// end inline asm
	xor.b32  	%r3203, %r4173, %r3197;
	xor.b32  	%r4174, %r3121, %r3081;
	and.b32  	%r4175, %r3161, %r4174;
	and.b32  	%r4176, %r3121, %r3081;
	xor.b32  	%r3204, %r4175, %r4176;
	// begin inline asm
	vadd.u32.u32.u32.add %r3201, %r3185, %r3203, %r3204;
	// end inline asm
	mov.b32 	%r3208, 506948616;
	// begin inline asm
	vadd.u32.u32.u32.add %r3205, %r3206, %r3207, %r3208;
	// end inline asm
	// begin inline asm
	shf.r.clamp.b32 %r3209, %r3326, %r3326, %r3772;
	// end inline asm
	// begin inline asm
	shf.r.clamp.b32 %r3213, %r3326, %r3326, %r3776;
	// end inline asm
	xor.b32  	%r4177, %r3213, %r3209;
	// begin inline asm
	shf.r.clamp.b32 %r3217, %r3326, %r3326, %r3780;
	// end inline asm
	xor.b32  	%r3227, %r4177, %r3217;
	and.b32  	%r4178, %r3326, %r3286;
	mov.u32 	%r3222, %r3326;
	// begin inline asm
	not.b32  %r3222, %r3222;     
	and.b32  %r3221, %r3222, %r3246; 
	
	// end inline asm
	xor.b32  	%r3228, %r3221, %r4178;
	// begin inline asm
	vadd.u32.u32.u32.add %r3225, %r3205, %r3227, %r3228;
	// end inline asm
	add.s32 	%r3366, %r3225, %r3081;
	// begin inline asm
	shf.r.clamp.b32 %r3229, %r3201, %r3201, %r3792;
	// end inline asm
	// begin inline asm
	shf.r.clamp.b32 %r3233, %r3201, %r3201, %r3796;
	// end inline asm
	xor.b32  	%r4179, %r3233, %r3229;
	// begin inline asm
	shf.r.clamp.b32 %r3237, %r3201, %r3201, %r3800;
	// end inline asm
	xor.b32  	%r3243, %r4179, %r3237;
	xor.b32  	%r4180, %r3161, %r3121;
	and.b32  	%r4181, %r3201, %r4180;
	and.b32  	%r4182, %r3161, %r3121;
	xor.b32  	%r3244, %r4181, %r4182;
	// begin inline asm
	vadd.u32.u32.u32.add %r3241, %r3225, %r3243, %r3244;
	// end inline asm
	mov.b32 	%r3248, 659060556;
	// begin inline asm
	vadd.u32.u32.u32.add %r3245, %r3246, %r3247, %r3248;
	// end inline asm
	// begin inline asm
	shf.r.clamp.b32 %r3249, %r3366, %r3366, %r3772;
	// end inline asm
	// begin inline asm
	shf.r.clamp.b32 %r3253, %r3366, %r3366, %r3776;
	// end inline asm
	xor.b32  	%r4183, %r3253, %r3249;
	// begin inline asm
	shf.r.clamp.b32 %r3257, %r3366, %r3366, %r3780;
	// end inline asm
	xor.b32  	%r3267, %r4183, %r3257;
	and.b32  	%r4184, %r3366, %r3326;
	mov.u32 	%r3262, %r3366;
	// begin inline asm
	not.b32  %r3262, %r3262;     
	and.b32  %r3261, %r3262, %r3286; 
	
	// end inline asm
	xor.b32  	%r3268, %r3261, %r4184;
	// begin inline asm
	vadd.u32.u32.u32.add %r3265, %r3245, %r3267, %r3268;
	// end inline asm
	add.s32 	%r3406, %r3265, %r3121;
	// begin inline asm
	shf.r.clamp.b32 %r3269, %r3241, %r3241, %r3792;
	// end inline asm
	// begin inline asm
	shf.r.clamp.b32 %r3273, %r3241, %r3241, %r3796;
	// end inline asm
	xor.b32  	%r4185, %r3273, %r3269;
	// begin inline asm
	shf.r.clamp.b32 %r3277, %r3241, %r3241, %r3800;
	// end inline asm
	xor.b32  	%r3283, %r4185, %r3277;
	xor.b32  	%r4186, %r3201, %r3161;
	and.b32  	%r4187, %r3241, %r4186;
	and.b32  	%r4188, %r3201, %r3161;
	xor.b32  	%r3284, %r4187, %r4188;
	// begin inline asm
	vadd.u32.u32.u32.add %r3281, %r3265, %r3283, %r3284;
	// end inline asm
	mov.b32 	%r3288, 883997877;
	// begin inline asm
	vadd.u32.u32.u32.add %r3285, %r3286, %r3287, %r3288;
	// end inline asm
	// begin inline asm
	shf.r.clamp.b32 %r3289, %r3406, %r3406, %r3772;
	// end inline asm
	// begin inline asm
	shf.r.clamp.b32 %r3293, %r3406, %r3406, %r3776;
	// end inline asm
	xor.b32  	%r4189, %r3293, %r3289;
	// begin inline asm
	shf.r.clamp.b32 %r3297, %r3406, %r3406, %r3780;
	// end inline asm
	xor.b32  	%r3307, %r4189, %r3297;
	and.b32  	%r4190, %r3406, %r3366;
	mov.u32 	%r3302, %r3406;
	// begin inline asm
	not.b32  %r3302, %r3302;     
	and.b32  %r3301, %r3302, %r3326; 
	
	// end inline asm
	xor.b32  	%r3308, %r3301, %r4190;
	// begin inline asm
	vadd.u32.u32.u32.add %r3305, %r3285, %r3307, %r3308;
	// end inline asm
	add.s32 	%r3446, %r3305, %r3161;
	// begin inline asm
	shf.r.clamp.b32 %r3309, %r3281, %r3281, %r3792;
	// end inline asm
	// begin inline asm
	shf.r.clamp.b32 %r3313, %r3281, %r3281, %r3796;
	// end inline asm
	xor.b32  	%r4191, %r3313, %r3309;
	// begin inline asm
	shf.r.clamp.b32 %r3317, %r3281, %r3281, %r3800;
	// end inline asm
	xor.b32  	%r3323, %r4191, %r3317;
	xor.b32  	%r4192, %r3241, %r3201;
	and.b32  	%r4193, %r3281, %r4192;
	and.b32  	%r4194, %r3241, %r3201;
	xor.b32  	%r3324, %r4193, %r4194;
	// begin inline asm
	vadd.u32.u32.u32.add %r3321, %r3305, %r3323, %r3324;
	// end inline asm
	mov.b32 	%r3328, 958139571;
	// begin inline asm
	vadd.u32.u32.u32.add %r3325, %r3326, %r3327, %r3328;
	// end inline asm
	// begin inline asm
	shf.r.clamp.b32 %r3329, %r3446, %r3446, %r3772;
	// end inline asm
	// begin inline asm
	shf.r.clamp.b32 %r3333, %r3446, %r3446, %r3776;
	// end inline asm
	xor.b32  	%r4195, %r3333, %r3329;
	// begin inline asm
	shf.r.clamp.b32 %r3337, %r3446, %r3446, %r3780;
	// end inline asm
	xor.b32  	%r3347, %r4195, %r3337;
	and.b32  	%r4196, %r3446, %r3406;
	mov.u32 	%r3342, %r3446;
	// begin inline asm
	not.b32  %r3342, %r3342;     
	and.b32  %r3341, %r3342, %r3366; 
	
	// end inline asm
	xor.b32  	%r3348, %r3341, %r4196;
	// begin inline asm
	vadd.u32.u32.u32.add %r3345, %r3325, %r3347, %r3348;
	// end inline asm
	add.s32 	%r3486, %r3345, %r3201;
	// begin inline asm
	shf.r.clamp.b32 %r3349, %r3321, %r3321, %r3792;
	// end inline asm
	// begin inline asm
	shf.r.clamp.b32 %r3353, %r3321, %r3321, %r3796;
	// end inline asm
	xor.b32  	%r4197, %r3353, %r3349;
	// begin inline asm
	shf.r.clamp.b32 %r3357, %r3321, %r3321, %r3800;
	// end inline asm
	xor.b32  	%r3363, %r4197, %r3357;
	xor.b32  	%r4198, %r3281, %r3241;
	and.b32  	%r4199, %r3321, %r4198;
	and.b32  	%r4200, %r3281, %r3241;
	xor.b32  	%r3364, %r4199, %r4200;
	// begin inline asm
	vadd.u32.u32.u32.add %r3361, %r3345, %r3363, %r3364;
	// end inline asm
	mov.b32 	%r3368, 1322822218;
	// begin inline asm
	vadd.u32.u32.u32.add %r3365, %r3366, %r3367, %r3368;
	// end inline asm
	// begin inline asm
	shf.r.clamp.b32 %r3369, %r3486, %r3486, %r3772;
	// end inline asm
	// begin inline asm
	shf.r.clamp.b32 %r3373, %r3486, %r3486, %r3776;
	// end inline asm
	xor.b32  	%r4201, %r3373, %r3369;
	// begin inline asm
	shf.r.clamp.b32 %r3377, %r3486, %r3486, %r3780;
	// end inline asm
	xor.b32  	%r3387, %r4201, %r3377;
	and.b32  	%r4202, %r3486, %r3446;
	mov.u32 	%r3382, %r3486;
	// begin inline asm
	not.b32  %r3382, %r3382;     
	and.b32  %r3381, %r3382, %r3406; 
	
	// end inline asm
	xor.b32  	%r3388, %r3381, %r4202;
	// begin inline asm
	vadd.u32.u32.u32.add %r3385, %r3365, %r3387, %r3388;
	// end inline asm
	add.s32 	%r3526, %r3385, %r3241;
	// begin inline asm
	shf.r.clamp.b32 %r3389, %r3361, %r3361, %r3792;
	// end inline asm
	// begin inline asm
	shf.r.clamp.b32 %r3393, %r3361, %r3361, %r3796;
	// end inline asm
	xor.b32  	%r4203, %r3393, %r3389;
	// begin inline asm
	shf.r.clamp.b32 %r3397, %r3361, %r3361, %r3800;
	// end inline asm
	xor.b32  	%r3403, %r4203, %r3397;
	xor.b32  	%r4204, %r3321, %r3281;
	and.b32  	%r4205, %r3361, %r4204;
	and.b32  	%r4206, %r3321, %r3281;
	xor.b32  	%r3404, %r4205, %r4206;
	// begin inline asm
	vadd.u32.u32.u32.add %r3401, %r3385, %r3403, %r3404;
	// end inline asm
	mov.b32 	%r3408, 1537002063;
	// begin inline asm
	vadd.u32.u32.u32.add %r3405, %r3406, %r3407, %r3408;
	// end inline asm
	// begin inline asm
	shf.r.clamp.b32 %r3409, %r3526, %r3526, %r3772;
	// end inline asm
	// begin inline asm
	shf.r.clamp.b32 %r3413, %r3526, %r3526, %r3776;
	// end inline asm
	xor.b32  	%r4207, %r3413, %r3409;
	// begin inline asm
	shf.r.clamp.b32 %r3417, %r3526, %r3526, %r3780;
	// end inline asm
	xor.b32  	%r3427, %r4207, %r3417;
	and.b32  	%r4208, %r3526, %r3486;
	mov.u32 	%r3422, %r3526;
	// begin inline asm
	not.b32  %r3422, %r3422;     
	and.b32  %r3421, %r3422, %r3446; 
	
	// end inline asm
	xor.b32  	%r3428, %r3421, %r4208;
	// begin inline asm
	vadd.u32.u32.u32.add %r3425, %r3405, %r3427, %r3428;
	// end inline asm
	add.s32 	%r3566, %r3425, %r3281;
	// begin inline asm
	shf.r.clamp.b32 %r3429, %r3401, %r3401, %r3792;
	// end inline asm
	// begin inline asm
	shf.r.clamp.b32 %r3433, %r3401, %r3401, %r3796;
	// end inline asm
	xor.b32  	%r4209, %r3433, %r3429;
	// begin inline asm
	shf.r.clamp.b32 %r3437, %r3401, %r3401, %r3800;
	// end inline asm
	xor.b32  	%r3443, %r4209, %r3437;
	xor.b32  	%r4210, %r3361, %r3321;
	and.b32  	%r4211, %r3401, %r4210;
	and.b32  	%r4212, %r3361, %r3321;
	xor.b32  	%r3444, %r4211, %r4212;
	// begin inline asm
	vadd.u32.u32.u32.add %r3441, %r3425, %r3443, %r3444;
	// end inline asm
	mov.b32 	%r3448, 1747873779;
	// begin inline asm
	vadd.u32.u32.u32.add %r3445, %r3446, %r3447, %r3448;
	// end inline asm
	// begin inline asm
	shf.r.clamp.b32 %r3449, %r3566, %r3566, %r3772;
	// end inline asm
	// begin inline asm
	shf.r.clamp.b32 %r3453, %r3566, %r3566, %r3776;
	// end inline asm
	xor.b32  	%r4213, %r3453, %r3449;
	// begin inline asm
	shf.r.clamp.b32 %r3457, %r3566, %r3566, %r3780;
	// end inline asm
	xor.b32  	%r3467, %r4213, %r3457;
	and.b32  	%r4214, %r3566, %r3526;
	mov.u32 	%r3462, %r3566;
	// begin inline asm
	not.b32  %r3462, %r3462;     
	and.b32  %r3461, %r3462, %r3486; 
	
	// end inline asm
	xor.b32  	%r3468, %r3461, %r4214;
	// begin inline asm
	vadd.u32.u32.u32.add %r3465, %r3445, %r3467, %r3468;
	// end inline asm
	add.s32 	%r3606, %r3465, %r3321;
	// begin inline asm
	shf.r.clamp.b32 %r3469, %r3441, %r3441, %r3792;
	// end inline asm
	// begin inline asm
	shf.r.clamp.b32 %r3473, %r3441, %r3441, %r3796;
	// end inline asm
	xor.b32  	%r4215, %r3473, %r3469;
	// begin inline asm
	shf.r.clamp.b32 %r3477, %r3441, %r3441, %r3800;
	// end inline asm
	xor.b32  	%r3483, %r4215, %r3477;
	xor.b32  	%r4216, %r3401, %r3361;
	and.b32  	%r4217, %r3441, %r4216;
	and.b32  	%r4218, %r3401, %r3361;
	xor.b32  	%r3484, %r4217, %r4218;
	// begin inline asm
	vadd.u32.u32.u32.add %r3481, %r3465, %r3483, %r3484;
	// end inline asm
	mov.b32 	%r3488, 1955562222;
	// begin inline asm
	vadd.u32.u32.u32.add %r3485, %r3486, %r3487, %r3488;
	// end inline asm
	// begin inline asm
	shf.r.clamp.b32 %r3489, %r3606, %r3606, %r3772;
	// end inline asm
	// begin inline asm
	shf.r.clamp.b32 %r3493, %r3606, %r3606, %r3776;
	// end inline asm
	xor.b32  	%r4219, %r3493, %r3489;
	// begin inline asm
	shf.r.clamp.b32 %r3497, %r3606, %r3606, %r3780;
	// end inline asm
	xor.b32  	%r3507, %r4219, %r3497;
	and.b32  	%r4220, %r3606, %r3566;
	mov.u32 	%r3502, %r3606;
	// begin inline asm
	not.b32  %r3502, %r3502;     
	and.b32  %r3501, %r3502, %r3526; 
	
	// end inline asm
	xor.b32  	%r3508, %r3501, %r4220;
	// begin inline asm
	vadd.u32.u32.u32.add %r3505, %r3485, %r3507, %r3508;
	// end inline asm
	add.s32 	%r3646, %r3505, %r3361;
	// begin inline asm
	shf.r.clamp.b32 %r3509, %r3481, %r3481, %r3792;
	// end inline asm
	// begin inline asm
	shf.r.clamp.b32 %r3513, %r3481, %r3481, %r3796;
	// end inline asm
	xor.b32  	%r4221, %r3513, %r3509;
	// begin inline asm
	shf.r.clamp.b32 %r3517, %r3481, %r3481, %r3800;
	// end inline asm
	xor.b32  	%r3523, %r4221, %r3517;
	xor.b32  	%r4222, %r3441, %r3401;
	and.b32  	%r4223, %r3481, %r4222;
	and.b32  	%r4224, %r3441, %r3401;
	xor.b32  	%r3524, %r4223, %r4224;
	// begin inline asm
	vadd.u32.u32.u32.add %r3521, %r3505, %r3523, %r3524;
	// end inline asm
	mov.b32 	%r3528, 2024104815;
	// begin inline asm
	vadd.u32.u32.u32.add %r3525, %r3526, %r3527, %r3528;
	// end inline asm
	// begin inline asm
	shf.r.clamp.b32 %r3529, %r3646, %r3646, %r3772;
	// end inline asm
	// begin inline asm
	shf.r.clamp.b32 %r3533, %r3646, %r3646, %r3776;
	// end inline asm
	xor.b32  	%r4225, %r3533, %r3529;
	// begin inline asm
	shf.r.clamp.b32 %r3537, %r3646, %r3646, %r3780;
	// end inline asm
	xor.b32  	%r3547, %r4225, %r3537;
	and.b32  	%r4226, %r3646, %r3606;
	mov.u32 	%r3542, %r3646;
	// begin inline asm
	not.b32  %r3542, %r3542;     
	and.b32  %r3541, %r3542, %r3566; 
	
	// end inline asm
	xor.b32  	%r3548, %r3541, %r4226;
	// begin inline asm
	vadd.u32.u32.u32.add %r3545, %r3525, %r3547, %r3548;
	// end inline asm
	add.s32 	%r3686, %r3545, %r3401;
	// begin inline asm
	shf.r.clamp.b32 %r3549, %r3521, %r3521, %r3792;
	// end inline asm
	// begin inline asm
	shf.r.clamp.b32 %r3553, %r3521, %r3521, %r3796;
	// end inline asm
	xor.b32  	%r4227, %r3553, %r3549;
	// begin inline asm
	shf.r.clamp.b32 %r3557, %r3521, %r3521, %r3800;
	// end inline asm
	xor.b32  	%r3563, %r4227, %r3557;
	xor.b32  	%r4228, %r3481, %r3441;
	and.b32  	%r4229, %r3521, %r4228;
	and.b32  	%r4230, %r3481, %r3441;
	xor.b32  	%r3564, %r4229, %r4230;
	// begin inline asm
	vadd.u32.u32.u32.add %r3561, %r3545, %r3563, %r3564;
	// end inline asm
	mov.b32 	%r3568, -2067236844;
	// begin inline asm
	vadd.u32.u32.u32.add %r3565, %r3566, %r3567, %r3568;
	// end inline asm
	// begin inline asm
	shf.r.clamp.b32 %r3569, %r3686, %r3686, %r3772;
	// end inline asm
	// begin inline asm
	shf.r.clamp.b32 %r3573, %r3686, %r3686, %r3776;
	// end inline asm
	xor.b32  	%r4231, %r3573, %r3569;
	// begin inline asm
	shf.r.clamp.b32 %r3577, %r3686, %r3686, %r3780;
	// end inline asm
	xor.b32  	%r3587, %r4231, %r3577;
	and.b32  	%r4232, %r3686, %r3646;
	mov.u32 	%r3582, %r3686;
	// begin inline asm
	not.b32  %r3582, %r3582;     
	and.b32  %r3581, %r3582, %r3606; 
	
	// end inline asm
	xor.b32  	%r3588, %r3581, %r4232;
	// begin inline asm
	vadd.u32.u32.u32.add %r3585, %r3565, %r3587, %r3588;
	// end inline asm
	add.s32 	%r3726, %r3585, %r3441;
	// begin inline asm
	shf.r.clamp.b32 %r3589, %r3561, %r3561, %r3792;
	// end inline asm
	// begin inline asm
	shf.r.clamp.b32 %r3593, %r3561, %r3561, %r3796;
	// end inline asm
	xor.b32  	%r4233, %r3593, %r3589;
	// begin inline asm
	shf.r.clamp.b32 %r3597, %r3561, %r3561, %r3800;
	// end inline asm
	xor.b32  	%r3603, %r4233, %r3597;
	xor.b32  	%r4234, %r3521, %r3481;
	and.b32  	%r4235, %r3561, %r4234;
	and.b32  	%r4236, %r3521, %r3481;
	xor.b32  	%r3604, %r4235, %r4236;
	// begin inline asm
	vadd.u32.u32.u32.add %r3601, %r3585, %r3603, %r3604;
	// end inline asm
	mov.b32 	%r3608, -1933114872;
	// begin inline asm
	vadd.u32.u32.u32.add %r3605, %r3606, %r3607, %r3608;
	// end inline asm
	// begin inline asm
	shf.r.clamp.b32 %r3609, %r3726, %r3726, %r3772;
	// end inline asm
	// begin inline asm
	shf.r.clamp.b32 %r3613, %r3726, %r3726, %r3776;
	// end inline asm
	xor.b32  	%r4237, %r3613, %r3609;
	// begin inline asm
	shf.r.clamp.b32 %r3617, %r3726, %r3726, %r3780;
	// end inline asm
	xor.b32  	%r3627, %r4237, %r3617;
	and.b32  	%r4238, %r3726, %r3686;
	mov.u32 	%r3622, %r3726;
	// begin inline asm
	not.b32  %r3622, %r3622;     
	and.b32  %r3621, %r3622, %r3646; 
	
	// end inline asm
	xor.b32  	%r3628, %r3621, %r4238;
	// begin inline asm
	vadd.u32.u32.u32.add %r3625, %r3605, %r3627, %r3628;
	// end inline asm
	add.s32 	%r3766, %r3625, %r3481;
	// begin inline asm
	shf.r.clamp.b32 %r3629, %r3601, %r3601, %r3792;
	// end inline asm
	// begin inline asm
	shf.r.clamp.b32 %r3633, %r3601, %r3601, %r3796;
	// end inline asm
	xor.b32  	%r4239, %r3633, %r3629;
	// begin inline asm
	shf.r.clamp.b32 %r3637, %r3601, %r3601, %r3800;
	// end inline asm
	xor.b32  	%r3643, %r4239, %r3637;
	xor.b32  	%r4240, %r3561, %r3521;
	and.b32  	%r4241, %r3601, %r4240;
	and.b32  	%r4242, %r3561, %r3521;
	xor.b32  	%r3644, %r4241, %r4242;
	// begin inline asm
	vadd.u32.u32.u32.add %r3641, %r3625, %r3643, %r3644;
	// end inline asm
	mov.b32 	%r3648, -1866530822;
	// begin inline asm
	vadd.u32.u32.u32.add %r3645, %r3646, %r3647, %r3648;
	// end inline asm
	// begin inline asm
	shf.r.clamp.b32 %r3649, %r3766, %r3766, %r3772;
	// end inline asm
	// begin inline asm
	shf.r.clamp.b32 %r3653, %r3766, %r3766, %r3776;
	// end inline asm
	xor.b32  	%r4243, %r3653, %r3649;
	// begin inline asm
	shf.r.clamp.b32 %r3657, %r3766, %r3766, %r3780;
	// end inline asm
	xor.b32  	%r3667, %r4243, %r3657;
	and.b32  	%r4244, %r3766, %r3726;
	mov.u32 	%r3662, %r3766;
	// begin inline asm
	not.b32  %r3662, %r3662;     
	and.b32  %r3661, %r3662, %r3686; 
	
	// end inline asm
	xor.b32  	%r3668, %r3661, %r4244;
	// begin inline asm
	vadd.u32.u32.u32.add %r3665, %r3645, %r3667, %r3668;
	// end inline asm
	add.s32 	%r3783, %r3665, %r3521;
	// begin inline asm
	shf.r.clamp.b32 %r3669, %r3641, %r3641, %r3792;
	// end inline asm
	// begin inline asm
	shf.r.clamp.b32 %r3673, %r3641, %r3641, %r3796;
	// end inline asm
	xor.b32  	%r4245, %r3673, %r3669;
	// begin inline asm
	shf.r.clamp.b32 %r3677, %r3641, %r3641, %r3800;
	// end inline asm
	xor.b32  	%r3683, %r4245, %r3677;
	xor.b32  	%r4246, %r3601, %r3561;
	and.b32  	%r4247, %r3641, %r4246;
	and.b32  	%r4248, %r3601, %r3561;
	xor.b32  	%r3684, %r4247, %r4248;
	// begin inline asm
	vadd.u32.u32.u32.add %r3681, %r3665, %r3683, %r3684;
	// end inline asm
	mov.b32 	%r3688, -1538233109;
	// begin inline asm
	vadd.u32.u32.u32.add %r3685, %r3686, %r3687, %r3688;
	// end inline asm
	// begin inline asm
	shf.r.clamp.b32 %r3689, %r3783, %r3783, %r3772;
	// end inline asm
	// begin inline asm
	shf.r.clamp.b32 %r3693, %r3783, %r3783, %r3776;
	// end inline asm
	xor.b32  	%r4249, %r3693, %r3689;
	// begin inline asm
	shf.r.clamp.b32 %r3697, %r3783, %r3783, %r3780;
	// end inline asm
	xor.b32  	%r3707, %r4249, %r3697;
	and.b32  	%r4250, %r3783, %r3766;
	mov.u32 	%r3702, %r3783;
	// begin inline asm
	not.b32  %r3702, %r3702;     
	and.b32  %r3701, %r3702, %r3726; 
	
	// end inline asm
	xor.b32  	%r3708, %r3701, %r4250;
	// begin inline asm
	vadd.u32.u32.u32.add %r3705, %r3685, %r3707, %r3708;
	// end inline asm
	add.s32 	%r3744, %r3705, %r3561;
	// begin inline asm
	shf.r.clamp.b32 %r3709, %r3681, %r3681, %r3792;
	// end inline asm
	// begin inline asm
	shf.r.clamp.b32 %r3713, %r3681, %r3681, %r3796;
	// end inline asm
	xor.b32  	%r4251, %r3713, %r3709;
	// begin inline asm
	shf.r.clamp.b32 %r3717, %r3681, %r3681, %r3800;
	// end inline asm
	xor.b32  	%r3723, %r4251, %r3717;
	xor.b32  	%r4252, %r3641, %r3601;
	and.b32  	%r4253, %r3681, %r4252;
	and.b32  	%r4254, %r3641, %r3601;
	xor.b32  	%r3724, %r4253, %r4254;
	// begin inline asm
	vadd.u32.u32.u32.add %r3721, %r3705, %r3723, %r3724;
	// end inline asm
	mov.b32 	%r3728, -1090935817;
	// begin inline asm
	vadd.u32.u32.u32.add %r3725, %r3726, %r3727, %r3728;
	// end inline asm
	// begin inline asm
	shf.r.clamp.b32 %r3729, %r3744, %r3744, %r3772;
	// end inline asm
	// begin inline asm
	shf.r.clamp.b32 %r3733, %r3744, %r3744, %r3776;
	// end inline asm
	xor.b32  	%r4255, %r3733, %r3729;
	// begin inline asm
	shf.r.clamp.b32 %r3737, %r3744, %r3744, %r3780;
	// end inline asm
	xor.b32  	%r3747, %r4255, %r3737;
	and.b32  	%r4256, %r3744, %r3783;
	mov.u32 	%r3742, %r3744;
	// begin inline asm
	not.b32  %r3742, %r3742;     
	and.b32  %r3741, %r3742, %r3766; 
	
	// end inline asm
	xor.b32  	%r3748, %r3741, %r4256;
	// begin inline asm
	vadd.u32.u32.u32.add %r3745, %r3725, %r3747, %r3748;
	// end inline asm
	add.s32 	%r3784, %r3745, %r3601;
	// begin inline asm
	shf.r.clamp.b32 %r3749, %r3721, %r3721, %r3792;
	// end inline asm
	// begin inline asm
	shf.r.clamp.b32 %r3753, %r3721, %r3721, %r3796;
	// end inline asm
	xor.b32  	%r4257, %r3753, %r3749;
	// begin inline asm
	shf.r.clamp.b32 %r3757, %r3721, %r3721, %r3800;
	// end inline asm
	xor.b32  	%r3763, %r4257, %r3757;
	xor.b32  	%r4258, %r3681, %r3641;
	and.b32  	%r4259, %r3721, %r4258;
	and.b32  	%r4260, %r3681, %r3641;
	xor.b32  	%r3764, %r4259, %r4260;
	// begin inline asm
	vadd.u32.u32.u32.add %r3761, %r3745, %r3763, %r3764;
	// end inline asm
	mov.b32 	%r3768, -965641998;
	// begin inline asm
	vadd.u32.u32.u32.add %r3765, %r3766, %r3767, %r3768;
	// end inline asm
	// begin inline asm
	shf.r.clamp.b32 %r3769, %r3784, %r3784, %r3772;
	// end inline asm
	// begin inline asm
	shf.r.clamp.b32 %r3773, %r3784, %r3784, %r3776;
	// end inline asm
	xor.b32  	%r4261, %r3773, %r3769;
	// begin inline asm
	shf.r.clamp.b32 %r3777, %r3784, %r3784, %r3780;
	// end inline asm
	xor.b32  	%r3787, %r4261, %r3777;
	and.b32  	%r4262, %r3784, %r3744;
	mov.u32 	%r3782, %r3784;
	// begin inline asm
	not.b32  %r3782, %r3782;     
	and.b32  %r3781, %r3782, %r3783; 
	
	// end inline asm
	xor.b32  	%r3788, %r3781, %r4262;
	// begin inline asm
	vadd.u32.u32.u32.add %r3785, %r3765, %r3787, %r3788;
	// end inline asm
	// begin inline asm
	shf.r.clamp.b32 %r3789, %r3761, %r3761, %r3792;
	// end inline asm
	// begin inline asm
	shf.r.clamp.b32 %r3793, %r3761, %r3761, %r3796;
	// end inline asm
	xor.b32  	%r4263, %r3793, %r3789;
	// begin inline asm
	shf.r.clamp.b32 %r3797, %r3761, %r3761, %r3800;
	// end inline asm
	xor.b32  	%r3803, %r4263, %r3797;
	xor.b32  	%r4264, %r3721, %r3681;
	and.b32  	%r4265, %r3761, %r4264;
	and.b32  	%r4266, %r3721, %r3681;
	xor.b32  	%r3804, %r4265, %r4266;
	// begin inline asm
	vadd.u32.u32.u32.add %r3801, %r3785, %r3803, %r3804;
	// end inline asm
	add.s32 	%r4281, %r3801, 1779033703;
	add.s32 	%r4280, %r3761, -1150833019;
	add.s32 	%r4279, %r3721, 1013904242;
	add.s32 	%r4278, %r3681, -1521486534;
	add.s32 	%r4267, %r3641, %r3785;
	add.s32 	%r4277, %r4267, 1359893119;
	add.s32 	%r4282, %r3784, -1694144372;
	add.s32 	%r4283, %r3744, 528734635;
	add.s32 	%r4284, %r3783, 1541459225;
	add.s32 	%r4268, %r4268, 1;
	setp.ne.s32 	%p2, %r4268, 0;
	@%p2 bra 	$L__BB0_2;
$L__BB0_3:
	cvta.to.global.u64 	%rd4, %rd1;
	st.global.u32 	[%rd4], %r4281;
	st.global.u32 	[%rd4+4], %r4280;
	st.global.u32 	[%rd4+8], %r4279;
	st.global.u32 	[%rd4+12], %r4278;
	st.global.u32 	[%rd4+16], %r4277;
	st.global.u32 	[%rd4+20], %r4282;
	st.global.u32 	[%rd4+24], %r4283;
	st.global.u32 	[%rd4+28], %r4284;
	ret;

}
	// .globl	sha256TestKernel
.visible .entry sha256TestKernel(
	.param .u64 .ptr .align 1 sha256TestKernel_param_0,
	.param .u32 sha256TestKernel_param_1,
	.param .u32 sha256TestKernel_param_2,
	.param .u32 sha256TestKernel_param_3,
	.param .u32 sha256TestKernel_param_4,
	.param .u32 sha256TestKernel_param_5,
	.param .u32 sha256TestKernel_param_6,
	.param .u32 sha256TestKernel_param_7,
	.param .u32 sha256TestKernel_param_8,
	.param .u32 sha256TestKernel_param_9,
	.param .u32 sha256TestKernel_param_10,
	.param .u32 sha256TestKernel_param_11,
	.param .u32 sha256TestKernel_param_12,
	.param .u32 sha256TestKernel_param_13,
	.param .u32 sha256TestKernel_param_14,
	.param .u32 sha256TestKernel_param_15,
	.param .u32 sha256TestKernel_param_16
)
.maxntid 128
.minnctapersm 1
{
	.reg .b32 	%r<4292>;
	.reg .b64 	%rd<3>;

	ld.param.u64 	%rd1, [sha256TestKernel_param_0];
	ld.param.u32 	%r1251, [sha256TestKernel_param_1];
	ld.param.u32 	%r2, [sha256TestKernel_param_2];
	ld.param.u32 	%r28, [sha256TestKernel_param_3];
	ld.param.u32 	%r54, [sha256TestKernel_param_4];
	ld.param.u32 	%r80, [sha256TestKernel_param_5];
	ld.param.u32 	%r106, [sha256TestKernel_param_6];
	ld.param.u32 	%r132, [sha256TestKernel_param_7];
	ld.param.u32 	%r158, [sha256TestKernel_param_8];
	ld.param.u32 	%r184, [sha256TestKernel_param_9];
	ld.param.u32 	%r24, [sha256TestKernel_param_10];
	ld.param.u32 	%r50, [sha256TestKernel_param_11];
	ld.param.u32 	%r76, [sha256TestKernel_param_12];
	ld.param.u32 	%r102, [sha256TestKernel_param_13];
	ld.param.u32 	%r128, [sha256TestKernel_param_14];
	ld.param.u32 	%r13, [sha256TestKernel_param_15];
	ld.param.u32 	%r39, [sha256TestKernel_param_16];
	cvta.to.global.u64 	%rd2, %rd1;
	mov.b32 	%r1226, 7;
	// begin inline asm
	shf.r.clamp.b32 %r1, %r2, %r2, %r1226;
	// end inline asm
	mov.b32 	%r1230, 18;
	// begin inline asm
	shf.r.clamp.b32 %r5, %r2, %r2, %r1230;
	// end inline asm
	xor.b32  	%r3809, %r5, %r1;
	mov.b32 	%r1233, 3;
	// begin inline asm
	vshr.u32.u32.u32.clamp %r9, %r2, %r1233;
	// end inline asm
	xor.b32  	%r25, %r3809, %r9;
	mov.b32 	%r1237, 17;
	// begin inline asm
	shf.r.clamp.b32 %r12, %r13, %r13, %r1237;
	// end inline asm
	mov.b32 	%r1241, 19;
	// begin inline asm
	shf.r.clamp.b32 %r16, %r13, %r13, %r1241;
	// end inline asm
	xor.b32  	%r3810, %r16, %r12;
	mov.b32 	%r1244, 10;
	// begin inline asm
	vshr.u32.u32.u32.clamp %r20, %r13, %r1244;
	// end inline asm
	xor.b32  	%r26, %r3810, %r20;
	// begin inline asm
	vadd.u32.u32.u32.add %r23, %r24, %r25, %r26;
	// end inline asm
	add.s32 	%r1891, %r23, %r1251;
	// begin inline asm
	shf.r.clamp.b32 %r27, %r28, %r28, %r1226;
	// end inline asm
	// begin inline asm
	shf.r.clamp.b32 %r31, %r28, %r28, %r1230;
	// end inline asm
	xor.b32  	%r3811, %r31, %r27;
	// begin inline asm
	vshr.u32.u32.u32.clamp %r35, %r28, %r1233;
	// end inline asm
	xor.b32  	%r51, %r3811, %r35;
	// begin inline asm
	shf.r.clamp.b32 %r38, %r39, %r39, %r1237;
	// end inline asm
	// begin inline asm
	shf.r.clamp.b32 %r42, %r39, %r39, %r1241;
	// end inline asm
	xor.b32  	%r3812, %r42, %r38;
	// begin inline asm
	vshr.u32.u32.u32.clamp %r46, %r39, %r1244;
	// end inline asm
	xor.b32  	%r52, %r3812, %r46;
	// begin inline asm
	vadd.u32.u32.u32.add %r49, %r50, %r51, %r52;
	// end inline asm
	add.s32 	%r1931, %r49, %r2;
	// begin inline asm
	shf.r.clamp.b32 %r53, %r54, %r54, %r1226;
	// end inline asm
	// begin inline asm
	shf.r.clamp.b32 %r57, %r54, %r54, %r1230;
	// end inline asm
	xor.b32  	%r3813, %r57, %r53;
	// begin inline asm
	vshr.u32.u32.u32.clamp %r61, %r54, %r1233;
	// end inline asm
	xor.b32  	%r77, %r3813, %r61;
	// begin inline asm
	shf.r.clamp.b32 %r64, %r1891, %r1891, %r1237;
	// end inline asm
	// begin inline asm
	shf.r.clamp.b32 %r68, %r1891, %r1891, %r1241;
	// end inline asm
	xor.b32  	%r3814, %r68, %r64;
	// begin inline asm
	vshr.u32.u32.u32.clamp %r72, %r1891, %r1244;
	// end inline asm
	xor.b32  	%r78, %r3814, %r72;
	// begin inline asm
	vadd.u32.u32.u32.add %r75, %r76, %r77, %r78;
	// end inline asm
	add.s32 	%r1971, %r75, %r28;
	// begin inline asm
	shf.r.clamp.b32 %r79, %r80, %r80, %r1226;
	// end inline asm
	// begin inline asm
	shf.r.clamp.b32 %r83, %r80, %r80, %r1230;
	// end inline asm
	xor.b32  	%r3815, %r83, %r79;
	// begin inline asm
	vshr.u32.u32.u32.clamp %r87, %r80, %r1233;
	// end inline asm
	xor.b32  	%r103, %r3815, %r87;
	// begin inline asm
	shf.r.clamp.b32 %r90, %r1931, %r1931, %r1237;
	// end inline asm
	// begin inline asm
	shf.r.clamp.b32 %r94, %r1931, %r1931, %r1241;
	// end inline asm
	xor.b32  	%r3816, %r94, %r90;
	// begin inline asm
	vshr.u32.u32.u32.clamp %r98, %r1931, %r1244;
	// end inline asm
	xor.b32  	%r104, %r3816, %r98;
	// begin inline asm
	vadd.u32.u32.u32.add %r101, %r102, %r103, %r104;
	// end inline asm
	add.s32 	%r2011, %r101, %r54;
	// begin inline asm
	shf.r.clamp.b32 %r105, %r106, %r106, %r1226;
	// end inline asm
	// begin inline asm
	shf.r.clamp.b32 %r109, %r106, %r106, %r1230;
	// end inline asm
	xor.b32  	%r3817, %r109, %r105;
	// begin inline asm
	vshr.u32.u32.u32.clamp %r113, %r106, %r1233;
	// end inline asm
	xor.b32  	%r129, %r3817, %r113;
	// begin inline asm
	shf.r.clamp.b32 %r116, %r1971, %r1971, %r1237;
	// end inline asm
	// begin inline asm
	shf.r.clamp.b32 %r120, %r1971, %r1971, %r1241;
	// end inline asm
	xor.b32  	%r3818, %r120, %r116;
	// begin inline asm
	vshr.u32.u32.u32.clamp %r124, %r1971, %r1244;
	// end inline asm
	xor.b32  	%r130, %r3818, %r124;
	// begin inline asm
	vadd.u32.u32.u32.add %r127, %r128, %r129, %r130;
	// end inline asm
	add.s32 	%r2051, %r127, %r80;
	// begin inline asm
	shf.r.clamp.b32 %r131, %r132, %r132, %r1226;
	// end inline asm
	// begin inline asm
	shf.r.clamp.b32 %r135, %r132, %r132, %r1230;
	// end inline asm
	xor.b32  	%r3819, %r135, %r131;
	// begin inline asm
	vshr.u32.u32.u32.clamp %r139, %r132, %r1233;
	// end inline asm
	xor.b32  	%r155, %r3819, %r139;
	// begin inline asm
	shf.r.clamp.b32 %r142, %r2011, %r2011, %r1237;
	// end inline asm
	// begin inline asm
	shf.r.clamp.b32 %r146, %r2011, %r2011, %r1241;
	// end inline asm
	xor.b32  	%r3820, %r146, %r142;
	// begin inline asm
	vshr.u32.u32.u32.clamp %r150, %r2011, %r1244;
	// end inline asm
	xor.b32  	%r156, %r3820, %r150;
	// begin inline asm
	vadd.u32.u32.u32.add %r153, %r13, %r155, %r156;
	// end inline asm
	add.s32 	%r2091, %r153, %r106;
	// begin inline asm
	shf.r.clamp.b32 %r157, %r158, %r158, %r1226;
	// end inline asm
	// begin inline asm
	shf.r.clamp.b32 %r161, %r158, %r158, %r1230;
	// end inline asm
	xor.b32  	%r3821, %r161, %r157;
	// begin inline asm
	vshr.u32.u32.u32.clamp %r165, %r158, %r1233;
	// end inline asm
	xor.b32  	%r181, %r3821, %r165;
	// begin inline asm
	shf.r.clamp.b32 %r168, %r2051, %r2051, %r1237;
	// end inline asm
	// begin inline asm
	shf.r.clamp.b32 %r172, %r2051, %r2051, %r1241;
	// end inline asm
	xor.b32  	%r3822, %r172, %r168;
	// begin inline asm
	vshr.u32.u32.u32.clamp %r176, %r2051, %r1244;
	// end inline asm
	xor.b32  	%r182, %r3822, %r176;
	// begin inline asm
	vadd.u32.u32.u32.add %r179, %r39, %r181, %r182;
	// end inline asm
	add.s32 	%r2131, %r179, %r132;
	// begin inline asm
	shf.r.clamp.b32 %r183, %r184, %r184, %r1226;
	// end inline asm
	// begin inline asm
	shf.r.clamp.b32 %r187, %r184, %r184, %r1230;
	// end inline asm
	xor.b32  	%r3823, %r187, %r183;
	// begin inline asm
	vshr.u32.u32.u32.clamp %r191, %r184, %r1233;
	// end inline asm
	xor.b32  	%r207, %r3823, %r191;
	// begin inline asm
	shf.r.clamp.b32 %r194, %r2091, %r2091, %r1237;
	// end inline asm
	// begin inline asm
	shf.r.clamp.b32 %r198, %r2091, %r2091, %r1241;
	// end inline asm
	xor.b32  	%r3824, %r198, %r194;
	// begin inline asm
	vshr.u32.u32.u32.clamp %r202, %r2091, %r1244;
	// end inline asm
	xor.b32  	%r208, %r3824, %r202;
	// begin inline asm
	vadd.u32.u32.u32.add %r205, %r1891, %r207, %r208;
	// end inline asm
	add.s32 	%r2171, %r205, %r158;
	// begin inline asm
	shf.r.clamp.b32 %r209, %r24, %r24, %r1226;
	// end inline asm
	// begin inline asm
	shf.r.clamp.b32 %r213, %r24, %r24, %r1230;
	// end inline asm
	xor.b32  	%r3825, %r213, %r209;
	// begin inline asm
	vshr.u32.u32.u32.clamp %r217, %r24, %r1233;
	// end inline asm
	xor.b32  	%r233, %r3825, %r217;
	// begin inline asm
	shf.r.clamp.b32 %r220, %r2131, %r2131, %r1237;
	// end inline asm
	// begin inline asm
	shf.r.clamp.b32 %r224, %r2131, %r2131, %r1241;
	// end inline asm
	xor.b32  	%r3826, %r224, %r220;
	// begin inline asm
	vshr.u32.u32.u32.clamp %r228, %r2131, %r1244;
	// end inline asm
	xor.b32  	%r234, %r3826, %r228;
	// begin inline asm
	vadd.u32.u32.u32.add %r231, %r1931, %r233, %r234;
	// end inline asm
	add.s32 	%r2211, %r231, %r184;
	// begin inline asm
	shf.r.clamp.b32 %r235, %r50, %r50, %r1226;
	// end inline asm
	// begin inline asm
	shf.r.clamp.b32 %r239, %r50, %r50, %r1230;
	// end inline asm
	xor.b32  	%r3827, %r239, %r235;
	// begin inline asm
	vshr.u32.u32.u32.clamp %r243, %r50, %r1233;
	// end inline asm
	xor.b32  	%r259, %r3827, %r243;
	// begin inline asm
	shf.r.clamp.b32 %r246, %r2171, %r2171, %r1237;
	// end inline asm
	// begin inline asm
	shf.r.clamp.b32 %r250, %r2171, %r2171, %r1241;
	// end inline asm
	xor.b32  	%r3828, %r250, %r246;
	// begin inline asm
	vshr.u32.u32.u32.clamp %r254, %r2171, %r1244;
	// end inline asm
	xor.b32  	%r260, %r3828, %r254;
	// begin inline asm
	vadd.u32.u32.u32.add %r257, %r1971, %r259, %r260;
	// end inline asm
	add.s32 	%r2251, %r257, %r24;
	// begin inline asm
	shf.r.clamp.b32 %r261, %r76, %r76, %r1226;
	// end inline asm
	// begin inline asm
	shf.r.clamp.b32 %r265, %r76, %r76, %r1230;
	// end inline asm
	xor.b32  	%r3829, %r265, %r261;
	// begin inline asm
	vshr.u32.u32.u32.clamp %r269, %r76, %r1233;
	// end inline asm
	xor.b32  	%r285, %r3829, %r269;
	// begin inline asm
	shf.r.clamp.b32 %r272, %r2211, %r2211, %r1237;
	// end inline asm
	// begin inline asm
	shf.r.clamp.b32 %r276, %r2211, %r2211, %r1241;
	// end inline asm
	xor.b32  	%r3830, %r276, %r272;
	// begin inline asm
	vshr.u32.u32.u32.clamp %r280, %r2211, %r1244;
	// end inline asm
	xor.b32  	%r286, %r3830, %r280;
	// begin inline asm
	vadd.u32.u32.u32.add %r283, %r2011, %r285, %r286;
	// end inline asm
	add.s32 	%r2291, %r283, %r50;
	// begin inline asm
	shf.r.clamp.b32 %r287, %r102, %r102, %r1226;
	// end inline asm
	// begin inline asm
	shf.r.clamp.b32 %r291, %r102, %r102, %r1230;
	// end inline asm
	xor.b32  	%r3831, %r291, %r287;
	// begin inline asm
	vshr.u32.u32.u32.clamp %r295, %r102, %r1233;
	// end inline asm
	xor.b32  	%r311, %r3831, %r295;
	// begin inline asm
	shf.r.clamp.b32 %r298, %r2251, %r2251, %r1237;
	// end inline asm
	// begin inline asm
	shf.r.clamp.b32 %r302, %r2251, %r2251, %r1241;
	// end inline asm
	xor.b32  	%r3832, %r302, %r298;
	// begin inline asm
	vshr.u32.u32.u32.clamp %r306, %r2251, %r1244;
	// end inline asm
	xor.b32  	%r312, %r3832, %r306;
	// begin inline asm
	vadd.u32.u32.u32.add %r309, %r2051, %r311, %r312;
	// end inline asm
	add.s32 	%r2331, %r309, %r76;
	// begin inline asm
	shf.r.clamp.b32 %r313, %r128, %r128, %r1226;
	// end inline asm
	// begin inline asm
	shf.r.clamp.b32 %r317, %r128, %r128, %r1230;
	// end inline asm
	xor.b32  	%r3833, %r317, %r313;
	// begin inline asm
	vshr.u32.u32.u32.clamp %r321, %r128, %r1233;
	// end inline asm
	xor.b32  	%r337, %r3833, %r321;
	// begin inline asm
	shf.r.clamp.b32 %r324, %r2291, %r2291, %r1237;
	// end inline asm
	// begin inline asm
	shf.r.clamp.b32 %r328, %r2291, %r2291, %r1241;
	// end inline asm
	xor.b32  	%r3834, %r328, %r324;
	// begin inline asm
	vshr.u32.u32.u32.clamp %r332, %r2291, %r1244;
	// end inline asm
	xor.b32  	%r338, %r3834, %r332;
	// begin inline asm
	vadd.u32.u32.u32.add %r335, %r2091, %r337, %r338;
	// end inline asm
	add.s32 	%r2371, %r335, %r102;
	// begin inline asm
	shf.r.clamp.b32 %r339, %r13, %r13, %r1226;
	// end inline asm
	// begin inline asm
	shf.r.clamp.b32 %r343, %r13, %r13, %r1230;
	// end inline asm
	xor.b32  	%r3835, %r343, %r339;
	// begin inline asm
	vshr.u32.u32.u32.clamp %r347, %r13, %r1233;
	// end inline asm
	xor.b32  	%r363, %r3835, %r347;
	// begin inline asm
	shf.r.clamp.b32 %r350, %r2331, %r2331, %r1237;
	// end inline asm
	// begin inline asm
	shf.r.clamp.b32 %r354, %r2331, %r2331, %r1241;
	// end inline asm
	xor.b32  	%r3836, %r354, %r350;
	// begin inline asm
	vshr.u32.u32.u32.clamp %r358, %r2331, %r1244;
	// end inline asm
	xor.b32  	%r364, %r3836, %r358;
	// begin inline asm
	vadd.u32.u32.u32.add %r361, %r2131, %r363, %r364;
	// end inline asm
	add.s32 	%r2411, %r361, %r128;
	// begin inline asm
	shf.r.clamp.b32 %r365, %r39, %r39, %r1226;
	// end inline asm
	// begin inline asm
	shf.r.clamp.b32 %r369, %r39, %r39, %r1230;
	// end inline asm
	xor.b32  	%r3837, %r369, %r365;
	// begin inline asm
	vshr.u32.u32.u32.clamp %r373, %r39, %r1233;
	// end inline asm
	xor.b32  	%r389, %r3837, %r373;
	// begin inline asm
	shf.r.clamp.b32 %r376, %r2371, %r2371, %r1237;
	// end inline asm
	// begin inline asm
	shf.r.clamp.b32 %r380, %r2371, %r2371, %r1241;
	// end inline asm
	xor.b32  	%r3838, %r380, %r376;
	// begin inline asm
	vshr.u32.u32.u32.clamp %r384, %r2371, %r1244;
	// end inline asm
	xor.b32  	%r390, %r3838, %r384;
	// begin inline asm
	vadd.u32.u32.u32.add %r387, %r2171, %r389, %r390;
	// end inline asm
	add.s32 	%r2451, %r387, %r13;
	// begin inline asm
	shf.r.clamp.b32 %r391, %r1891, %r1891, %r1226;
	// end inline asm
	// begin inline asm
	shf.r.clamp.b32 %r395, %r1891, %r1891, %r1230;
	// end inline asm
	xor.b32  	%r3839, %r395, %r391;
	// begin inline asm
	vshr.u32.u32.u32.clamp %r399, %r1891, %r1233;
	// end inline asm
	xor.b32  	%r415, %r3839, %r399;
	// begin inline asm
	shf.r.clamp.b32 %r402, %r2411, %r2411, %r1237;
	// end inline asm
	// begin inline asm
	shf.r.clamp.b32 %r406, %r2411, %r2411, %r1241;
	// end inline asm
	xor.b32  	%r3840, %r406, %r402;
	// begin inline asm
	vshr.u32.u32.u32.clamp %r410, %r2411, %r1244;
	// end inline asm
	xor.b32  	%r416, %r3840, %r410;
	// begin inline asm
	vadd.u32.u32.u32.add %r413, %r2211, %r415, %r416;
	// end inline asm
	add.s32 	%r2491, %r413, %r39;
	// begin inline asm
	shf.r.clamp.b32 %r417, %r1931, %r1931, %r1226;
	// end inline asm
	// begin inline asm
	shf.r.clamp.b32 %r421, %r1931, %r1931, %r1230;
	// end inline asm
	xor.b32  	%r3841, %r421, %r417;
	// begin inline asm
	vshr.u32.u32.u32.clamp %r425, %r1931, %r1233;
	// end inline asm
	xor.b32  	%r441, %r3841, %r425;
	// begin inline asm
	shf.r.clamp.b32 %r428, %r2451, %r2451, %r1237;
	// end inline asm
	// begin inline asm
	shf.r.clamp.b32 %r432, %r2451, %r2451, %r1241;
	// end inline asm
	xor.b32  	%r3842, %r432, %r428;
	// begin inline asm
	vshr.u32.u32.u32.clamp %r436, %r2451, %r1244;
	// end inline asm
	xor.b32  	%r442, %r3842, %r436;
	// begin inline asm
	vadd.u32.u32.u32.add %r439, %r2251, %r441, %r442;
	// end inline asm
	add.s32 	%r2531, %r439, %r1891;
	// begin inline asm
	shf.r.clamp.b32 %r443, %r1971, %r1971, %r1226;
	// end inline asm
	// begin inline asm
	shf.r.clamp.b32 %r447, %r1971, %r1971, %r1230;
	// end inline asm
	xor.b32  	%r3843, %r447, %r443;
	// begin inline asm
	vshr.u32.u32.u32.clamp %r451, %r1971, %r1233;
	// end inline asm
	xor.b32  	%r467, %r3843, %r451;
	// begin inline asm
	shf.r.clamp.b32 %r454, %r2491, %r2491, %r1237;
	// end inline asm
	// begin inline asm
	shf.r.clamp.b32 %r458, %r2491, %r2491, %r1241;
	// end inline asm
	xor.b32  	%r3844, %r458, %r454;
	// begin inline asm
	vshr.u32.u32.u32.clamp %r462, %r2491, %r1244;
	// end inline asm
	xor.b32  	%r468, %r3844, %r462;
	// begin inline asm
	vadd.u32.u32.u32.add %r465, %r2291, %r467, %r468;
	// end inline asm
	add.s32 	%r2571, %r465, %r1931;
	// begin inline asm
	shf.r.clamp.b32 %r469, %r2011, %r2011, %r1226;
	// end inline asm
	// begin inline asm
	shf.r.clamp.b32 %r473, %r2011, %r2011, %r1230;
	// end inline asm
	xor.b32  	%r3845, %r473, %r469;
	// begin inline asm
	vshr.u32.u32.u32.clamp %r477, %r2011, %r1233;
	// end inline asm
	xor.b32  	%r493, %r3845, %r477;
	// begin inline asm
	shf.r.clamp.b32 %r480, %r2531, %r2531, %r1237;
	// end inline asm
	// begin inline asm
	shf.r.clamp.b32 %r484, %r2531, %r2531, %r1241;
	// end inline asm
	xor.b32  	%r3846, %r484, %r480;
	// begin inline asm
	vshr.u32.u32.u32.clamp %r488, %r2531, %r1244;
	// end inline asm
	xor.b32  	%r494, %r3846, %r488;
	// begin inline asm
	vadd.u32.u32.u32.add %r491, %r2331, %r493, %r494;
	// end inline asm
	add.s32 	%r2611, %r491, %r1971;
	// begin inline asm
	shf.r.clamp.b32 %r495, %r2051, %r2051, %r1226;
	// end inline asm
	// begin inline asm
	shf.r.clamp.b32 %r499, %r2051, %r2051, %r1230;
	// end inline asm
	xor.b32  	%r3847, %r499, %r495;
	// begin inline asm
	vshr.u32.u32.u32.clamp %r503, %r2051, %r1233;
	// end inline asm
	xor.b32  	%r519, %r3847, %r503;
	// begin inline asm
	shf.r.clamp.b32 %r506, %r2571, %r2571, %r1237;
	// end inline asm
	// begin inline asm
	shf.r.clamp.b32 %r510, %r2571, %r2571, %r1241;
	// end inline asm
	xor.b32  	%r3848, %r510, %r506;
	// begin inline asm
	vshr.u32.u32.u32.clamp %r514, %r2571, %r1244;
	// end inline asm
	xor.b32  	%r520, %r3848, %r514;
	// begin inline asm
	vadd.u32.u32.u32.add %r517, %r2371, %r519, %r520;
	// end inline asm
	add.s32 	%r2651, %r517, %r2011;
	// begin inline asm
	shf.r.clamp.b32 %r521, %r2091, %r2091, %r1226;
	// end inline asm
	// begin inline asm
	shf.r.clamp.b32 %r525, %r2091, %r2091, %r1230;
	// end inline asm
	xor.b32  	%r3849, %r525, %r521;
	// begin inline asm
	vshr.u32.u32.u32.clamp %r529, %r2091, %r1233;
	// end inline asm
	xor.b32  	%r545, %r3849, %r529;
	// begin inline asm
	shf.r.clamp.b32 %r532, %r2611, %r2611, %r1237;
	// end inline asm
	// begin inline asm
	shf.r.clamp.b32 %r536, %r2611, %r2611, %r1241;
	// end inline asm
	xor.b32  	%r3850, %r536, %r532;
	// begin inline asm
	vshr.u32.u32.u32.clamp %r540, %r2611, %r1244;
	// end inline asm
	xor.b32  	%r546, %r3850, %r540;
	// begin inline asm
	vadd.u32.u32.u32.add %r543, %r2411, %r545, %r546;
	// end inline asm
	add.s32 	%r2691, %r543, %r2051;
	// begin inline asm
	shf.r.clamp.b32 %r547, %r2131, %r2131, %r1226;
	// end inline asm
	// begin inline asm
	shf.r.clamp.b32 %r551, %r2131, %r2131, %r1230;
	// end inline asm
	xor.b32  	%r3851, %r551, %r547;
	// begin inline asm
	vshr.u32.u32.u32.clamp %r555, %r2131, %r1233;
	// end inline asm
	xor.b32  	%r571, %r3851, %r555;
	// begin inline asm
	shf.r.clamp.b32 %r558, %r2651, %r2651, %r1237;
	// end inline asm
	// begin inline asm
	shf.r.clamp.b32 %r562, %r2651, %r2651, %r1241;
	// end inline asm
	xor.b32  	%r3852, %r562, %r558;
	// begin inline asm
	vshr.u32.u32.u32.clamp %r566, %r2651, %r1244;
	// end inline asm
	xor.b32  	%r572, %r3852, %r566;
	// begin inline asm
	vadd.u32.u32.u32.add %r569, %r2451, %r571, %r572;
	// end inline asm
	add.s32 	%r2731, %r569, %r2091;
	// begin inline asm
	shf.r.clamp.b32 %r573, %r2171, %r2171, %r1226;
	// end inline asm
	// begin inline asm
	shf.r.clamp.b32 %r577, %r2171, %r2171, %r1230;
	// end inline asm
	xor.b32  	%r3853, %r577, %r573;
	// begin inline asm
	vshr.u32.u32.u32.clamp %r581, %r2171, %r1233;
	// end inline asm
	xor.b32  	%r597, %r3853, %r581;
	// begin inline asm
	shf.r.clamp.b32 %r584, %r2691, %r2691, %r1237;
	// end inline asm
	// begin inline asm
	shf.r.clamp.b32 %r588, %r2691, %r2691, %r1241;
	// end inline asm
	xor.b32  	%r3854, %r588, %r584;
	// begin inline asm
	vshr.u32.u32.u32.clamp %r592, %r2691, %r1244;
	// end inline asm
	xor.b32  	%r598, %r3854, %r592;
	// begin inline asm
	vadd.u32.u32.u32.add %r595, %r2491, %r597, %r598;
	// end inline asm
	add.s32 	%r2771, %r595, %r2131;
	// begin inline asm
	shf.r.clamp.b32 %r599, %r2211, %r2211, %r1226;
	// end inline asm
	// begin inline asm
	shf.r.clamp.b32 %r603, %r2211, %r2211, %r1230;
	// end inline asm
	xor.b32  	%r3855, %r603, %r599;
	// begin inline asm
	vshr.u32.u32.u32.clamp %r607, %r2211, %r1233;
	// end inline asm
	xor.b32  	%r623, %r3855, %r607;
	// begin inline asm
	shf.r.clamp.b32 %r610, %r2731, %r2731, %r1237;
	// end inline asm
	// begin inline asm
	shf.r.clamp.b32 %r614, %r2731, %r2731, %r1241;
	// end inline asm
	xor.b32  	%r3856, %r614, %r610;
	// begin inline asm
	vshr.u32.u32.u32.clamp %r618, %r2731, %r1244;
	// end inline asm
	xor.b32  	%r624, %r3856, %r618;
	// begin inline asm
	vadd.u32.u32.u32.add %r621, %r2531, %r623, %r624;
	// end inline asm
	add.s32 	%r2811, %r621, %r2171;
	// begin inline asm
	shf.r.clamp.b32 %r625, %r2251, %r2251, %r1226;
	// end inline asm
	// begin inline asm
	shf.r.clamp.b32 %r629, %r2251, %r2251, %r1230;
	// end inline asm
	xor.b32  	%r3857, %r629, %r625;
	// begin inline asm
	vshr.u32.u32.u32.clamp %r633, %r2251, %r1233;
	// end inline asm
	xor.b32  	%r649, %r3857, %r633;
	// begin inline asm
	shf.r.clamp.b32 %r636, %r2771, %r2771, %r1237;
	// end inline asm
	// begin inline asm
	shf.r.clamp.b32 %r640, %r2771, %r2771, %r1241;
	// end inline asm
	xor.b32  	%r3858, %r640, %r636;
	// begin inline asm
	vshr.u32.u32.u32.clamp %r644, %r2771, %r1244;
	// end inline asm
	xor.b32  	%r650, %r3858, %r644;
	// begin inline asm
	vadd.u32.u32.u32.add %r647, %r2571, %r649, %r650;
	// end inline asm
	add.s32 	%r2851, %r647, %r2211;
	// begin inline asm
	shf.r.clamp.b32 %r651, %r2291, %r2291, %r1226;
	// end inline asm
	// begin inline asm
	shf.r.clamp.b32 %r655, %r2291, %r2291, %r1230;
	// end inline asm
	xor.b32  	%r3859, %r655, %r651;
	// begin inline asm
	vshr.u32.u32.u32.clamp %r659, %r2291, %r1233;
	// end inline asm
	xor.b32  	%r675, %r3859, %r659;
	// begin inline asm
	shf.r.clamp.b32 %r662, %r2811, %r2811, %r1237;
	// end inline asm
	// begin inline asm
	shf.r.clamp.b32 %r666, %r2811, %r2811, %r1241;
	// end inline asm
	xor.b32  	%r3860, %r666, %r662;
	// begin inline asm
	vshr.u32.u32.u32.clamp %r670, %r2811, %r1244;
	// end inline asm
	xor.b32  	%r676, %r3860, %r670;
	// begin inline asm
	vadd.u32.u32.u32.add %r673, %r2611, %r675, %r676;
	// end inline asm
	add.s32 	%r2891, %r673, %r2251;
	// begin inline asm
	shf.r.clamp.b32 %r677, %r2331, %r2331, %r1226;
	// end inline asm
	// begin inline asm
	shf.r.clamp.b32 %r681, %r2331, %r2331, %r1230;
	// end inline asm
	xor.b32  	%r3861, %r681, %r677;
	// begin inline asm
	vshr.u32.u32.u32.clamp %r685, %r2331, %r1233;
	// end inline asm
	xor.b32  	%r701, %r3861, %r685;
	// begin inline asm
	shf.r.clamp.b32 %r688, %r2851, %r2851, %r1237;
	// end inline asm
	// begin inline asm
	shf.r.clamp.b32 %r692, %r2851, %r2851, %r1241;
	// end inline asm
	xor.b32  	%r3862, %r692, %r688;
	// begin inline asm
	vshr.u32.u32.u32.clamp %r696, %r2851, %r1244;
	// end inline asm
	xor.b32  	%r702, %r3862, %r696;
	// begin inline asm
	vadd.u32.u32.u32.add %r699, %r2651, %r701, %r702;
	// end inline asm
	add.s32 	%r2931, %r699, %r2291;
	// begin inline asm
	shf.r.clamp.b32 %r703, %r2371, %r2371, %r1226;
	// end inline asm
	// begin inline asm
	shf.r.clamp.b32 %r707, %r2371, %r2371, %r1230;
	// end inline asm
	xor.b32  	%r3863, %r707, %r703;
	// begin inline asm
	vshr.u32.u32.u32.clamp %r711, %r2371, %r1233;
	// end inline asm
	xor.b32  	%r727, %r3863, %r711;
	// begin inline asm
	shf.r.clamp.b32 %r714, %r2891, %r2891, %r1237;
	// end inline asm
	// begin inline asm
	shf.r.clamp.b32 %r718, %r2891, %r2891, %r1241;
	// end inline asm
	xor.b32  	%r3864, %r718, %r714;
	// begin inline asm
	vshr.u32.u32.u32.clamp %r722, %r2891, %r1244;
	// end inline asm
	xor.b32  	%r728, %r3864, %r722;
	// begin inline asm
	vadd.u32.u32.u32.add %r725, %r2691, %r727, %r728;
	// end inline asm
	add.s32 	%r2971, %r725, %r2331;
	// begin inline asm
	shf.r.clamp.b32 %r729, %r2411, %r2411, %r1226;
	// end inline asm
	// begin inline asm
	shf.r.clamp.b32 %r733, %r2411, %r2411, %r1230;
	// end inline asm
	xor.b32  	%r3865, %r733, %r729;
	// begin inline asm
	vshr.u32.u32.u32.clamp %r737, %r2411, %r1233;
	// end inline asm
	xor.b32  	%r753, %r3865, %r737;
	// begin inline asm
	shf.r.clamp.b32 %r740, %r2931, %r2931, %r1237;
	// end inline asm
	// begin inline asm
	shf.r.clamp.b32 %r744, %r2931, %r2931, %r1241;
	// end inline asm
	xor.b32  	%r3866, %r744, %r740;
	// begin inline asm
	vshr.u32.u32.u32.clamp %r748, %r2931, %r1244;
	// end inline asm
	xor.b32  	%r754, %r3866, %r748;
	// begin inline asm
	vadd.u32.u32.u32.add %r751, %r2731, %r753, %r754;
	// end inline asm
	add.s32 	%r3011, %r751, %r2371;
	// begin inline asm
	shf.r.clamp.b32 %r755, %r2451, %r2451, %r1226;
	// end inline asm
	// begin inline asm
	shf.r.clamp.b32 %r759, %r2451, %r2451, %r1230;
	// end inline asm
	xor.b32  	%r3867, %r759, %r755;
	// begin inline asm
	vshr.u32.u32.u32.clamp %r763, %r2451, %r1233;
	// end inline asm
	xor.b32  	%r779, %r3867, %r763;
	// begin inline asm
	shf.r.clamp.b32 %r766, %r2971, %r2971, %r1237;
	// end inline asm
	// begin inline asm
	shf.r.clamp.b32 %r770, %r2971, %r2971, %r1241;
	// end inline asm
	xor.b32  	%r3868, %r770, %r766;
	// begin inline asm
	vshr.u32.u32.u32.clamp %r774, %r2971, %r1244;
	// end inline asm
	xor.b32  	%r780, %r3868, %r774;
	// begin inline asm
	vadd.u32.u32.u32.add %r777, %r2771, %r779, %r780;
	// end inline asm
	add.s32 	%r3051, %r777, %r2411;
	// begin inline asm
	shf.r.clamp.b32 %r781, %r2491, %r2491, %r1226;
	// end inline asm
	// begin inline asm
	shf.r.clamp.b32 %r785, %r2491, %r2491, %r1230;
	// end inline asm
	xor.b32  	%r3869, %r785, %r781;
	// begin inline asm
	vshr.u32.u32.u32.clamp %r789, %r2491, %r1233;
	// end inline asm
	xor.b32  	%r805, %r3869, %r789;
	// begin inline asm
	shf.r.clamp.b32 %r792, %r3011, %r3011, %r1237;
	// end inline asm
	// begin inline asm
	shf.r.clamp.b32 %r796, %r3011, %r3011, %r1241;
	// end inline asm
	xor.b32  	%r3870, %r796, %r792;
	// begin inline asm
	vshr.u32.u32.u32.clamp %r800, %r3011, %r1244;
	// end inline asm
	xor.b32  	%r806, %r3870, %r800;
	// begin inline asm
	vadd.u32.u32.u32.add %r803, %r2811, %r805, %r806;
	// end inline asm
	add.s32 	%r3091, %r803, %r2451;
	// begin inline asm
	shf.r.clamp.b32 %r807, %r2531, %r2531, %r1226;
	// end inline asm
	// begin inline asm
	shf.r.clamp.b32 %r811, %r2531, %r2531, %r1230;
	// end inline asm
	xor.b32  	%r3871, %r811, %r807;
	// begin inline asm
	vshr.u32.u32.u32.clamp %r815, %r2531, %r1233;
	// end inline asm
	xor.b32  	%r831, %r3871, %r815;
	// begin inline asm
	shf.r.clamp.b32 %r818, %r3051, %r3051, %r1237;
	// end inline asm
	// begin inline asm
	shf.r.clamp.b32 %r822, %r3051, %r3051, %r1241;
	// end inline asm
	xor.b32  	%r3872, %r822, %r818;
	// begin inline asm
	vshr.u32.u32.u32.clamp %r826, %r3051, %r1244;
	// end inline asm
	xor.b32  	%r832, %r3872, %r826;
	// begin inline asm
	vadd.u32.u32.u32.add %r829, %r2851, %r831, %r832;
	// end inline asm
	add.s32 	%r3131, %r829, %r2491;
	// begin inline asm
	shf.r.clamp.b32 %r833, %r2571, %r2571, %r1226;
	// end inline asm
	// begin inline asm
	shf.r.clamp.b32 %r837, %r2571, %r2571, %r1230;
	// end inline asm
	xor.b32  	%r3873, %r837, %r833;
	// begin inline asm
	vshr.u32.u32.u32.clamp %r841, %r2571, %r1233;
	// end inline asm
	xor.b32  	%r857, %r3873, %r841;
	// begin inline asm
	shf.r.clamp.b32 %r844, %r3091, %r3091, %r1237;
	// end inline asm
	// begin inline asm
	shf.r.clamp.b32 %r848, %r3091, %r3091, %r1241;
	// end inline asm
	xor.b32  	%r3874, %r848, %r844;
	// begin inline asm
	vshr.u32.u32.u32.clamp %r852, %r3091, %r1244;
	// end inline asm
	xor.b32  	%r858, %r3874, %r852;
	// begin inline asm
	vadd.u32.u32.u32.add %r855, %r2891, %r857, %r858;
	// end inline asm
	add.s32 	%r3171, %r855, %r2531;
	// begin inline asm
	shf.r.clamp.b32 %r859, %r2611, %r2611, %r1226;
	// end inline asm
	// begin inline asm
	shf.r.clamp.b32 %r863, %r2611, %r2611, %r1230;
	// end inline asm
	xor.b32  	%r3875, %r863, %r859;
	// begin inline asm
	vshr.u32.u32.u32.clamp %r867, %r2611, %r1233;
	// end inline asm
	xor.b32  	%r883, %r3875, %r867;
	// begin inline asm
	shf.r.clamp.b32 %r870, %r3131, %r3131, %r1237;
	// end inline asm
	// begin inline asm
	shf.r.clamp.b32 %r874, %r3131, %r3131, %r1241;
	// end inline asm
	xor.b32  	%r3876, %r874, %r870;
	// begin inline asm
	vshr.u32.u32.u32.clamp %r878, %r3131, %r1244;
	// end inline asm
	xor.b32  	%r884, %r3876, %r878;
	// begin inline asm
	vadd.u32.u32.u32.add %r881, %r2931, %r883, %r884;
	// end inline asm
	add.s32 	%r3211, %r881, %r2571;
	// begin inline asm
	shf.r.clamp.b32 %r885, %r2651, %r2651, %r1226;
	// end inline asm
	// begin inline asm
	shf.r.clamp.b32 %r889, %r2651, %r2651, %r1230;
	// end inline asm
	xor.b32  	%r3877, %r889, %r885;
	// begin inline asm
	vshr.u32.u32.u32.clamp %r893, %r2651, %r1233;
	// end inline asm
	xor.b32  	%r909, %r3877, %r893;
	// begin inline asm
	shf.r.clamp.b32 %r896, %r3171, %r3171, %r1237;
	// end inline asm
	// begin inline asm
	shf.r.clamp.b32 %r900, %r3171, %r3171, %r1241;
	// end inline asm
	xor.b32  	%r3878, %r900, %r896;
	// begin inline asm
	vshr.u32.u32.u32.clamp %r904, %r3171, %r1244;
	// end inline asm
	xor.b32  	%r910, %r3878, %r904;
	// begin inline asm
	vadd.u32.u32.u32.add %r907, %r2971, %r909, %r910;
	// end inline asm
	add.s32 	%r3251, %r907, %r2611;
	// begin inline asm
	shf.r.clamp.b32 %r911, %r2691, %r2691, %r1226;
	// end inline asm
	// begin inline asm
	shf.r.clamp.b32 %r915, %r2691, %r2691, %r1230;
	// end inline asm
	xor.b32  	%r3879, %r915, %r911;
	// begin inline asm
	vshr.u32.u32.u32.clamp %r919, %r2691, %r1233;
	// end inline asm
	xor.b32  	%r935, %r3879, %r919;
	// begin inline asm
	shf.r.clamp.b32 %r922, %r3211, %r3211, %r1237;
	// end inline asm
	// begin inline asm
	shf.r.clamp.b32 %r926, %r3211, %r3211, %r1241;
	// end inline asm
	xor.b32  	%r3880, %r926, %r922;
	// begin inline asm
	vshr.u32.u32.u32.clamp %r930, %r3211, %r1244;
	// end inline asm
	xor.b32  	%r936, %r3880, %r930;
	// begin inline asm
	vadd.u32.u32.u32.add %r933, %r3011, %r935, %r936;
	// end inline asm
	add.s32 	%r3291, %r933, %r2651;
	// begin inline asm
	shf.r.clamp.b32 %r937, %r2731, %r2731, %r1226;
	// end inline asm
	// begin inline asm
	shf.r.clamp.b32 %r941, %r2731, %r2731, %r1230;
	// end inline asm
	xor.b32  	%r3881, %r941, %r937;
	// begin inline asm
	vshr.u32.u32.u32.clamp %r945, %r2731, %r1233;
	// end inline asm
	xor.b32  	%r961, %r3881, %r945;
	// begin inline asm
	shf.r.clamp.b32 %r948, %r3251, %r3251, %r1237;
	// end inline asm
	// begin inline asm
	shf.r.clamp.b32 %r952, %r3251, %r3251, %r1241;
	// end inline asm
	xor.b32  	%r3882, %r952, %r948;
	// begin inline asm
	vshr.u32.u32.u32.clamp %r956, %r3251, %r1244;
	// end inline asm
	xor.b32  	%r962, %r3882, %r956;
	// begin inline asm
	vadd.u32.u32.u32.add %r959, %r3051, %r961, %r962;
	// end inline asm
	add.s32 	%r3331, %r959, %r2691;
	// begin inline asm
	shf.r.clamp.b32 %r963, %r2771, %r2771, %r1226;
	// end inline asm
	// begin inline asm
	shf.r.clamp.b32 %r967, %r2771, %r2771, %r1230;
	// end inline asm
	xor.b32  	%r3883, %r967, %r963;
	// begin inline asm
	vshr.u32.u32.u32.clamp %r971, %r2771, %r1233;
	// end inline asm
	xor.b32  	%r987, %r3883, %r971;
	// begin inline asm
	shf.r.clamp.b32 %r974, %r3291, %r3291, %r1237;
	// end inline asm
	// begin inline asm
	shf.r.clamp.b32 %r978, %r3291, %r3291, %r1241;
	// end inline asm
	xor.b32  	%r3884, %r978, %r974;
	// begin inline asm
	vshr.u32.u32.u32.clamp %r982, %r3291, %r1244;
	// end inline asm
	xor.b32  	%r988, %r3884, %r982;
	// begin inline asm
	vadd.u32.u32.u32.add %r985, %r3091, %r987, %r988;
	// end inline asm
	add.s32 	%r3371, %r985, %r2731;
	// begin inline asm
	shf.r.clamp.b32 %r989, %r2811, %r2811, %r1226;
	// end inline asm
	// begin inline asm
	shf.r.clamp.b32 %r993, %r2811, %r2811, %r1230;
	// end inline asm
	xor.b32  	%r3885, %r993, %r989;
	// begin inline asm
	vshr.u32.u32.u32.clamp %r997, %r2811, %r1233;
	// end inline asm
	xor.b32  	%r1013, %r3885, %r997;
	// begin inline asm
	shf.r.clamp.b32 %r1000, %r3331, %r3331, %r1237;
	// end inline asm
	// begin inline asm
	shf.r.clamp.b32 %r1004, %r3331, %r3331, %r1241;
	// end inline asm
	xor.b32  	%r3886, %r1004, %r1000;
	// begin inline asm
	vshr.u32.u32.u32.clamp %r1008, %r3331, %r1244;
	// end inline asm
	xor.b32  	%r1014, %r3886, %r1008;
	// begin inline asm
	vadd.u32.u32.u32.add %r1011, %r3131, %r1013, %r1014;
	// end inline asm
	add.s32 	%r3411, %r1011, %r2771;
	// begin inline asm
	shf.r.clamp.b32 %r1015, %r2851, %r2851, %r1226;
	// end inline asm
	// begin inline asm
	shf.r.clamp.b32 %r1019, %r2851, %r2851, %r1230;
	// end inline asm
	xor.b32  	%r3887, %r1019, %r1015;
	// begin inline asm
	vshr.u32.u32.u32.clamp %r1023, %r2851, %r1233;
	// end inline asm
	xor.b32  	%r1039, %r3887, %r1023;
	// begin inline asm
	shf.r.clamp.b32 %r1026, %r3371, %r3371, %r1237;
	// end inline asm
	// begin inline asm
	shf.r.clamp.b32 %r1030, %r3371, %r3371, %r1241;
	// end inline asm
	xor.b32  	%r3888, %r1030, %r1026;
	// begin inline asm
	vshr.u32.u32.u32.clamp %r1034, %r3371, %r1244;
	// end inline asm
	xor.b32  	%r1040, %r3888, %r1034;
	// begin inline asm
	vadd.u32.u32.u32.add %r1037, %r3171, %r1039, %r1040;
	// end inline asm
	add.s32 	%r3451, %r1037, %r2811;
	// begin inline asm
	shf.r.clamp.b32 %r1041, %r2891, %r2891, %r1226;
	// end inline asm
	// begin inline asm
	shf.r.clamp.b32 %r1045, %r2891, %r2891, %r1230;
	// end inline asm
	xor.b32  	%r3889, %r1045, %r1041;
	// begin inline asm
	vshr.u32.u32.u32.clamp %r1049, %r2891, %r1233;
	// end inline asm
	xor.b32  	%r1065, %r3889, %r1049;
	// begin inline asm
	shf.r.clamp.b32 %r1052, %r3411, %r3411, %r1237;
	// end inline asm
	// begin inline asm
	shf.r.clamp.b32 %r1056, %r3411, %r3411, %r1241;
	// end inline asm
	xor.b32  	%r3890, %r1056, %r1052;
	// begin inline asm
	vshr.u32.u32.u32.clamp %r1060, %r3411, %r1244;
	// end inline asm
	xor.b32  	%r1066, %r3890, %r1060;
	// begin inline asm
	vadd.u32.u32.u32.add %r1063, %r3211, %r1065, %r1066;
	// end inline asm
	add.s32 	%r3491, %r1063, %r2851;
	// begin inline asm
	shf.r.clamp.b32 %r1067, %r2931, %r2931, %r1226;
	// end inline asm
	// begin inline asm
	shf.r.clamp.b32 %r1071, %r2931, %r2931, %r1230;
	// end inline asm
	xor.b32  	%r3891, %r1071, %r1067;
	// begin inline asm
	vshr.u32.u32.u32.clamp %r1075, %r2931, %r1233;
	// end inline asm
	xor.b32  	%r1091, %r3891, %r1075;
	// begin inline asm
	shf.r.clamp.b32 %r1078, %r3451, %r3451, %r1237;
	// end inline asm
	// begin inline asm
	shf.r.clamp.b32 %r1082, %r3451, %r3451, %r1241;
	// end inline asm
	xor.b32  	%r3892, %r1082, %r1078;
	// begin inline asm
	vshr.u32.u32.u32.clamp %r1086, %r3451, %r1244;
	// end inline asm
	xor.b32  	%r1092, %r3892, %r1086;
	// begin inline asm
	vadd.u32.u32.u32.add %r1089, %r3251, %r1091, %r1092;
	// end inline asm
	add.s32 	%r3531, %r1089, %r2891;
	// begin inline asm
	shf.r.clamp.b32 %r1093, %r2971, %r2971, %r1226;
	// end inline asm
	// begin inline asm
	shf.r.clamp.b32 %r1097, %r2971, %r2971, %r1230;
	// end inline asm
	xor.b32  	%r3893, %r1097, %r1093;
	// begin inline asm
	vshr.u32.u32.u32.clamp %r1101, %r2971, %r1233;
	// end inline asm
	xor.b32  	%r1117, %r3893, %r1101;
	// begin inline asm
	shf.r.clamp.b32 %r1104, %r3491, %r3491, %r1237;
	// end inline asm
	// begin inline asm
	shf.r.clamp.b32 %r1108, %r3491, %r3491, %r1241;
	// end inline asm
	xor.b32  	%r3894, %r1108, %r1104;
	// begin inline asm
	vshr.u32.u32.u32.clamp %r1112, %r3491, %r1244;
	// end inline asm
	xor.b32  	%r1118, %r3894, %r1112;
	// begin inline asm
	vadd.u32.u32.u32.add %r1115, %r3291, %r1117, %r1118;
	// end inline asm
	add.s32 	%r3571, %r1115, %r2931;
	// begin inline asm
	shf.r.clamp.b32 %r1119, %r3011, %r3011, %r1226;
	// end inline asm
	// begin inline asm
	shf.r.clamp.b32 %r1123, %r3011, %r3011, %r1230;
	// end inline asm
	xor.b32  	%r3895, %r1123, %r1119;
	// begin inline asm
	vshr.u32.u32.u32.clamp %r1127, %r3011, %r1233;
	// end inline asm
	xor.b32  	%r1143, %r3895, %r1127;
	// begin inline asm
	shf.r.clamp.b32 %r1130, %r3531, %r3531, %r1237;
	// end inline asm
	// begin inline asm
	shf.r.clamp.b32 %r1134, %r3531, %r3531, %r1241;
	// end inline asm
	xor.b32  	%r3896, %r1134, %r1130;
	// begin inline asm
	vshr.u32.u32.u32.clamp %r1138, %r3531, %r1244;
	// end inline asm
	xor.b32  	%r1144, %r3896, %r1138;
	// begin inline asm
	vadd.u32.u32.u32.add %r1141, %r3331, %r1143, %r1144;
	// end inline asm
	add.s32 	%r3611, %r1141, %r2971;
	// begin inline asm
	shf.r.clamp.b32 %r1145, %r3051, %r3051, %r1226;
	// end inline asm
	// begin inline asm
	shf.r.clamp.b32 %r1149, %r3051, %r3051, %r1230;
	// end inline asm
	xor.b32  	%r3897, %r1149, %r1145;
	// begin inline asm
	vshr.u32.u32.u32.clamp %r1153, %r3051, %r1233;
	// end inline asm
	xor.b32  	%r1169, %r3897, %r1153;
	// begin inline asm
	shf.r.clamp.b32 %r1156, %r3571, %r3571, %r1237;
	// end inline asm
	// begin inline asm
	shf.r.clamp.b32 %r1160, %r3571, %r3571, %r1241;
	// end inline asm
	xor.b32  	%r3898, %r1160, %r1156;
	// begin inline asm
	vshr.u32.u32.u32.clamp %r1164, %r3571, %r1244;
	// end inline asm
	xor.b32  	%r1170, %r3898, %r1164;
	// begin inline asm
	vadd.u32.u32.u32.add %r1167, %r3371, %r1169, %r1170;
	// end inline asm
	add.s32 	%r3651, %r1167, %r3011;
	// begin inline asm
	shf.r.clamp.b32 %r1171, %r3091, %r3091, %r1226;
	// end inline asm
	// begin inline asm
	shf.r.clamp.b32 %r1175, %r3091, %r3091, %r1230;
	// end inline asm
	xor.b32  	%r3899, %r1175, %r1171;
	// begin inline asm
	vshr.u32.u32.u32.clamp %r1179, %r3091, %r1233;
	// end inline asm
	xor.b32  	%r1195, %r3899, %r1179;
	// begin inline asm
	shf.r.clamp.b32 %r1182, %r3611, %r3611, %r1237;
	// end inline asm
	// begin inline asm
	shf.r.clamp.b32 %r1186, %r3611, %r3611, %r1241;
	// end inline asm
	xor.b32  	%r3900, %r1186, %r1182;
	// begin inline asm
	vshr.u32.u32.u32.clamp %r1190, %r3611, %r1244;
	// end inline asm
	xor.b32  	%r1196, %r3900, %r1190;
	// begin inline asm
	vadd.u32.u32.u32.add %r1193, %r3411, %r1195, %r1196;
	// end inline asm
	add.s32 	%r3691, %r1193, %r3051;
	// begin inline asm
	shf.r.clamp.b32 %r1197, %r3131, %r3131, %r1226;
	// end inline asm
	// begin inline asm
	shf.r.clamp.b32 %r1201, %r3131, %r3131, %r1230;
	// end inline asm
	xor.b32  	%r3901, %r1201, %r1197;
	// begin inline asm
	vshr.u32.u32.u32.clamp %r1205, %r3131, %r1233;
	// end inline asm
	xor.b32  	%r1221, %r3901, %r1205;
	// begin inline asm
	shf.r.clamp.b32 %r1208, %r3651, %r3651, %r1237;
	// end inline asm
	// begin inline asm
	shf.r.clamp.b32 %r1212, %r3651, %r3651, %r1241;
	// end inline asm
	xor.b32  	%r3902, %r1212, %r1208;
	// begin inline asm
	vshr.u32.u32.u32.clamp %r1216, %r3651, %r1244;
	// end inline asm
	xor.b32  	%r1222, %r3902, %r1216;
	// begin inline asm
	vadd.u32.u32.u32.add %r1219, %r3451, %r1221, %r1222;
	// end inline asm
	add.s32 	%r3731, %r1219, %r3091;
	// begin inline asm
	shf.r.clamp.b32 %r1223, %r3171, %r3171, %r1226;
	// end inline asm
	// begin inline asm
	shf.r.clamp.b32 %r1227, %r3171, %r3171, %r1230;
	// end inline asm
	xor.b32  	%r3903, %r1227, %r1223;
	// begin inline asm
	vshr.u32.u32.u32.clamp %r1231, %r3171, %r1233;
	// end inline asm
	xor.b32  	%r1247, %r3903, %r1231;
	// begin inline asm
	shf.r.clamp.b32 %r1234, %r3691, %r3691, %r1237;
	// end inline asm
	// begin inline asm
	shf.r.clamp.b32 %r1238, %r3691, %r3691, %r1241;
	// end inline asm
	xor.b32  	%r3904, %r1238, %r1234;
	// begin inline asm
	vshr.u32.u32.u32.clamp %r1242, %r3691, %r1244;
	// end inline asm
	xor.b32  	%r1248, %r3904, %r1242;
	// begin inline asm
	vadd.u32.u32.u32.add %r1245, %r3491, %r1247, %r1248;
	// end inline asm
	add.s32 	%r3771, %r1245, %r3131;
	mov.b32 	%r1250, 1541459225;
	mov.b32 	%r1252, 1116352408;
	// begin inline asm
	vadd.u32.u32.u32.add %r1249, %r1250, %r1251, %r1252;
	// end inline asm
	mov.b32 	%r1370, 1359893119;
	mov.b32 	%r3776, 6;
	// begin inline asm
	shf.r.clamp.b32 %r1253, %r1370, %r1370, %r3776;
	// end inline asm
	mov.b32 	%r3780, 11;
	// begin inline asm
	shf.r.clamp.b32 %r1257, %r1370, %r1370, %r3780;
	// end inline asm
	xor.b32  	%r3905, %r1257, %r1253;
	mov.b32 	%r3784, 25;
	// begin inline asm
	shf.r.clamp.b32 %r1261, %r1370, %r1370, %r3784;
	// end inline asm
	xor.b32  	%r1271, %r3905, %r1261;
	mov.b32 	%r1290, 528734635;
	mov.u32 	%r1266, %r1370;
	// begin inline asm
	not.b32  %r1266, %r1266;     
	and.b32  %r1265, %r1266, %r1290; 
	
	// end inline asm
	xor.b32  	%r1272, %r1265, 285491212;
	// begin inline asm
	vadd.u32.u32.u32.add %r1269, %r1249, %r1271, %r1272;
	// end inline asm
	add.s32 	%r1410, %r1269, -1521486534;
	mov.b32 	%r1283, 1779033703;
	mov.b32 	%r3796, 2;
	// begin inline asm
	shf.r.clamp.b32 %r1273, %r1283, %r1283, %r3796;
	// end inline asm
	mov.b32 	%r3800, 13;
	// begin inline asm
	shf.r.clamp.b32 %r1277, %r1283, %r1283, %r3800;
	// end inline asm
	xor.b32  	%r3906, %r1277, %r1273;
	mov.b32 	%r3804, 22;
	// begin inline asm
	shf.r.clamp.b32 %r1281, %r1283, %r1283, %r3804;
	// end inline asm
	xor.b32  	%r1287, %r3906, %r1281;
	mov.b32 	%r1288, 980412007;
	// begin inline asm
	vadd.u32.u32.u32.add %r1285, %r1269, %r1287, %r1288;
	// end inline asm
	mov.b32 	%r1292, 1899447441;
	// begin inline asm
	vadd.u32.u32.u32.add %r1289, %r1290, %r2, %r1292;
	// end inline asm
	// begin inline asm
	shf.r.clamp.b32 %r1293, %r1410, %r1410, %r3776;
	// end inline asm
	// begin inline asm
	shf.r.clamp.b32 %r1297, %r1410, %r1410, %r3780;
	// end inline asm
	xor.b32  	%r3907, %r1297, %r1293;
	// begin inline asm
	shf.r.clamp.b32 %r1301, %r1410, %r1410, %r3784;
	// end inline asm
	xor.b32  	%r1311, %r3907, %r1301;
	and.b32  	%r3908, %r1410, 1359893119;
	mov.b32 	%r1330, -1694144372;
	mov.u32 	%r1306, %r1410;
	// begin inline asm
	not.b32  %r1306, %r1306;     
	and.b32  %r1305, %r1306, %r1330; 
	
	// end inline asm
	xor.b32  	%r1312, %r1305, %r3908;
	// begin inline asm
	vadd.u32.u32.u32.add %r1309, %r1289, %r1311, %r1312;
	// end inline asm
	add.s32 	%r1450, %r1309, 1013904242;
	// begin inline asm
	shf.r.clamp.b32 %r1313, %r1285, %r1285, %r3796;
	// end inline asm
	// begin inline asm
	shf.r.clamp.b32 %r1317, %r1285, %r1285, %r3800;
	// end inline asm
	xor.b32  	%r3909, %r1317, %r1313;
	// begin inline asm
	shf.r.clamp.b32 %r1321, %r1285, %r1285, %r3804;
	// end inline asm
	xor.b32  	%r1327, %r3909, %r1321;
	and.b32  	%r3910, %r1285, -781301534;
	or.b32  	%r1328, %r3910, 704751109;
	// begin inline asm
	vadd.u32.u32.u32.add %r1325, %r1309, %r1327, %r1328;
	// end inline asm
	mov.b32 	%r1332, -1245643825;
	// begin inline asm
	vadd.u32.u32.u32.add %r1329, %r1330, %r28, %r1332;
	// end inline asm
	// begin inline asm
	shf.r.clamp.b32 %r1333, %r1450, %r1450, %r3776;
	// end inline asm
	// begin inline asm
	shf.r.clamp.b32 %r1337, %r1450, %r1450, %r3780;
	// end inline asm
	xor.b32  	%r3911, %r1337, %r1333;
	// begin inline asm
	shf.r.clamp.b32 %r1341, %r1450, %r1450, %r3784;
	// end inline asm
	xor.b32  	%r1351, %r3911, %r1341;
	and.b32  	%r3912, %r1450, %r1410;
	mov.u32 	%r1346, %r1450;
	// begin inline asm
	not.b32  %r1346, %r1346;     
	and.b32  %r1345, %r1346, %r1370; 
	
	// end inline asm
	xor.b32  	%r1352, %r1345, %r3912;
	// begin inline asm
	vadd.u32.u32.u32.add %r1349, %r1329, %r1351, %r1352;
	// end inline asm
	add.s32 	%r1490, %r1349, -1150833019;
	// begin inline asm
	shf.r.clamp.b32 %r1353, %r1325, %r1325, %r3796;
	// end inline asm
	// begin inline asm
	shf.r.clamp.b32 %r1357, %r1325, %r1325, %r3800;
	// end inline asm
	xor.b32  	%r3913, %r1357, %r1353;
	// begin inline asm
	shf.r.clamp.b32 %r1361, %r1325, %r1325, %r3804;
	// end inline asm
	xor.b32  	%r1367, %r3913, %r1361;
	xor.b32  	%r3914, %r1285, 1779033703;
	and.b32  	%r3915, %r1325, %r3914;
	and.b32  	%r3916, %r1285, 1779033703;
	xor.b32  	%r1368, %r3915, %r3916;
	// begin inline asm
	vadd.u32.u32.u32.add %r1365, %r1349, %r1367, %r1368;
	// end inline asm
	mov.b32 	%r1372, -373957723;
	// begin inline asm
	vadd.u32.u32.u32.add %r1369, %r1370, %r54, %r1372;
	// end inline asm
	// begin inline asm
	shf.r.clamp.b32 %r1373, %r1490, %r1490, %r3776;
	// end inline asm
	// begin inline asm
	shf.r.clamp.b32 %r1377, %r1490, %r1490, %r3780;
	// end inline asm
	xor.b32  	%r3917, %r1377, %r1373;
	// begin inline asm
	shf.r.clamp.b32 %r1381, %r1490, %r1490, %r3784;
	// end inline asm
	xor.b32  	%r1391, %r3917, %r1381;
	and.b32  	%r3918, %r1490, %r1450;
	mov.u32 	%r1386, %r1490;
	// begin inline asm
	not.b32  %r1386, %r1386;     
	and.b32  %r1385, %r1386, %r1410; 
	
	// end inline asm
	xor.b32  	%r1392, %r1385, %r3918;
	// begin inline asm
	vadd.u32.u32.u32.add %r1389, %r1369, %r1391, %r1392;
	// end inline asm
	add.s32 	%r1530, %r1389, 1779033703;
	// begin inline asm
	shf.r.clamp.b32 %r1393, %r1365, %r1365, %r3796;
	// end inline asm
	// begin inline asm
	shf.r.clamp.b32 %r1397, %r1365, %r1365, %r3800;
	// end inline asm
	xor.b32  	%r3919, %r1397, %r1393;
	// begin inline asm
	shf.r.clamp.b32 %r1401, %r1365, %r1365, %r3804;
	// end inline asm
	xor.b32  	%r1407, %r3919, %r1401;
	xor.b32  	%r3920, %r1325, %r1285;
	and.b32  	%r3921, %r1365, %r3920;
	and.b32  	%r3922, %r1325, %r1285;
	xor.b32  	%r1408, %r3921, %r3922;
	// begin inline asm
	vadd.u32.u32.u32.add %r1405, %r1389, %r1407, %r1408;
	// end inline asm
	mov.b32 	%r1412, 961987163;
	// begin inline asm
	vadd.u32.u32.u32.add %r1409, %r1410, %r80, %r1412;
	// end inline asm
	// begin inline asm
	shf.r.clamp.b32 %r1413, %r1530, %r1530, %r3776;
	// end inline asm
	// begin inline asm
	shf.r.clamp.b32 %r1417, %r1530, %r1530, %r3780;
	// end inline asm
	xor.b32  	%r3923, %r1417, %r1413;
	// begin inline asm
	shf.r.clamp.b32 %r1421, %r1530, %r1530, %r3784;
	// end inline asm
	xor.b32  	%r1431, %r3923, %r1421;
	and.b32  	%r3924, %r1530, %r1490;
	mov.u32 	%r1426, %r1530;
	// begin inline asm
	not.b32  %r1426, %r1426;     
	and.b32  %r1425, %r1426, %r1450; 
	
	// end inline asm
	xor.b32  	%r1432, %r1425, %r3924;
	// begin inline asm
	vadd.u32.u32.u32.add %r1429, %r1409, %r1431, %r1432;
	// end inline asm
	add.s32 	%r1570, %r1429, %r1285;
	// begin inline asm
	shf.r.clamp.b32 %r1433, %r1405, %r1405, %r3796;
	// end inline asm
	// begin inline asm
	shf.r.clamp.b32 %r1437, %r1405, %r1405, %r3800;
	// end inline asm
	xor.b32  	%r3925, %r1437, %r1433;
	// begin inline asm
	shf.r.clamp.b32 %r1441, %r1405, %r1405, %r3804;
	// end inline asm
	xor.b32  	%r1447, %r3925, %r1441;
	xor.b32  	%r3926, %r1365, %r1325;
	and.b32  	%r3927, %r1405, %r3926;
	and.b32  	%r3928, %r1365, %r1325;
	xor.b32  	%r1448, %r3927, %r3928;
	// begin inline asm
	vadd.u32.u32.u32.add %r1445, %r1429, %r1447, %r1448;
	// end inline asm
	mov.b32 	%r1452, 1508970993;
	// begin inline asm
	vadd.u32.u32.u32.add %r1449, %r1450, %r106, %r1452;
	// end inline asm
	// begin inline asm
	shf.r.clamp.b32 %r1453, %r1570, %r1570, %r3776;
	// end inline asm
	// begin inline asm
	shf.r.clamp.b32 %r1457, %r1570, %r1570, %r3780;
	// end inline asm
	xor.b32  	%r3929, %r1457, %r1453;
	// begin inline asm
	shf.r.clamp.b32 %r1461, %r1570, %r1570, %r3784;
	// end inline asm
	xor.b32  	%r1471, %r3929, %r1461;
	and.b32  	%r3930, %r1570, %r1530;
	mov.u32 	%r1466, %r1570;
	// begin inline asm
	not.b32  %r1466, %r1466;     
	and.b32  %r1465, %r1466, %r1490; 
	
	// end inline asm
	xor.b32  	%r1472, %r1465, %r3930;
	// begin inline asm
	vadd.u32.u32.u32.add %r1469, %r1449, %r1471, %r1472;
	// end inline asm
	add.s32 	%r1610, %r1469, %r1325;
	// begin inline asm
	shf.r.clamp.b32 %r1473, %r1445, %r1445, %r3796;
	// end inline asm
	// begin inline asm
	shf.r.clamp.b32 %r1477, %r1445, %r1445, %r3800;
	// end inline asm
	xor.b32  	%r3931, %r1477, %r1473;
	// begin inline asm
	shf.r.clamp.b32 %r1481, %r1445, %r1445, %r3804;
	// end inline asm
	xor.b32  	%r1487, %r3931, %r1481;
	xor.b32  	%r3932, %r1405, %r1365;
	and.b32  	%r3933, %r1445, %r3932;
	and.b32  	%r3934, %r1405, %r1365;
	xor.b32  	%r1488, %r3933, %r3934;
	// begin inline asm
	vadd.u32.u32.u32.add %r1485, %r1469, %r1487, %r1488;
	// end inline asm
	mov.b32 	%r1492, -1841331548;
	// begin inline asm
	vadd.u32.u32.u32.add %r1489, %r1490, %r132, %r1492;
	// end inline asm
	// begin inline asm
	shf.r.clamp.b32 %r1493, %r1610, %r1610, %r3776;
	// end inline asm
	// begin inline asm
	shf.r.clamp.b32 %r1497, %r1610, %r1610, %r3780;
	// end inline asm
	xor.b32  	%r3935, %r1497, %r1493;
	// begin inline asm
	shf.r.clamp.b32 %r1501, %r1610, %r1610, %r3784;
	// end inline asm
	xor.b32  	%r1511, %r3935, %r1501;
	and.b32  	%r3936, %r1610, %r1570;
	mov.u32 	%r1506, %r1610;
	// begin inline asm
	not.b32  %r1506, %r1506;     
	and.b32  %r1505, %r1506, %r1530; 
	
	// end inline asm
	xor.b32  	%r1512, %r1505, %r3936;
	// begin inline asm
	vadd.u32.u32.u32.add %r1509, %r1489, %r1511, %r1512;
	// end inline asm
	add.s32 	%r1650, %r1509, %r1365;
	// begin inline asm
	shf.r.clamp.b32 %r1513, %r1485, %r1485, %r3796;
	// end inline asm
	// begin inline asm
	shf.r.clamp.b32 %r1517, %r1485, %r1485, %r3800;
	// end inline asm
	xor.b32  	%r3937, %r1517, %r1513;
	// begin inline asm
	shf.r.clamp.b32 %r1521, %r1485, %r1485, %r3804;
	// end inline asm
	xor.b32  	%r1527, %r3937, %r1521;
	xor.b32  	%r3938, %r1445, %r1405;
	and.b32  	%r3939, %r1485, %r3938;
	and.b32  	%r3940, %r1445, %r1405;
	xor.b32  	%r1528, %r3939, %r3940;
	// begin inline asm
	vadd.u32.u32.u32.add %r1525, %r1509, %r1527, %r1528;
	// end inline asm
	mov.b32 	%r1532, -1424204075;
	// begin inline asm
	vadd.u32.u32.u32.add %r1529, %r1530, %r158, %r1532;
	// end inline asm
	// begin inline asm
	shf.r.clamp.b32 %r1533, %r1650, %r1650, %r3776;
	// end inline asm
	// begin inline asm
	shf.r.clamp.b32 %r1537, %r1650, %r1650, %r3780;
	// end inline asm
	xor.b32  	%r3941, %r1537, %r1533;
	// begin inline asm
	shf.r.clamp.b32 %r1541, %r1650, %r1650, %r3784;
	// end inline asm
	xor.b32  	%r1551, %r3941, %r1541;
	and.b32  	%r3942, %r1650, %r1610;
	mov.u32 	%r1546, %r1650;
	// begin inline asm
	not.b32  %r1546, %r1546;     
	and.b32  %r1545, %r1546, %r1570; 
	
	// end inline asm
	xor.b32  	%r1552, %r1545, %r3942;
	// begin inline asm
	vadd.u32.u32.u32.add %r1549, %r1529, %r1551, %r1552;
	// end inline asm
	add.s32 	%r1690, %r1549, %r1405;
	// begin inline asm
	shf.r.clamp.b32 %r1553, %r1525, %r1525, %r3796;
	// end inline asm
	// begin inline asm
	shf.r.clamp.b32 %r1557, %r1525, %r1525, %r3800;
	// end inline asm
	xor.b32  	%r3943, %r1557, %r1553;
	// begin inline asm
	shf.r.clamp.b32 %r1561, %r1525, %r1525, %r3804;
	// end inline asm
	xor.b32  	%r1567, %r3943, %r1561;
	xor.b32  	%r3944, %r1485, %r1445;
	and.b32  	%r3945, %r1525, %r3944;
	and.b32  	%r3946, %r1485, %r1445;
	xor.b32  	%r1568, %r3945, %r3946;
	// begin inline asm
	vadd.u32.u32.u32.add %r1565, %r1549, %r1567, %r1568;
	// end inline asm
	mov.b32 	%r1572, -670586216;
	// begin inline asm
	vadd.u32.u32.u32.add %r1569, %r1570, %r184, %r1572;
	// end inline asm
	// begin inline asm
	shf.r.clamp.b32 %r1573, %r1690, %r1690, %r3776;
	// end inline asm
	// begin inline asm
	shf.r.clamp.b32 %r1577, %r1690, %r1690, %r3780;
	// end inline asm
	xor.b32  	%r3947, %r1577, %r1573;
	// begin inline asm
	shf.r.clamp.b32 %r1581, %r1690, %r1690, %r3784;
	// end inline asm
	xor.b32  	%r1591, %r3947, %r1581;
	and.b32  	%r3948, %r1690, %r1650;
	mov.u32 	%r1586, %r1690;
	// begin inline asm
	not.b32  %r1586, %r1586;     
	and.b32  %r1585, %r1586, %r1610; 
	
	// end inline asm
	xor.b32  	%r1592, %r1585, %r3948;
	// begin inline asm
	vadd.u32.u32.u32.add %r1589, %r1569, %r1591, %r1592;
	// end inline asm
	add.s32 	%r1730, %r1589, %r1445;
	// begin inline asm
	shf.r.clamp.b32 %r1593, %r1565, %r1565, %r3796;
	// end inline asm
	// begin inline asm
	shf.r.clamp.b32 %r1597, %r1565, %r1565, %r3800;
	// end inline asm
	xor.b32  	%r3949, %r1597, %r1593;
	// begin inline asm
	shf.r.clamp.b32 %r1601, %r1565, %r1565, %r3804;
	// end inline asm
	xor.b32  	%r1607, %r3949, %r1601;
	xor.b32  	%r3950, %r1525, %r1485;
	and.b32  	%r3951, %r1565, %r3950;
	and.b32  	%r3952, %r1525, %r1485;
	xor.b32  	%r1608, %r3951, %r3952;
	// begin inline asm
	vadd.u32.u32.u32.add %r1605, %r1589, %r1607, %r1608;
	// end inline asm
	mov.b32 	%r1612, 310598401;
	// begin inline asm
	vadd.u32.u32.u32.add %r1609, %r1610, %r24, %r1612;
	// end inline asm
	// begin inline asm
	shf.r.clamp.b32 %r1613, %r1730, %r1730, %r3776;
	// end inline asm
	// begin inline asm
	shf.r.clamp.b32 %r1617, %r1730, %r1730, %r3780;
	// end inline asm
	xor.b32  	%r3953, %r1617, %r1613;
	// begin inline asm
	shf.r.clamp.b32 %r1621, %r1730, %r1730, %r3784;
	// end inline asm
	xor.b32  	%r1631, %r3953, %r1621;
	and.b32  	%r3954, %r1730, %r1690;
	mov.u32 	%r1626, %r1730;
	// begin inline asm
	not.b32  %r1626, %r1626;     
	and.b32  %r1625, %r1626, %r1650; 
	
	// end inline asm
	xor.b32  	%r1632, %r1625, %r3954;
	// begin inline asm
	vadd.u32.u32.u32.add %r1629, %r1609, %r1631, %r1632;
	// end inline asm
	add.s32 	%r1770, %r1629, %r1485;
	// begin inline asm
	shf.r.clamp.b32 %r1633, %r1605, %r1605, %r3796;
	// end inline asm
	// begin inline asm
	shf.r.clamp.b32 %r1637, %r1605, %r1605, %r3800;
	// end inline asm
	xor.b32  	%r3955, %r1637, %r1633;
	// begin inline asm
	shf.r.clamp.b32 %r1641, %r1605, %r1605, %r3804;
	// end inline asm
	xor.b32  	%r1647, %r3955, %r1641;
	xor.b32  	%r3956, %r1565, %r1525;
	and.b32  	%r3957, %r1605, %r3956;
	and.b32  	%r3958, %r1565, %r1525;
	xor.b32  	%r1648, %r3957, %r3958;
	// begin inline asm
	vadd.u32.u32.u32.add %r1645, %r1629, %r1647, %r1648;
	// end inline asm
	mov.b32 	%r1652, 607225278;
	// begin inline asm
	vadd.u32.u32.u32.add %r1649, %r1650, %r50, %r1652;
	// end inline asm
	// begin inline asm
	shf.r.clamp.b32 %r1653, %r1770, %r1770, %r3776;
	// end inline asm
	// begin inline asm
	shf.r.clamp.b32 %r1657, %r1770, %r1770, %r3780;
	// end inline asm
	xor.b32  	%r3959, %r1657, %r1653;
	// begin inline asm
	shf.r.clamp.b32 %r1661, %r1770, %r1770, %r3784;
	// end inline asm
	xor.b32  	%r1671, %r3959, %r1661;
	and.b32  	%r3960, %r1770, %r1730;
	mov.u32 	%r1666, %r1770;
	// begin inline asm
	not.b32  %r1666, %r1666;     
	and.b32  %r1665, %r1666, %r1690; 
	
	// end inline asm
	xor.b32  	%r1672, %r1665, %r3960;
	// begin inline asm
	vadd.u32.u32.u32.add %r1669, %r1649, %r1671, %r1672;
	// end inline asm
	add.s32 	%r1810, %r1669, %r1525;
	// begin inline asm
	shf.r.clamp.b32 %r1673, %r1645, %r1645, %r3796;
	// end inline asm
	// begin inline asm
	shf.r.clamp.b32 %r1677, %r1645, %r1645, %r3800;
	// end inline asm
	xor.b32  	%r3961, %r1677, %r1673;
	// begin inline asm
	shf.r.clamp.b32 %r1681, %r1645, %r1645, %r3804;
	// end inline asm
	xor.b32  	%r1687, %r3961, %r1681;
	xor.b32  	%r3962, %r1605, %r1565;
	and.b32  	%r3963, %r1645, %r3962;
	and.b32  	%r3964, %r1605, %r1565;
	xor.b32  	%r1688, %r3963, %r3964;
	// begin inline asm
	vadd.u32.u32.u32.add %r1685, %r1669, %r1687, %r1688;
	// end inline asm
	mov.b32 	%r1692, 1426881987;
	// begin inline asm
	vadd.u32.u32.u32.add %r1689, %r1690, %r76, %r1692;
	// end inline asm
	// begin inline asm
	shf.r.clamp.b32 %r1693, %r1810, %r1810, %r3776;
	// end inline asm
	// begin inline asm
	shf.r.clamp.b32 %r1697, %r1810, %r1810, %r3780;
	// end inline asm
	xor.b32  	%r3965, %r1697, %r1693;
	// begin inline asm
	shf.r.clamp.b32 %r1701, %r1810, %r1810, %r3784;
	// end inline asm
	xor.b32  	%r1711, %r3965, %r1701;
	and.b32  	%r3966, %r1810, %r1770;
	mov.u32 	%r1706, %r1810;
	// begin inline asm
	not.b32  %r1706, %r1706;     
	and.b32  %r1705, %r1706, %r1730; 
	
	// end inline asm
	xor.b32  	%r1712, %r1705, %r3966;
	// begin inline asm
	vadd.u32.u32.u32.add %r1709, %r1689, %r1711, %r1712;
	// end inline asm
	add.s32 	%r1850, %r1709, %r1565;
	// begin inline asm
	shf.r.clamp.b32 %r1713, %r1685, %r1685, %r3796;
	// end inline asm
	// begin inline asm
	shf.r.clamp.b32 %r1717, %r1685, %r1685, %r3800;
	// end inline asm
	xor.b32  	%r3967, %r1717, %r1713;
	// begin inline asm
	shf.r.clamp.b32 %r1721, %r1685, %r1685, %r3804;
	// end inline asm
	xor.b32  	%r1727, %r3967, %r1721;
	xor.b32  	%r3968, %r1645, %r1605;
	and.b32  	%r3969, %r1685, %r3968;
	and.b32  	%r3970, %r1645, %r1605;
	xor.b32  	%r1728, %r3969, %r3970;
	// begin inline asm
	vadd.u32.u32.u32.add %r1725, %r1709, %r1727, %r1728;
	// end inline asm
	mov.b32 	%r1732, 1925078388;
	// begin inline asm
	vadd.u32.u32.u32.add %r1729, %r1730, %r102, %r1732;
	// end inline asm
	// begin inline asm
	shf.r.clamp.b32 %r1733, %r1850, %r1850, %r3776;
	// end inline asm
	// begin inline asm
	shf.r.clamp.b32 %r1737, %r1850, %r1850, %r3780;
	// end inline asm
	xor.b32  	%r3971, %r1737, %r1733;
	// begin inline asm
	shf.r.clamp.b32 %r1741, %r1850, %r1850, %r3784;
	// end inline asm
	xor.b32  	%r1751, %r3971, %r1741;
	and.b32  	%r3972, %r1850, %r1810;
	mov.u32 	%r1746, %r1850;
	// begin inline asm
	not.b32  %r1746, %r1746;     
	and.b32  %r1745, %r1746, %r1770; 
	
	// end inline asm
	xor.b32  	%r1752, %r1745, %r3972;
	// begin inline asm
	vadd.u32.u32.u32.add %r1749, %r1729, %r1751, %r1752;
	// end inline asm
	add.s32 	%r1890, %r1749, %r1605;
	// begin inline asm
	shf.r.clamp.b32 %r1753, %r1725, %r1725, %r3796;
	// end inline asm
	// begin inline asm
	shf.r.clamp.b32 %r1757, %r1725, %r1725, %r3800;
	// end inline asm
	xor.b32  	%r3973, %r1757, %r1753;
	// begin inline asm
	shf.r.clamp.b32 %r1761, %r1725, %r1725, %r3804;
	// end inline asm
	xor.b32  	%r1767, %r3973, %r1761;
	xor.b32  	%r3974, %r1685, %r1645;
	and.b32  	%r3975, %r1725, %r3974;
	and.b32  	%r3976, %r1685, %r1645;
	xor.b32  	%r1768, %r3975, %r3976;
	// begin inline asm
	vadd.u32.u32.u32.add %r1765, %r1749, %r1767, %r1768;
	// end inline asm
	mov.b32 	%r1772, -2132889090;
	// begin inline asm
	vadd.u32.u32.u32.add %r1769, %r1770, %r128, %r1772;
	// end inline asm
	// begin inline asm
	shf.r.clamp.b32 %r1773, %r1890, %r1890, %r3776;
	// end inline asm
	// begin inline asm
	shf.r.clamp.b32 %r1777, %r1890, %r1890, %r3780;
	// end inline asm
	xor.b32  	%r3977, %r1777, %r1773;
	// begin inline asm
	shf.r.clamp.b32 %r1781, %r1890, %r1890, %r3784;
	// end inline asm
	xor.b32  	%r1791, %r3977, %r1781;
	and.b32  	%r3978, %r1890, %r1850;
	mov.u32 	%r1786, %r1890;
	// begin inline asm
	not.b32  %r1786, %r1786;     
	and.b32  %r1785, %r1786, %r1810; 
	
	// end inline asm
	xor.b32  	%r1792, %r1785, %r3978;
	// begin inline asm
	vadd.u32.u32.u32.add %r1789, %r1769, %r1791, %r1792;
	// end inline asm
	add.s32 	%r1930, %r1789, %r1645;
	// begin inline asm
	shf.r.clamp.b32 %r1793, %r1765, %r1765, %r3796;
	// end inline asm
	// begin inline asm
	shf.r.clamp.b32 %r1797, %r1765, %r1765, %r3800;
	// end inline asm
	xor.b32  	%r3979, %r1797, %r1793;
	// begin inline asm
	shf.r.clamp.b32 %r1801, %r1765, %r1765, %r3804;
	// end inline asm
	xor.b32  	%r1807, %r3979, %r1801;
	xor.b32  	%r3980, %r1725, %r1685;
	and.b32  	%r3981, %r1765, %r3980;
	and.b32  	%r3982, %r1725, %r1685;
	xor.b32  	%r1808, %r3981, %r3982;
	// begin inline asm
	vadd.u32.u32.u32.add %r1805, %r1789, %r1807, %r1808;
	// end inline asm
	mov.b32 	%r1812, -1680079193;
	// begin inline asm
	vadd.u32.u32.u32.add %r1809, %r1810, %r13, %r1812;
	// end inline asm
	// begin inline asm
	shf.r.clamp.b32 %r1813, %r1930, %r1930, %r3776;
	// end inline asm
	// begin inline asm
	shf.r.clamp.b32 %r1817, %r1930, %r1930, %r3780;
	// end inline asm
	xor.b32  	%r3983, %r1817, %r1813;
	// begin inline asm
	shf.r.clamp.b32 %r1821, %r1930, %r1930, %r3784;
	// end inline asm
	xor.b32  	%r1831, %r3983, %r1821;
	and.b32  	%r3984, %r1930, %r1890;
	mov.u32 	%r1826, %r1930;
	// begin inline asm
	not.b32  %r1826, %r1826;     
	and.b32  %r1825, %r1826, %r1850; 
	
	// end inline asm
	xor.b32  	%r1832, %r1825, %r3984;
	// begin inline asm
	vadd.u32.u32.u32.add %r1829, %r1809, %r1831, %r1832;
	// end inline asm
	add.s32 	%r1970, %r1829, %r1685;
	// begin inline asm
	shf.r.clamp.b32 %r1833, %r1805, %r1805, %r3796;
	// end inline asm
	// begin inline asm
	shf.r.clamp.b32 %r1837, %r1805, %r1805, %r3800;
	// end inline asm
	xor.b32  	%r3985, %r1837, %r1833;
	// begin inline asm
	shf.r.clamp.b32 %r1841, %r1805, %r1805, %r3804;
	// end inline asm
	xor.b32  	%r1847, %r3985, %r1841;
	xor.b32  	%r3986, %r1765, %r1725;
	and.b32  	%r3987, %r1805, %r3986;
	and.b32  	%r3988, %r1765, %r1725;
	xor.b32  	%r1848, %r3987, %r3988;
	// begin inline asm
	vadd.u32.u32.u32.add %r1845, %r1829, %r1847, %r1848;
	// end inline asm
	mov.b32 	%r1852, -1046744716;
	// begin inline asm
	vadd.u32.u32.u32.add %r1849, %r1850, %r39, %r1852;
	// end inline asm
	// begin inline asm
	shf.r.clamp.b32 %r1853, %r1970, %r1970, %r3776;
	// end inline asm
	// begin inline asm
	shf.r.clamp.b32 %r1857, %r1970, %r1970, %r3780;
	// end inline asm
	xor.b32  	%r3989, %r1857, %r1853;
	// begin inline asm
	shf.r.clamp.b32 %r1861, %r1970, %r1970, %r3784;
	// end inline asm
	xor.b32  	%r1871, %r3989, %r1861;
	and.b32  	%r3990, %r1970, %r1930;
	mov.u32 	%r1866, %r1970;
	// begin inline asm
	not.b32  %r1866, %r1866;     
	and.b32  %r1865, %r1866, %r1890; 
	
	// end inline asm
	xor.b32  	%r1872, %r1865, %r3990;
	// begin inline asm
	vadd.u32.u32.u32.add %r1869, %r1849, %r1871, %r1872;
	// end inline asm
	add.s32 	%r2010, %r1869, %r1725;
	// begin inline asm
	shf.r.clamp.b32 %r1873, %r1845, %r1845, %r3796;
	// end inline asm
	// begin inline asm
	shf.r.clamp.b32 %r1877, %r1845, %r1845, %r3800;
	// end inline asm
	xor.b32  	%r3991, %r1877, %r1873;
	// begin inline asm
	shf.r.clamp.b32 %r1881, %r1845, %r1845, %r3804;
	// end inline asm
	xor.b32  	%r1887, %r3991, %r1881;
	xor.b32  	%r3992, %r1805, %r1765;
	and.b32  	%r3993, %r1845, %r3992;
	and.b32  	%r3994, %r1805, %r1765;
	xor.b32  	%r1888, %r3993, %r3994;
	// begin inline asm
	vadd.u32.u32.u32.add %r1885, %r1869, %r1887, %r1888;
	// end inline asm
	mov.b32 	%r1892, -459576895;
	// begin inline asm
	vadd.u32.u32.u32.add %r1889, %r1890, %r1891, %r1892;
	// end inline asm
	// begin inline asm
	shf.r.clamp.b32 %r1893, %r2010, %r2010, %r3776;
	// end inline asm
	// begin inline asm
	shf.r.clamp.b32 %r1897, %r2010, %r2010, %r3780;
	// end inline asm
	xor.b32  	%r3995, %r1897, %r1893;
	// begin inline asm
	shf.r.clamp.b32 %r1901, %r2010, %r2010, %r3784;
	// end inline asm
	xor.b32  	%r1911, %r3995, %r1901;
	and.b32  	%r3996, %r2010, %r1970;
	mov.u32 	%r1906, %r2010;
	// begin inline asm
	not.b32  %r1906, %r1906;     
	and.b32  %r1905, %r1906, %r1930; 
	
	// end inline asm
	xor.b32  	%r1912, %r1905, %r3996;
	// begin inline asm
	vadd.u32.u32.u32.add %r1909, %r1889, %r1911, %r1912;
	// end inline asm
	add.s32 	%r2050, %r1909, %r1765;
	// begin inline asm
	shf.r.clamp.b32 %r1913, %r1885, %r1885, %r3796;
	// end inline asm
	// begin inline asm
	shf.r.clamp.b32 %r1917, %r1885, %r1885, %r3800;
	// end inline asm
	xor.b32  	%r3997, %r1917, %r1913;
	// begin inline asm
	shf.r.clamp.b32 %r1921, %r1885, %r1885, %r3804;
	// end inline asm
	xor.b32  	%r1927, %r3997, %r1921;
	xor.b32  	%r3998, %r1845, %r1805;
	and.b32  	%r3999, %r1885, %r3998;
	and.b32  	%r4000, %r1845, %r1805;
	xor.b32  	%r1928, %r3999, %r4000;
	// begin inline asm
	vadd.u32.u32.u32.add %r1925, %r1909, %r1927, %r1928;
	// end inline asm
	mov.b32 	%r1932, -272742522;
	// begin inline asm
	vadd.u32.u32.u32.add %r1929, %r1930, %r1931, %r1932;
	// end inline asm
	// begin inline asm
	shf.r.clamp.b32 %r1933, %r2050, %r2050, %r3776;
	// end inline asm
	// begin inline asm
	shf.r.clamp.b32 %r1937, %r2050, %r2050, %r3780;
	// end inline asm
	xor.b32  	%r4001, %r1937, %r1933;
	// begin inline asm
	shf.r.clamp.b32 %r1941, %r2050, %r2050, %r3784;
	// end inline asm
	xor.b32  	%r1951, %r4001, %r1941;
	and.b32  	%r4002, %r2050, %r2010;
	mov.u32 	%r1946, %r2050;
	// begin inline asm
	not.b32  %r1946, %r1946;     
	and.b32  %r1945, %r1946, %r1970; 
	
	// end inline asm
	xor.b32  	%r1952, %r1945, %r4002;
	// begin inline asm
	vadd.u32.u32.u32.add %r1949, %r1929, %r1951, %r1952;
	// end inline asm
	add.s32 	%r2090, %r1949, %r1805;
	// begin inline asm
	shf.r.clamp.b32 %r1953, %r1925, %r1925, %r3796;
	// end inline asm
	// begin inline asm
	shf.r.clamp.b32 %r1957, %r1925, %r1925, %r3800;
	// end inline asm
	xor.b32  	%r4003, %r1957, %r1953;
	// begin inline asm
	shf.r.clamp.b32 %r1961, %r1925, %r1925, %r3804;
	// end inline asm
	xor.b32  	%r1967, %r4003, %r1961;
	xor.b32  	%r4004, %r1885, %r1845;
	and.b32  	%r4005, %r1925, %r4004;
	and.b32  	%r4006, %r1885, %r1845;
	xor.b32  	%r1968, %r4005, %r4006;
	// begin inline asm
	vadd.u32.u32.u32.add %r1965, %r1949, %r1967, %r1968;
	// end inline asm
	mov.b32 	%r1972, 264347078;
	// begin inline asm
	vadd.u32.u32.u32.add %r1969, %r1970, %r1971, %r1972;
	// end inline asm
	// begin inline asm
	shf.r.clamp.b32 %r1973, %r2090, %r2090, %r3776;
	// end inline asm
	// begin inline asm
	shf.r.clamp.b32 %r1977, %r2090, %r2090, %r3780;
	// end inline asm
	xor.b32  	%r4007, %r1977, %r1973;
	// begin inline asm
	shf.r.clamp.b32 %r1981, %r2090, %r2090, %r3784;
	// end inline asm
	xor.b32  	%r1991, %r4007, %r1981;
	and.b32  	%r4008, %r2090, %r2050;
	mov.u32 	%r1986, %r2090;
	// begin inline asm
	not.b32  %r1986, %r1986;     
	and.b32  %r1985, %r1986, %r2010; 
	
	// end inline asm
	xor.b32  	%r1992, %r1985, %r4008;
	// begin inline asm
	vadd.u32.u32.u32.add %r1989, %r1969, %r1991, %r1992;
	// end inline asm
	add.s32 	%r2130, %r1989, %r1845;
	// begin inline asm
	shf.r.clamp.b32 %r1993, %r1965, %r1965, %r3796;
	// end inline asm
	// begin inline asm
	shf.r.clamp.b32 %r1997, %r1965, %r1965, %r3800;
	// end inline asm
	xor.b32  	%r4009, %r1997, %r1993;
	// begin inline asm
	shf.r.clamp.b32 %r2001, %r1965, %r1965, %r3804;
	// end inline asm
	xor.b32  	%r2007, %r4009, %r2001;
	xor.b32  	%r4010, %r1925, %r1885;
	and.b32  	%r4011, %r1965, %r4010;
	and.b32  	%r4012, %r1925, %r1885;
	xor.b32  	%r2008, %r4011, %r4012;
	// begin inline asm
	vadd.u32.u32.u32.add %r2005, %r1989, %r2007, %r2008;
	// end inline asm
	mov.b32 	%r2012, 604807628;
	// begin inline asm
	vadd.u32.u32.u32.add %r2009, %r2010, %r2011, %r2012;
	// end inline asm
	// begin inline asm
	shf.r.clamp.b32 %r2013, %r2130, %r2130, %r3776;
	// end inline asm
	// begin inline asm
	shf.r.clamp.b32 %r2017, %r2130, %r2130, %r3780;
	// end inline asm
	xor.b32  	%r4013, %r2017, %r2013;
	// begin inline asm
	shf.r.clamp.b32 %r2021, %r2130, %r2130, %r3784;
	// end inline asm
	xor.b32  	%r2031, %r4013, %r2021;
	and.b32  	%r4014, %r2130, %r2090;
	mov.u32 	%r2026, %r2130;
	// begin inline asm
	not.b32  %r2026, %r2026;     
	and.b32  %r2025, %r2026, %r2050; 
	
	// end inline asm
	xor.b32  	%r2032, %r2025, %r4014;
	// begin inline asm
	vadd.u32.u32.u32.add %r2029, %r2009, %r2031, %r2032;
	// end inline asm
	add.s32 	%r2170, %r2029, %r1885;
	// begin inline asm
	shf.r.clamp.b32 %r2033, %r2005, %r2005, %r3796;
	// end inline asm
	// begin inline asm
	shf.r.clamp.b32 %r2037, %r2005, %r2005, %r3800;
	// end inline asm
	xor.b32  	%r4015, %r2037, %r2033;
	// begin inline asm
	shf.r.clamp.b32 %r2041, %r2005, %r2005, %r3804;
	// end inline asm
	xor.b32  	%r2047, %r4015, %r2041;
	xor.b32  	%r4016, %r1965, %r1925;
	and.b32  	%r4017, %r2005, %r4016;
	and.b32  	%r4018, %r1965, %r1925;
	xor.b32  	%r2048, %r4017, %r4018;
	// begin inline asm
	vadd.u32.u32.u32.add %r2045, %r2029, %r2047, %r2048;
	// end inline asm
	mov.b32 	%r2052, 770255983;
	// begin inline asm
	vadd.u32.u32.u32.add %r2049, %r2050, %r2051, %r2052;
	// end inline asm
	// begin inline asm
	shf.r.clamp.b32 %r2053, %r2170, %r2170, %r3776;
	// end inline asm
	// begin inline asm
	shf.r.clamp.b32 %r2057, %r2170, %r2170, %r3780;
	// end inline asm
	xor.b32  	%r4019, %r2057, %r2053;
	// begin inline asm
	shf.r.clamp.b32 %r2061, %r2170, %r2170, %r3784;
	// end inline asm
	xor.b32  	%r2071, %r4019, %r2061;
	and.b32  	%r4020, %r2170, %r2130;
	mov.u32 	%r2066, %r2170;
	// begin inline asm
	not.b32  %r2066, %r2066;     
	and.b32  %r2065, %r2066, %r2090; 
	
	// end inline asm
	xor.b32  	%r2072, %r2065, %r4020;
	// begin inline asm
	vadd.u32.u32.u32.add %r2069, %r2049, %r2071, %r2072;
	// end inline asm
	add.s32 	%r2210, %r2069, %r1925;
	// begin inline asm
	shf.r.clamp.b32 %r2073, %r2045, %r2045, %r3796;
	// end inline asm
	// begin inline asm
	shf.r.clamp.b32 %r2077, %r2045, %r2045, %r3800;
	// end inline asm
	xor.b32  	%r4021, %r2077, %r2073;
	// begin inline asm
	shf.r.clamp.b32 %r2081, %r2045, %r2045, %r3804;
	// end inline asm
	xor.b32  	%r2087, %r4021, %r2081;
	xor.b32  	%r4022, %r2005, %r1965;
	and.b32  	%r4023, %r2045, %r4022;
	and.b32  	%r4024, %r2005, %r1965;
	xor.b32  	%r2088, %r4023, %r4024;
	// begin inline asm
	vadd.u32.u32.u32.add %r2085, %r2069, %r2087, %r2088;
	// end inline asm
	mov.b32 	%r2092, 1249150122;
	// begin inline asm
	vadd.u32.u32.u32.add %r2089, %r2090, %r2091, %r2092;
	// end inline asm
	// begin inline asm
	shf.r.clamp.b32 %r2093, %r2210, %r2210, %r3776;
	// end inline asm
	// begin inline asm
	shf.r.clamp.b32 %r2097, %r2210, %r2210, %r3780;
	// end inline asm
	xor.b32  	%r4025, %r2097, %r2093;
	// begin inline asm
	shf.r.clamp.b32 %r2101, %r2210, %r2210, %r3784;
	// end inline asm
	xor.b32  	%r2111, %r4025, %r2101;
	and.b32  	%r4026, %r2210, %r2170;
	mov.u32 	%r2106, %r2210;
	// begin inline asm
	not.b32  %r2106, %r2106;     
	and.b32  %r2105, %r2106, %r2130; 
	
	// end inline asm
	xor.b32  	%r2112, %r2105, %r4026;
	// begin inline asm
	vadd.u32.u32.u32.add %r2109, %r2089, %r2111, %r2112;
	// end inline asm
	add.s32 	%r2250, %r2109, %r1965;
	// begin inline asm
	shf.r.clamp.b32 %r2113, %r2085, %r2085, %r3796;
	// end inline asm
	// begin inline asm
	shf.r.clamp.b32 %r2117, %r2085, %r2085, %r3800;
	// end inline asm
	xor.b32  	%r4027, %r2117, %r2113;
	// begin inline asm
	shf.r.clamp.b32 %r2121, %r2085, %r2085, %r3804;
	// end inline asm
	xor.b32  	%r2127, %r4027, %r2121;
	xor.b32  	%r4028, %r2045, %r2005;
	and.b32  	%r4029, %r2085, %r4028;
	and.b32  	%r4030, %r2045, %r2005;
	xor.b32  	%r2128, %r4029, %r4030;
	// begin inline asm
	vadd.u32.u32.u32.add %r2125, %r2109, %r2127, %r2128;
	// end inline asm
	mov.b32 	%r2132, 1555081692;
	// begin inline asm
	vadd.u32.u32.u32.add %r2129, %r2130, %r2131, %r2132;
	// end inline asm
	// begin inline asm
	shf.r.clamp.b32 %r2133, %r2250, %r2250, %r3776;
	// end inline asm
	// begin inline asm
	shf.r.clamp.b32 %r2137, %r2250, %r2250, %r3780;
	// end inline asm
	xor.b32  	%r4031, %r2137, %r2133;
	// begin inline asm
	shf.r.clamp.b32 %r2141, %r2250, %r2250, %r3784;
	// end inline asm
	xor.b32  	%r2151, %r4031, %r2141;
	and.b32  	%r4032, %r2250, %r2210;
	mov.u32 	%r2146, %r2250;
	// begin inline asm
	not.b32  %r2146, %r2146;     
	and.b32  %r2145, %r2146, %r2170; 
	
	// end inline asm
	xor.b32  	%r2152, %r2145, %r4032;
	// begin inline asm
	vadd.u32.u32.u32.add %r2149, %r2129, %r2151, %r2152;
	// end inline asm
	add.s32 	%r2290, %r2149, %r2005;
	// begin inline asm
	shf.r.clamp.b32 %r2153, %r2125, %r2125, %r3796;
	// end inline asm
	// begin inline asm
	shf.r.clamp.b32 %r2157, %r2125, %r2125, %r3800;
	// end inline asm
	xor.b32  	%r4033, %r2157, %r2153;
	// begin inline asm
	shf.r.clamp.b32 %r2161, %r2125, %r2125, %r3804;
	// end inline asm
	xor.b32  	%r2167, %r4033, %r2161;
	xor.b32  	%r4034, %r2085, %r2045;
	and.b32  	%r4035, %r2125, %r4034;
	and.b32  	%r4036, %r2085, %r2045;
	xor.b32  	%r2168, %r4035, %r4036;
	// begin inline asm
	vadd.u32.u32.u32.add %r2165, %r2149, %r2167, %r2168;
	// end inline asm
	mov.b32 	%r2172, 1996064986;
	// begin inline asm
	vadd.u32.u32.u32.add %r2169, %r2170, %r2171, %r2172;
	// end inline asm
	// begin inline asm
	shf.r.clamp.b32 %r2173, %r2290, %r2290, %r3776;
	// end inline asm
	// begin inline asm
	shf.r.clamp.b32 %r2177, %r2290, %r2290, %r3780;
	// end inline asm
	xor.b32  	%r4037, %r2177, %r2173;
	// begin inline asm
	shf.r.clamp.b32 %r2181, %r2290, %r2290, %r3784;
	// end inline asm
	xor.b32  	%r2191, %r4037, %r2181;
	and.b32  	%r4038, %r2290, %r2250;
	mov.u32 	%r2186, %r2290;
	// begin inline asm
	not.b32  %r2186, %r2186;     
	and.b32  %r2185, %r2186, %r2210; 
	
	// end inline asm
	xor.b32  	%r2192, %r2185, %r4038;
	// begin inline asm
	vadd.u32.u32.u32.add %r2189, %r2169, %r2191, %r2192;
	// end inline asm
	add.s32 	%r2330, %r2189, %r2045;
	// begin inline asm
	shf.r.clamp.b32 %r2193, %r2165, %r2165, %r3796;
	// end inline asm
	// begin inline asm
	shf.r.clamp.b32 %r2197, %r2165, %r2165, %r3800;
	// end inline asm
	xor.b32  	%r4039, %r2197, %r2193;
	// begin inline asm
	shf.r.clamp.b32 %r2201, %r2165, %r2165, %r3804;
	// end inline asm
	xor.b32  	%r2207, %r4039, %r2201;
	xor.b32  	%r4040, %r2125, %r2085;
	and.b32  	%r4041, %r2165, %r4040;
	and.b32  	%r4042, %r2125, %r2085;
	xor.b32  	%r2208, %r4041, %r4042;
	// begin inline asm
	vadd.u32.u32.u32.add %r2205, %r2189, %r2207, %r2208;
	// end inline asm
	mov.b32 	%r2212, -1740746414;
	// begin inline asm
	vadd.u32.u32.u32.add %r2209, %r2210, %r2211, %r2212;
	// end inline asm
	// begin inline asm
	shf.r.clamp.b32 %r2213, %r2330, %r2330, %r3776;
	// end inline asm
	// begin inline asm
	shf.r.clamp.b32 %r2217, %r2330, %r2330, %r3780;
	// end inline asm
	xor.b32  	%r4043, %r2217, %r2213;
	// begin inline asm
	shf.r.clamp.b32 %r2221, %r2330, %r2330, %r3784;
	// end inline asm
	xor.b32  	%r2231, %r4043, %r2221;
	and.b32  	%r4044, %r2330, %r2290;
	mov.u32 	%r2226, %r2330;
	// begin inline asm
	not.b32  %r2226, %r2226;     
	and.b32  %r2225, %r2226, %r2250; 
	
	// end inline asm
	xor.b32  	%r2232, %r2225, %r4044;
	// begin inline asm
	vadd.u32.u32.u32.add %r2229, %r2209, %r2231, %r2232;
	// end inline asm
	add.s32 	%r2370, %r2229, %r2085;
	// begin inline asm
	shf.r.clamp.b32 %r2233, %r2205, %r2205, %r3796;
	// end inline asm
	// begin inline asm
	shf.r.clamp.b32 %r2237, %r2205, %r2205, %r3800;
	// end inline asm
	xor.b32  	%r4045, %r2237, %r2233;
	// begin inline asm
	shf.r.clamp.b32 %r2241, %r2205, %r2205, %r3804;
	// end inline asm
	xor.b32  	%r2247, %r4045, %r2241;
	xor.b32  	%r4046, %r2165, %r2125;
	and.b32  	%r4047, %r2205, %r4046;
	and.b32  	%r4048, %r2165, %r2125;
	xor.b32  	%r2248, %r4047, %r4048;
	// begin inline asm
	vadd.u32.u32.u32.add %r2245, %r2229, %r2247, %r2248;
	// end inline asm
	mov.b32 	%r2252, -1473132947;
	// begin inline asm
	vadd.u32.u32.u32.add %r2249, %r2250, %r2251, %r2252;
	// end inline asm
	// begin inline asm
	shf.r.clamp.b32 %r2253, %r2370, %r2370, %r3776;
	// end inline asm
	// begin inline asm
	shf.r.clamp.b32 %r2257, %r2370, %r2370, %r3780;
	// end inline asm
	xor.b32  	%r4049, %r2257, %r2253;
	// begin inline asm
	shf.r.clamp.b32 %r2261, %r2370, %r2370, %r3784;
	// end inline asm
	xor.b32  	%r2271, %r4049, %r2261;
	and.b32  	%r4050, %r2370, %r2330;
	mov.u32 	%r2266, %r2370;
	// begin inline asm
	not.b32  %r2266, %r2266;     
	and.b32  %r2265, %r2266, %r2290; 
	
	// end inline asm
	xor.b32  	%r2272, %r2265, %r4050;
	// begin inline asm
	vadd.u32.u32.u32.add %r2269, %r2249, %r2271, %r2272;
	// end inline asm
	add.s32 	%r2410, %r2269, %r2125;
	// begin inline asm
	shf.r.clamp.b32 %r2273, %r2245, %r2245, %r3796;
	// end inline asm
	// begin inline asm
	shf.r.clamp.b32 %r2277, %r2245, %r2245, %r3800;
	// end inline asm
	xor.b32  	%r4051, %r2277, %r2273;
	// begin inline asm
	shf.r.clamp.b32 %r2281, %r2245, %r2245, %r3804;
	// end inline asm
	xor.b32  	%r2287, %r4051, %r2281;
	xor.b32  	%r4052, %r2205, %r2165;
	and.b32  	%r4053, %r2245, %r4052;
	and.b32  	%r4054, %r2205, %r2165;
	xor.b32  	%r2288, %r4053, %r4054;
	// begin inline asm
	vadd.u32.u32.u32.add %r2285, %r2269, %r2287, %r2288;
	// end inline asm
	mov.b32 	%r2292, -1341970488;
	// begin inline asm
	vadd.u32.u32.u32.add %r2289, %r2290, %r2291, %r2292;
	// end inline asm
	// begin inline asm
	shf.r.clamp.b32 %r2293, %r2410, %r2410, %r3776;
	// end inline asm
	// begin inline asm
	shf.r.clamp.b32 %r2297, %r2410, %r2410, %r3780;
	// end inline asm
	xor.b32  	%r4055, %r2297, %r2293;
	// begin inline asm
	shf.r.clamp.b32 %r2301, %r2410, %r2410, %r3784;
	// end inline asm
	xor.b32  	%r2311, %r4055, %r2301;
	and.b32  	%r4056, %r2410, %r2370;
	mov.u32 	%r2306, %r2410;
	// begin inline asm
	not.b32  %r2306, %r2306;     
	and.b32  %r2305, %r2306, %r2330; 
	
	// end inline asm
	xor.b32  	%r2312, %r2305, %r4056;
	// begin inline asm
	vadd.u32.u32.u32.add %r2309, %r2289, %r2311, %r2312;
	// end inline asm
	add.s32 	%r2450, %r2309, %r2165;
	// begin inline asm
	shf.r.clamp.b32 %r2313, %r2285, %r2285, %r3796;
	// end inline asm
	// begin inline asm
	shf.r.clamp.b32 %r2317, %r2285, %r2285, %r3800;
	// end inline asm
	xor.b32  	%r4057, %r2317, %r2313;
	// begin inline asm
	shf.r.clamp.b32 %r2321, %r2285, %r2285, %r3804;
	// end inline asm
	xor.b32  	%r2327, %r4057, %r2321;
	xor.b32  	%r4058, %r2245, %r2205;
	and.b32  	%r4059, %r2285, %r4058;
	and.b32  	%r4060, %r2245, %r2205;
	xor.b32  	%r2328, %r4059, %r4060;
	// begin inline asm
	vadd.u32.u32.u32.add %r2325, %r2309, %r2327, %r2328;
	// end inline asm
	mov.b32 	%r2332, -1084653625;
	// begin inline asm
	vadd.u32.u32.u32.add %r2329, %r2330, %r2331, %r2332;
	// end inline asm
	// begin inline asm
	shf.r.clamp.b32 %r2333, %r2450, %r2450, %r3776;
	// end inline asm
	// begin inline asm
	shf.r.clamp.b32 %r2337, %r2450, %r2450, %r3780;
	// end inline asm
	xor.b32  	%r4061, %r2337, %r2333;
	// begin inline asm
	shf.r.clamp.b32 %r2341, %r2450, %r2450, %r3784;
	// end inline asm
	xor.b32  	%r2351, %r4061, %r2341;
	and.b32  	%r4062, %r2450, %r2410;
	mov.u32 	%r2346, %r2450;
	// begin inline asm
	not.b32  %r2346, %r2346;     
	and.b32  %r2345, %r2346, %r2370; 
	
	// end inline asm
	xor.b32  	%r2352, %r2345, %r4062;
	// begin inline asm
	vadd.u32.u32.u32.add %r2349, %r2329, %r2351, %r2352;
	// end inline asm
	add.s32 	%r2490, %r2349, %r2205;
	// begin inline asm
	shf.r.clamp.b32 %r2353, %r2325, %r2325, %r3796;
	// end inline asm
	// begin inline asm
	shf.r.clamp.b32 %r2357, %r2325, %r2325, %r3800;
	// end inline asm
	xor.b32  	%r4063, %r2357, %r2353;
	// begin inline asm
	shf.r.clamp.b32 %r2361, %r2325, %r2325, %r3804;
	// end inline asm
	xor.b32  	%r2367, %r4063, %r2361;
	xor.b32  	%r4064, %r2285, %r2245;
	and.b32  	%r4065, %r2325, %r4064;
	and.b32  	%r4066, %r2285, %r2245;
	xor.b32  	%r2368, %r4065, %r4066;
	// begin inline asm
	vadd.u32.u32.u32.add %r2365, %r2349, %r2367, %r2368;
	// end inline asm
	mov.b32 	%r2372, -958395405;
	// begin inline asm
	vadd.u32.u32.u32.add %r2369, %r2370, %r2371, %r2372;
	// end inline asm
	// begin inline asm
	shf.r.clamp.b32 %r2373, %r2490, %r2490, %r3776;
	// end inline asm
	// begin inline asm
	shf.r.clamp.b32 %r2377, %r2490, %r2490, %r3780;
	// end inline asm
	xor.b32  	%r4067, %r2377, %r2373;
	// begin inline asm
	shf.r.clamp.b32 %r2381, %r2490, %r2490, %r3784;
	// end inline asm
	xor.b32  	%r2391, %r4067, %r2381;
	and.b32  	%r4068, %r2490, %r2450;
	mov.u32 	%r2386, %r2490;
	// begin inline asm
	not.b32  %r2386, %r2386;     
	and.b32  %r2385, %r2386, %r2410; 
	
	// end inline asm
	xor.b32  	%r2392, %r2385, %r4068;
	// begin inline asm
	vadd.u32.u32.u32.add %r2389, %r2369, %r2391, %r2392;
	// end inline asm
	add.s32 	%r2530, %r2389, %r2245;
	// begin inline asm
	shf.r.clamp.b32 %r2393, %r2365, %r2365, %r3796;
	// end inline asm
	// begin inline asm
	shf.r.clamp.b32 %r2397, %r2365, %r2365, %r3800;
	// end inline asm
	xor.b32  	%r4069, %r2397, %r2393;
	// begin inline asm
	shf.r.clamp.b32 %r2401, %r2365, %r2365, %r3804;
	// end inline asm
	xor.b32  	%r2407, %r4069, %r2401;
	xor.b32  	%r4070, %r2325, %r2285;
	and.b32  	%r4071, %r2365, %r4070;
	and.b32  	%r4072, %r2325, %r2285;
	xor.b32  	%r2408, %r4071, %r4072;
	// begin inline asm
	vadd.u32.u32.u32.add %r2405, %r2389, %r2407, %r2408;
	// end inline asm
	mov.b32 	%r2412, -710438585;
	// begin inline asm
	vadd.u32.u32.u32.add %r2409, %r2410, %r2411, %r2412;
	// end inline asm
	// begin inline asm
	shf.r.clamp.b32 %r2413, %r2530, %r2530, %r3776;
	// end inline asm
	// begin inline asm
	shf.r.clamp.b32 %r2417, %r2530, %r2530, %r3780;
	// end inline asm
	xor.b32  	%r4073, %r2417, %r2413;
	// begin inline asm
	shf.r.clamp.b32 %r2421, %r2530, %r2530, %r3784;
	// end inline asm
	xor.b32  	%r2431, %r4073, %r2421;
	and.b32  	%r4074, %r2530, %r2490;
	mov.u32 	%r2426, %r2530;
	// begin inline asm
	not.b32  %r2426, %r2426;     
	and.b32  %r2425, %r2426, %r2450; 
	
	// end inline asm
	xor.b32  	%r2432, %r2425, %r4074;
	// begin inline asm
	vadd.u32.u32.u32.add %r2429, %r2409, %r2431, %r2432;
	// end inline asm
	add.s32 	%r2570, %r2429, %r2285;
	// begin inline asm
	shf.r.clamp.b32 %r2433, %r2405, %r2405, %r3796;
	// end inline asm
	// begin inline asm
	shf.r.clamp.b32 %r2437, %r2405, %r2405, %r3800;
	// end inline asm
	xor.b32  	%r4075, %r2437, %r2433;
	// begin inline asm
	shf.r.clamp.b32 %r2441, %r2405, %r2405, %r3804;
	// end inline asm
	xor.b32  	%r2447, %r4075, %r2441;
	xor.b32  	%r4076, %r2365, %r2325;
	and.b32  	%r4077, %r2405, %r4076;
	and.b32  	%r4078, %r2365, %r2325;
	xor.b32  	%r2448, %r4077, %r4078;
	// begin inline asm
	vadd.u32.u32.u32.add %r2445, %r2429, %r2447, %r2448;
	// end inline asm
	mov.b32 	%r2452, 113926993;
	// begin inline asm
	vadd.u32.u32.u32.add %r2449, %r2450, %r2451, %r2452;
	// end inline asm
	// begin inline asm
	shf.r.clamp.b32 %r2453, %r2570, %r2570, %r3776;
	// end inline asm
	// begin inline asm
	shf.r.clamp.b32 %r2457, %r2570, %r2570, %r3780;
	// end inline asm
	xor.b32  	%r4079, %r2457, %r2453;
	// begin inline asm
	shf.r.clamp.b32 %r2461, %r2570, %r2570, %r3784;
	// end inline asm
	xor.b32  	%r2471, %r4079, %r2461;
	and.b32  	%r4080, %r2570, %r2530;
	mov.u32 	%r2466, %r2570;
	// begin inline asm
	not.b32  %r2466, %r2466;     
	and.b32  %r2465, %r2466, %r2490; 
	
	// end inline asm
	xor.b32  	%r2472, %r2465, %r4080;
	// begin inline asm
	vadd.u32.u32.u32.add %r2469, %r2449, %r2471, %r2472;
	// end inline asm
	add.s32 	%r2610, %r2469, %r2325;
	// begin inline asm
	shf.r.clamp.b32 %r2473, %r2445, %r2445, %r3796;
	// end inline asm
	// begin inline asm
	shf.r.clamp.b32 %r2477, %r2445, %r2445, %r3800;
	// end inline asm
	xor.b32  	%r4081, %r2477, %r2473;
	// begin inline asm
	shf.r.clamp.b32 %r2481, %r2445, %r2445, %r3804;
	// end inline asm
	xor.b32  	%r2487, %r4081, %r2481;
	xor.b32  	%r4082, %r2405, %r2365;
	and.b32  	%r4083, %r2445, %r4082;
	and.b32  	%r4084, %r2405, %r2365;
	xor.b32  	%r2488, %r4083, %r4084;
	// begin inline asm
	vadd.u32.u32.u32.add %r2485, %r2469, %r2487, %r2488;
	// end inline asm
	mov.b32 	%r2492, 338241895;
	// begin inline asm
	vadd.u32.u32.u32.add %r2489, %r2490, %r2491, %r2492;
	// end inline asm
	// begin inline asm
	shf.r.clamp.b32 %r2493, %r2610, %r2610, %r3776;
	// end inline asm
	// begin inline asm
	shf.r.clamp.b32 %r2497, %r2610, %r2610, %r3780;
	// end inline asm
	xor.b32  	%r4085, %r2497, %r2493;
	// begin inline asm
	shf.r.clamp.b32 %r2501, %r2610, %r2610, %r3784;
	// end inline asm
	xor.b32  	%r2511, %r4085, %r2501;
	and.b32  	%r4086, %r2610, %r2570;
	mov.u32 	%r2506, %r2610;
	// begin inline asm
	not.b32  %r2506, %r2506;     
	and.b32  %r2505, %r2506, %r2530; 
	
	// end inline asm
	xor.b32  	%r2512, %r2505, %r4086;
	// begin inline asm
	vadd.u32.u32.u32.add %r2509, %r2489, %r2511, %r2512;
	// end inline asm
	add.s32 	%r2650, %r2509, %r2365;
	// begin inline asm
	shf.r.clamp.b32 %r2513, %r2485, %r2485, %r3796;
	// end inline asm
	// begin inline asm
	shf.r.clamp.b32 %r2517, %r2485, %r2485, %r3800;
	// end inline asm
	xor.b32  	%r4087, %r2517, %r2513;
	// begin inline asm
	shf.r.clamp.b32 %r2521, %r2485, %r2485, %r3804;
	// end inline asm
	xor.b32  	%r2527, %r4087, %r2521;
	xor.b32  	%r4088, %r2445, %r2405;
	and.b32  	%r4089, %r2485, %r4088;
	and.b32  	%r4090, %r2445, %r2405;
	xor.b32  	%r2528, %r4089, %r4090;
	// begin inline asm
	vadd.u32.u32.u32.add %r2525, %r2509, %r2527, %r2528;
	// end inline asm
	mov.b32 	%r2532, 666307205;
	// begin inline asm
	vadd.u32.u32.u32.add %r2529, %r2530, %r2531, %r2532;
	// end inline asm
	// begin inline asm
	shf.r.clamp.b32 %r2533, %r2650, %r2650, %r3776;
	// end inline asm
	// begin inline asm
	shf.r.clamp.b32 %r2537, %r2650, %r2650, %r3780;
	// end inline asm
	xor.b32  	%r4091, %r2537, %r2533;
	// begin inline asm
	shf.r.clamp.b32 %r2541, %r2650, %r2650, %r3784;
	// end inline asm
	xor.b32  	%r2551, %r4091, %r2541;
	and.b32  	%r4092, %r2650, %r2610;
	mov.u32 	%r2546, %r2650;
	// begin inline asm
	not.b32  %r2546, %r2546;     
	and.b32  %r2545, %r2546, %r2570; 
	
	// end inline asm
	xor.b32  	%r2552, %r2545, %r4092;
	// begin inline asm
	vadd.u32.u32.u32.add %r2549, %r2529, %r2551, %r2552;
	// end inline asm
	add.s32 	%r2690, %r2549, %r2405;
	// begin inline asm
	shf.r.clamp.b32 %r2553, %r2525, %r2525, %r3796;
	// end inline asm
	// begin inline asm
	shf.r.clamp.b32 %r2557, %r2525, %r2525, %r3800;
	// end inline asm
	xor.b32  	%r4093, %r2557, %r2553;
	// begin inline asm
	shf.r.clamp.b32 %r2561, %r2525, %r2525, %r3804;
	// end inline asm
	xor.b32  	%r2567, %r4093, %r2561;
	xor.b32  	%r4094, %r2485, %r2445;
	and.b32  	%r4095, %r2525, %r4094;
	and.b32  	%r4096, %r2485, %r2445;
	xor.b32  	%r2568, %r4095, %r4096;
	// begin inline asm
	vadd.u32.u32.u32.add %r2565, %r2549, %r2567, %r2568;
	// end inline asm
	mov.b32 	%r2572, 773529912;
	// begin inline asm
	vadd.u32.u32.u32.add %r2569, %r2570, %r2571, %r2572;
	// end inline asm
	// begin inline asm
	shf.r.clamp.b32 %r2573, %r2690, %r2690, %r3776;
	// end inline asm
	// begin inline asm
	shf.r.clamp.b32 %r2577, %r2690, %r2690, %r3780;
	// end inline asm
	xor.b32  	%r4097, %r2577, %r2573;
	// begin inline asm
	shf.r.clamp.b32 %r2581, %r2690, %r2690, %r3784;
	// end inline asm
	xor.b32  	%r2591, %r4097, %r2581;
	and.b32  	%r4098, %r2690, %r2650;
	mov.u32 	%r2586, %r2690;
	// begin inline asm
	not.b32  %r2586, %r2586;     
	and.b32  %r2585, %r2586, %r2610; 
	
	// end inline asm
	xor.b32  	%r2592, %r2585, %r4098;
	// begin inline asm
	vadd.u32.u32.u32.add %r2589, %r2569, %r2591, %r2592;
	// end inline asm
	add.s32 	%r2730, %r2589, %r2445;
	// begin inline asm
	shf.r.clamp.b32 %r2593, %r2565, %r2565, %r3796;
	// end inline asm
	// begin inline asm
	shf.r.clamp.b32 %r2597, %r2565, %r2565, %r3800;
	// end inline asm
	xor.b32  	%r4099, %r2597, %r2593;
	// begin inline asm
	shf.r.clamp.b32 %r2601, %r2565, %r2565, %r3804;
	// end inline asm
	xor.b32  	%r2607, %r4099, %r2601;
	xor.b32  	%r4100, %r2525, %r2485;
	and.b32  	%r4101, %r2565, %r4100;
	and.b32  	%r4102, %r2525, %r2485;
	xor.b32  	%r2608, %r4101, %r4102;
	// begin inline asm
	vadd.u32.u32.u32.add %r2605, %r2589, %r2607, %r2608;
	// end inline asm
	mov.b32 	%r2612, 1294757372;
	// begin inline asm
	vadd.u32.u32.u32.add %r2609, %r2610, %r2611, %r2612;
	// end inline asm
	// begin inline asm
	shf.r.clamp.b32 %r2613, %r2730, %r2730, %r3776;
	// end inline asm
	// begin inline asm
	shf.r.clamp.b32 %r2617, %r2730, %r2730, %r3780;
	// end inline asm
	xor.b32  	%r4103, %r2617, %r2613;
	// begin inline asm
	shf.r.clamp.b32 %r2621, %r2730, %r2730, %r3784;
	// end inline asm
	xor.b32  	%r2631, %r4103, %r2621;
	and.b32  	%r4104, %r2730, %r2690;
	mov.u32 	%r2626, %r2730;
	// begin inline asm
	not.b32  %r2626, %r2626;     
	and.b32  %r2625, %r2626, %r2650; 
	
	// end inline asm
	xor.b32  	%r2632, %r2625, %r4104;
	// begin inline asm
	vadd.u32.u32.u32.add %r2629, %r2609, %r2631, %r2632;
	// end inline asm
	add.s32 	%r2770, %r2629, %r2485;
	// begin inline asm
	shf.r.clamp.b32 %r2633, %r2605, %r2605, %r3796;
	// end inline asm
	// begin inline asm
	shf.r.clamp.b32 %r2637, %r2605, %r2605, %r3800;
	// end inline asm
	xor.b32  	%r4105, %r2637, %r2633;
	// begin inline asm
	shf.r.clamp.b32 %r2641, %r2605, %r2605, %r3804;
	// end inline asm
	xor.b32  	%r2647, %r4105, %r2641;
	xor.b32  	%r4106, %r2565, %r2525;
	and.b32  	%r4107, %r2605, %r4106;
	and.b32  	%r4108, %r2565, %r2525;
	xor.b32  	%r2648, %r4107, %r4108;
	// begin inline asm
	vadd.u32.u32.u32.add %r2645, %r2629, %r2647, %r2648;
	// end inline asm
	mov.b32 	%r2652, 1396182291;
	// begin inline asm
	vadd.u32.u32.u32.add %r2649, %r2650, %r2651, %r2652;
	// end inline asm
	// begin inline asm
	shf.r.clamp.b32 %r2653, %r2770, %r2770, %r3776;
	// end inline asm
	// begin inline asm
	shf.r.clamp.b32 %r2657, %r2770, %r2770, %r3780;
	// end inline asm
	xor.b32  	%r4109, %r2657, %r2653;
	// begin inline asm
	shf.r.clamp.b32 %r2661, %r2770, %r2770, %r3784;
	// end inline asm
	xor.b32  	%r2671, %r4109, %r2661;
	and.b32  	%r4110, %r2770, %r2730;
	mov.u32 	%r2666, %r2770;
	// begin inline asm
	not.b32  %r2666, %r2666;     
	and.b32  %r2665, %r2666, %r2690; 
	
	// end inline asm
	xor.b32  	%r2672, %r2665, %r4110;
	// begin inline asm
	vadd.u32.u32.u32.add %r2669, %r2649, %r2671, %r2672;
	// end inline asm
	add.s32 	%r2810, %r2669, %r2525;
	// begin inline asm
	shf.r.clamp.b32 %r2673, %r2645, %r2645, %r3796;
	// end inline asm
	// begin inline asm
	shf.r.clamp.b32 %r2677, %r2645, %r2645, %r3800;
	// end inline asm
	xor.b32  	%r4111, %r2677, %r2673;
	// begin inline asm
	shf.r.clamp.b32 %r2681, %r2645, %r2645, %r3804;
	// end inline asm
	xor.b32  	%r2687, %r4111, %r2681;
	xor.b32  	%r4112, %r2605, %r2565;
	and.b32  	%r4113, %r2645, %r4112;
	and.b32  	%r4114, %r2605, %r2565;
	xor.b32  	%r2688, %r4113, %r4114;
	// begin inline asm
	vadd.u32.u32.u32.add %r2685, %r2669, %r2687, %r2688;
	// end inline asm
	mov.b32 	%r2692, 1695183700;
	// begin inline asm
	vadd.u32.u32.u32.add %r2689, %r2690, %r2691, %r2692;
	// end inline asm
	// begin inline asm
	shf.r.clamp.b32 %r2693, %r2810, %r2810, %r3776;
	// end inline asm
	// begin inline asm
	shf.r.clamp.b32 %r2697, %r2810, %r2810, %r3780;
	// end inline asm
	xor.b32  	%r4115, %r2697, %r2693;
	// begin inline asm
	shf.r.clamp.b32 %r2701, %r2810, %r2810, %r3784;
	// end inline asm
	xor.b32  	%r2711, %r4115, %r2701;
	and.b32  	%r4116, %r2810, %r2770;
	mov.u32 	%r2706, %r2810;
	// begin inline asm
	not.b32  %r2706, %r2706;     
	and.b32  %r2705, %r2706, %r2730; 
	
	// end inline asm
	xor.b32  	%r2712, %r2705, %r4116;
	// begin inline asm
	vadd.u32.u32.u32.add %r2709, %r2689, %r2711, %r2712;
	// end inline asm
	add.s32 	%r2850, %r2709, %r2565;
	// begin inline asm
	shf.r.clamp.b32 %r2713, %r2685, %r2685, %r3796;
	// end inline asm
	// begin inline asm
	shf.r.clamp.b32 %r2717, %r2685, %r2685, %r3800;
	// end inline asm
	xor.b32  	%r4117, %r2717, %r2713;
	// begin inline asm
	shf.r.clamp.b32 %r2721, %r2685, %r2685, %r3804;
	// end inline asm
	xor.b32  	%r2727, %r4117, %r2721;
	xor.b32  	%r4118, %r2645, %r2605;
	and.b32  	%r4119, %r2685, %r4118;
	and.b32  	%r4120, %r2645, %r2605;
	xor.b32  	%r2728, %r4119, %r4120;
	// begin inline asm
	vadd.u32.u32.u32.add %r2725, %r2709, %r2727, %r2728;
	// end inline asm
	mov.b32 	%r2732, 1986661051;
	// begin inline asm
	vadd.u32.u32.u32.add %r2729, %r2730, %r2731, %r2732;
	// end inline asm
	// begin inline asm
	shf.r.clamp.b32 %r2733, %r2850, %r2850, %r3776;
	// end inline asm
	// begin inline asm
	shf.r.clamp.b32 %r2737, %r2850, %r2850, %r3780;
	// end inline asm
	xor.b32  	%r4121, %r2737, %r2733;
	// begin inline asm
	shf.r.clamp.b32 %r2741, %r2850, %r2850, %r3784;
	// end inline asm
	xor.b32  	%r2751, %r4121, %r2741;
	and.b32  	%r4122, %r2850, %r2810;
	mov.u32 	%r2746, %r2850;
	// begin inline asm
	not.b32  %r2746, %r2746;     
	and.b32  %r2745, %r2746, %r2770; 
	
	// end inline asm
	xor.b32  	%r2752, %r2745, %r4122;
	// begin inline asm
	vadd.u32.u32.u32.add %r2749, %r2729, %r2751, %r2752;
	// end inline asm
	add.s32 	%r2890, %r2749, %r2605;
	// begin inline asm
	shf.r.clamp.b32 %r2753, %r2725, %r2725, %r3796;
	// end inline asm
	// begin inline asm
	shf.r.clamp.b32 %r2757, %r2725, %r2725, %r3800;
	// end inline asm
	xor.b32  	%r4123, %r2757, %r2753;
	// begin inline asm
	shf.r.clamp.b32 %r2761, %r2725, %r2725, %r3804;
	// end inline asm
	xor.b32  	%r2767, %r4123, %r2761;
	xor.b32  	%r4124, %r2685, %r2645;
	and.b32  	%r4125, %r2725, %r4124;
	and.b32  	%r4126, %r2685, %r2645;
	xor.b32  	%r2768, %r4125, %r4126;
	// begin inline asm
	vadd.u32.u32.u32.add %r2765, %r2749, %r2767, %r2768;
	// end inline asm
	mov.b32 	%r2772, -2117940946;
	// begin inline asm
	vadd.u32.u32.u32.add %r2769, %r2770, %r2771, %r2772;
	// end inline asm
	// begin inline asm
	shf.r.clamp.b32 %r2773, %r2890, %r2890, %r3776;
	// end inline asm
	// begin inline asm
	shf.r.clamp.b32 %r2777, %r2890, %r2890, %r3780;
	// end inline asm
	xor.b32  	%r4127, %r2777, %r2773;
	// begin inline asm
	shf.r.clamp.b32 %r2781, %r2890, %r2890, %r3784;
	// end inline asm
	xor.b32  	%r2791, %r4127, %r2781;
	and.b32  	%r4128, %r2890, %r2850;
	mov.u32 	%r2786, %r2890;
	// begin inline asm
	not.b32  %r2786, %r2786;     
	and.b32  %r2785, %r2786, %r2810; 
	
	// end inline asm
	xor.b32  	%r2792, %r2785, %r4128;
	// begin inline asm
	vadd.u32.u32.u32.add %r2789, %r2769, %r2791, %r2792;
	// end inline asm
	add.s32 	%r2930, %r2789, %r2645;
	// begin inline asm
	shf.r.clamp.b32 %r2793, %r2765, %r2765, %r3796;
	// end inline asm
	// begin inline asm
	shf.r.clamp.b32 %r2797, %r2765, %r2765, %r3800;
	// end inline asm
	xor.b32  	%r4129, %r2797, %r2793;
	// begin inline asm
	shf.r.clamp.b32 %r2801, %r2765, %r2765, %r3804;
	// end inline asm
	xor.b32  	%r2807, %r4129, %r2801;
	xor.b32  	%r4130, %r2725, %r2685;
	and.b32  	%r4131, %r2765, %r4130;
	and.b32  	%r4132, %r2725, %r2685;
	xor.b32  	%r2808, %r4131, %r4132;
	// begin inline asm
	vadd.u32.u32.u32.add %r2805, %r2789, %r2807, %r2808;
	// end inline asm
	mov.b32 	%r2812, -1838011259;
	// begin inline asm
	vadd.u32.u32.u32.add %r2809, %r2810, %r2811, %r2812;
	// end inline asm
	// begin inline asm
	shf.r.clamp.b32 %r2813, %r2930, %r2930, %r3776;
	// end inline asm
	// begin inline asm
	shf.r.clamp.b32 %r2817, %r2930, %r2930, %r3780;
	// end inline asm
	xor.b32  	%r4133, %r2817, %r2813;
	// begin inline asm
	shf.r.clamp.b32 %r2821, %r2930, %r2930, %r3784;
	// end inline asm
	xor.b32  	%r2831, %r4133, %r2821;
	and.b32  	%r4134, %r2930, %r2890;
	mov.u32 	%r2826, %r2930;
	// begin inline asm
	not.b32  %r2826, %r2826;     
	and.b32  %r2825, %r2826, %r2850; 
	
	// end inline asm
	xor.b32  	%r2832, %r2825, %r4134;
	// begin inline asm
	vadd.u32.u32.u32.add %r2829, %r2809, %r2831, %r2832;
	// end inline asm
	add.s32 	%r2970, %r2829, %r2685;
	// begin inline asm
	shf.r.clamp.b32 %r2833, %r2805, %r2805, %r3796;
	// end inline asm
	// begin inline asm
	shf.r.clamp.b32 %r2837, %r2805, %r2805, %r3800;
	// end inline asm
	xor.b32  	%r4135, %r2837, %r2833;
	// begin inline asm
	shf.r.clamp.b32 %r2841, %r2805, %r2805, %r3804;
	// end inline asm
	xor.b32  	%r2847, %r4135, %r2841;
	xor.b32  	%r4136, %r2765, %r2725;
	and.b32  	%r4137, %r2805, %r4136;
	and.b32  	%r4138, %r2765, %r2725;
	xor.b32  	%r2848, %r4137, %r4138;
	// begin inline asm
	vadd.u32.u32.u32.add %r2845, %r2829, %r2847, %r2848;
	// end inline asm
	mov.b32 	%r2852, -1564481375;
	// begin inline asm
	vadd.u32.u32.u32.add %r2849, %r2850, %r2851, %r2852;
	// end inline asm
	// begin inline asm
	shf.r.clamp.b32 %r2853, %r2970, %r2970, %r3776;
	// end inline asm
	// begin inline asm
	shf.r.clamp.b32 %r2857, %r2970, %r2970, %r3780;
	// end inline asm
	xor.b32  	%r4139, %r2857, %r2853;
	// begin inline asm
	shf.r.clamp.b32 %r2861, %r2970, %r2970, %r3784;
	// end inline asm
	xor.b32  	%r2871, %r4139, %r2861;
	and.b32  	%r4140, %r2970, %r2930;
	mov.u32 	%r2866, %r2970;
	// begin inline asm
	not.b32  %r2866, %r2866;     
	and.b32  %r2865, %r2866, %r2890; 
	
	// end inline asm
	xor.b32  	%r2872, %r2865, %r4140;
	// begin inline asm
	vadd.u32.u32.u32.add %r2869, %r2849, %r2871, %r2872;
	// end inline asm
	add.s32 	%r3010, %r2869, %r2725;
	// begin inline asm
	shf.r.clamp.b32 %r2873, %r2845, %r2845, %r3796;
	// end inline asm
	// begin inline asm
	shf.r.clamp.b32 %r2877, %r2845, %r2845, %r3800;
	// end inline asm
	xor.b32  	%r4141, %r2877, %r2873;
	// begin inline asm
	shf.r.clamp.b32 %r2881, %r2845, %r2845, %r3804;
	// end inline asm
	xor.b32  	%r2887, %r4141, %r2881;
	xor.b32  	%r4142, %r2805, %r2765;
	and.b32  	%r4143, %r2845, %r4142;
	and.b32  	%r4144, %r2805, %r2765;
	xor.b32  	%r2888, %r4143, %r4144;
	// begin inline asm
	vadd.u32.u32.u32.add %r2885, %r2869, %r2887, %r2888;
	// end inline asm
	mov.b32 	%r2892, -1474664885;
	// begin inline asm
	vadd.u32.u32.u32.add %r2889, %r2890, %r2891, %r2892;
	// end inline asm
	// begin inline asm
	shf.r.clamp.b32 %r2893, %r3010, %r3010, %r3776;
	// end inline asm
	// begin inline asm
	shf.r.clamp.b32 %r2897, %r3010, %r3010, %r3780;
	// end inline asm
	xor.b32  	%r4145, %r2897, %r2893;
	// begin inline asm
	shf.r.clamp.b32 %r2901, %r3010, %r3010, %r3784;
	// end inline asm
	xor.b32  	%r2911, %r4145, %r2901;
	and.b32  	%r4146, %r3010, %r2970;
	mov.u32 	%r2906, %r3010;
	// begin inline asm
	not.b32  %r2906, %r2906;     
	and.b32  %r2905, %r2906, %r2930; 
	
	// end inline asm
	xor.b32  	%r2912, %r2905, %r4146;
	// begin inline asm
	vadd.u32.u32.u32.add %r2909, %r2889, %r2911, %r2912;
	// end inline asm
	add.s32 	%r3050, %r2909, %r2765;
	// begin inline asm
	shf.r.clamp.b32 %r2913, %r2885, %r2885, %r3796;
	// end inline asm
	// begin inline asm
	shf.r.clamp.b32 %r2917, %r2885, %r2885, %r3800;
	// end inline asm
	xor.b32  	%r4147, %r2917, %r2913;
	// begin inline asm
	shf.r.clamp.b32 %r2921, %r2885, %r2885, %r3804;
	// end inline asm
	xor.b32  	%r2927, %r4147, %r2921;
	xor.b32  	%r4148, %r2845, %r2805;
	and.b32  	%r4149, %r2885, %r4148;
	and.b32  	%r4150, %r2845, %r2805;
	xor.b32  	%r2928, %r4149, %r4150;
	// begin inline asm
	vadd.u32.u32.u32.add %r2925, %r2909, %r2927, %r2928;
	// end inline asm
	mov.b32 	%r2932, -1035236496;
	// begin inline asm
	vadd.u32.u32.u32.add %r2929, %r2930, %r2931, %r2932;
	// end inline asm
	// begin inline asm
	shf.r.clamp.b32 %r2933, %r3050, %r3050, %r3776;
	// end inline asm
	// begin inline asm
	shf.r.clamp.b32 %r2937, %r3050, %r3050, %r3780;
	// end inline asm
	xor.b32  	%r4151, %r2937, %r2933;
	// begin inline asm
	shf.r.clamp.b32 %r2941, %r3050, %r3050, %r3784;
	// end inline asm
	xor.b32  	%r2951, %r4151, %r2941;
	and.b32  	%r4152, %r3050, %r3010;
	mov.u32 	%r2946, %r3050;
	// begin inline asm
	not.b32  %r2946, %r2946;     
	and.b32  %r2945, %r2946, %r2970; 
	
	// end inline asm
	xor.b32  	%r2952, %r2945, %r4152;
	// begin inline asm
	vadd.u32.u32.u32.add %r2949, %r2929, %r2951, %r2952;
	// end inline asm
	add.s32 	%r3090, %r2949, %r2805;
	// begin inline asm
	shf.r.clamp.b32 %r2953, %r2925, %r2925, %r3796;
	// end inline asm
	// begin inline asm
	shf.r.clamp.b32 %r2957, %r2925, %r2925, %r3800;
	// end inline asm
	xor.b32  	%r4153, %r2957, %r2953;
	// begin inline asm
	shf.r.clamp.b32 %r2961, %r2925, %r2925, %r3804;
	// end inline asm
	xor.b32  	%r2967, %r4153, %r2961;
	xor.b32  	%r4154, %r2885, %r2845;
	and.b32  	%r4155, %r2925, %r4154;
	and.b32  	%r4156, %r2885, %r2845;
	xor.b32  	%r2968, %r4155, %r4156;
	// begin inline asm
	vadd.u32.u32.u32.add %r2965, %r2949, %r2967, %r2968;
	// end inline asm
	mov.b32 	%r2972, -949202525;
	// begin inline asm
	vadd.u32.u32.u32.add %r2969, %r2970, %r2971, %r2972;
	// end inline asm
	// begin inline asm
	shf.r.clamp.b32 %r2973, %r3090, %r3090, %r3776;
	// end inline asm
	// begin inline asm
	shf.r.clamp.b32 %r2977, %r3090, %r3090, %r3780;
	// end inline asm
	xor.b32  	%r4157, %r2977, %r2973;
	// begin inline asm
	shf.r.clamp.b32 %r2981, %r3090, %r3090, %r3784;
	// end inline asm
	xor.b32  	%r2991, %r4157, %r2981;
	and.b32  	%r4158, %r3090, %r3050;
	mov.u32 	%r2986, %r3090;
	// begin inline asm
	not.b32  %r2986, %r2986;     
	and.b32  %r2985, %r2986, %r3010; 
	
	// end inline asm
	xor.b32  	%r2992, %r2985, %r4158;
	// begin inline asm
	vadd.u32.u32.u32.add %r2989, %r2969, %r2991, %r2992;
	// end inline asm
	add.s32 	%r3130, %r2989, %r2845;
	// begin inline asm
	shf.r.clamp.b32 %r2993, %r2965, %r2965, %r3796;
	// end inline asm
	// begin inline asm
	shf.r.clamp.b32 %r2997, %r2965, %r2965, %r3800;
	// end inline asm
	xor.b32  	%r4159, %r2997, %r2993;
	// begin inline asm
	shf.r.clamp.b32 %r3001, %r2965, %r2965, %r3804;
	// end inline asm
	xor.b32  	%r3007, %r4159, %r3001;
	xor.b32  	%r4160, %r2925, %r2885;
	and.b32  	%r4161, %r2965, %r4160;
	and.b32  	%r4162, %r2925, %r2885;
	xor.b32  	%r3008, %r4161, %r4162;
	// begin inline asm
	vadd.u32.u32.u32.add %r3005, %r2989, %r3007, %r3008;
	// end inline asm
	mov.b32 	%r3012, -778901479;
	// begin inline asm
	vadd.u32.u32.u32.add %r3009, %r3010, %r3011, %r3012;
	// end inline asm
	// begin inline asm
	shf.r.clamp.b32 %r3013, %r3130, %r3130, %r3776;
	// end inline asm
	// begin inline asm
	shf.r.clamp.b32 %r3017, %r3130, %r3130, %r3780;
	// end inline asm
	xor.b32  	%r4163, %r3017, %r3013;
	// begin inline asm
	shf.r.clamp.b32 %r3021, %r3130, %r3130, %r3784;
	// end inline asm
	xor.b32  	%r3031, %r4163, %r3021;
	and.b32  	%r4164, %r3130, %r3090;
	mov.u32 	%r3026, %r3130;
	// begin inline asm
	not.b32  %r3026, %r3026;     
	and.b32  %r3025, %r3026, %r3050; 
	
	// end inline asm
	xor.b32  	%r3032, %r3025, %r4164;
	// begin inline asm
	vadd.u32.u32.u32.add %r3029, %r3009, %r3031, %r3032;
	// end inline asm
	add.s32 	%r3170, %r3029, %r2885;
	// begin inline asm
	shf.r.clamp.b32 %r3033, %r3005, %r3005, %r3796;
	// end inline asm
	// begin inline asm
	shf.r.clamp.b32 %r3037, %r3005, %r3005, %r3800;
	// end inline asm
	xor.b32  	%r4165, %r3037, %r3033;
	// begin inline asm
	shf.r.clamp.b32 %r3041, %r3005, %r3005, %r3804;
	// end inline asm
	xor.b32  	%r3047, %r4165, %r3041;
	xor.b32  	%r4166, %r2965, %r2925;
	and.b32  	%r4167, %r3005, %r4166;
	and.b32  	%r4168, %r2965, %r2925;
	xor.b32  	%r3048, %r4167, %r4168;
	// begin inline asm
	vadd.u32.u32.u32.add %r3045, %r3029, %r3047, %r3048;
	// end inline asm
	mov.b32 	%r3052, -694614492;
	// begin inline asm
	vadd.u32.u32.u32.add %r3049, %r3050, %r3051, %r3052;
	// end inline asm
	// begin inline asm
	shf.r.clamp.b32 %r3053, %r3170, %r3170, %r3776;
	// end inline asm
	// begin inline asm
	shf.r.clamp.b32 %r3057, %r3170, %r3170, %r3780;
	// end inline asm
	xor.b32  	%r4169, %r3057, %r3053;
	// begin inline asm
	shf.r.clamp.b32 %r3061, %r3170, %r3170, %r3784;
	// end inline asm
	xor.b32  	%r3071, %r4169, %r3061;
	and.b32  	%r4170, %r3170, %r3130;
	mov.u32 	%r3066, %r3170;
	// begin inline asm
	not.b32  %r3066, %r3066;     
	and.b32  %r3065, %r3066, %r3090; 
	
	// end inline asm
	xor.b32  	%r3072, %r3065, %r4170;
	// begin inline asm
	vadd.u32.u32.u32.add %r3069, %r3049, %r3071, %r3072;
	// end inline asm
	add.s32 	%r3210, %r3069, %r2925;
	// begin inline asm
	shf.r.clamp.b32 %r3073, %r3045, %r3045, %r3796;
	// end inline asm
	// begin inline asm
	shf.r.clamp.b32 %r3077, %r3045, %r3045, %r3800;
	// end inline asm
	xor.b32  	%r4171, %r3077, %r3073;
	// begin inline asm
	shf.r.clamp.b32 %r3081, %r3045, %r3045, %r3804;
	// end inline asm
	xor.b32  	%r3087, %r4171, %r3081;
	xor.b32  	%r4172, %r3005, %r2965;
	and.b32  	%r4173, %r3045, %r4172;
	and.b32  	%r4174, %r3005, %r2965;
	xor.b32  	%r3088, %r4173, %r4174;
	// begin inline asm
	vadd.u32.u32.u32.add %r3085, %r3069, %r3087, %r3088;
	// end inline asm
	mov.b32 	%r3092, -200395387;
	// begin inline asm
	vadd.u32.u32.u32.add %r3089, %r3090, %r3091, %r3092;
	// end inline asm
	// begin inline asm
	shf.r.clamp.b32 %r3093, %r3210, %r3210, %r3776;
	// end inline asm
	// begin inline asm
	shf.r.clamp.b32 %r3097, %r3210, %r3210, %r3780;
	// end inline asm
	xor.b32  	%r4175, %r3097, %r3093;
	// begin inline asm
	shf.r.clamp.b32 %r3101, %r3210, %r3210, %r3784;
	// end inline asm
	xor.b32  	%r3111, %r4175, %r3101;
	and.b32  	%r4176, %r3210, %r3170;
	mov.u32 	%r3106, %r3210;
	// begin inline asm
	not.b32  %r3106, %r3106;     
	and.b32  %r3105, %r3106, %r3130; 
	
	// end inline asm
	xor.b32  	%r3112, %r3105, %r4176;
	// begin inline asm
	vadd.u32.u32.u32.add %r3109, %r3089, %r3111, %r3112;
	// end inline asm
	add.s32 	%r3250, %r3109, %r2965;
	// begin inline asm
	shf.r.clamp.b32 %r3113, %r3085, %r3085, %r3796;
	// end inline asm
	// begin inline asm
	shf.r.clamp.b32 %r3117, %r3085, %r3085, %r3800;
	// end inline asm
	xor.b32  	%r4177, %r3117, %r3113;
	// begin inline asm
	shf.r.clamp.b32 %r3121, %r3085, %r3085, %r3804;
	// end inline asm
	xor.b32  	%r3127, %r4177, %r3121;
	xor.b32  	%r4178, %r3045, %r3005;
	and.b32  	%r4179, %r3085, %r4178;
	and.b32  	%r4180, %r3045, %r3005;
	xor.b32  	%r3128, %r4179, %r4180;
	// begin inline asm
	vadd.u32.u32.u32.add %r3125, %r3109, %r3127, %r3128;
	// end inline asm
	mov.b32 	%r3132, 275423344;
	// begin inline asm
	vadd.u32.u32.u32.add %r3129, %r3130, %r3131, %r3132;
	// end inline asm
	// begin inline asm
	shf.r.clamp.b32 %r3133, %r3250, %r3250, %r3776;
	// end inline asm
	// begin inline asm
	shf.r.clamp.b32 %r3137, %r3250, %r3250, %r3780;
	// end inline asm
	xor.b32  	%r4181, %r3137, %r3133;
	// begin inline asm
	shf.r.clamp.b32 %r3141, %r3250, %r3250, %r3784;
	// end inline asm
	xor.b32  	%r3151, %r4181, %r3141;
	and.b32  	%r4182, %r3250, %r3210;
	mov.u32 	%r3146, %r3250;
	// begin inline asm
	not.b32  %r3146, %r3146;     
	and.b32  %r3145, %r3146, %r3170; 
	
	// end inline asm
	xor.b32  	%r3152, %r3145, %r4182;
	// begin inline asm
	vadd.u32.u32.u32.add %r3149, %r3129, %r3151, %r3152;
	// end inline asm
	add.s32 	%r3290, %r3149, %r3005;
	// begin inline asm
	shf.r.clamp.b32 %r3153, %r3125, %r3125, %r3796;
	// end inline asm
	// begin inline asm
	shf.r.clamp.b32 %r3157, %r3125, %r3125, %r3800;
	// end inline asm
	xor.b32  	%r4183, %r3157, %r3153;
	// begin inline asm
	shf.r.clamp.b32 %r3161, %r3125, %r3125, %r3804;
	// end inline asm
	xor.b32  	%r3167, %r4183, %r3161;
	xor.b32  	%r4184, %r3085, %r3045;
	and.b32  	%r4185, %r3125, %r4184;
	and.b32  	%r4186, %r3085, %r3045;
	xor.b32  	%r3168, %r4185, %r4186;
	// begin inline asm
	vadd.u32.u32.u32.add %r3165, %r3149, %r3167, %r3168;
	// end inline asm
	mov.b32 	%r3172, 430227734;
	// begin inline asm
	vadd.u32.u32.u32.add %r3169, %r3170, %r3171, %r3172;
	// end inline asm
	// begin inline asm
	shf.r.clamp.b32 %r3173, %r3290, %r3290, %r3776;
	// end inline asm
	// begin inline asm
	shf.r.clamp.b32 %r3177, %r3290, %r3290, %r3780;
	// end inline asm
	xor.b32  	%r4187, %r3177, %r3173;
	// begin inline asm
	shf.r.clamp.b32 %r3181, %r3290, %r3290, %r3784;
	// end inline asm
	xor.b32  	%r3191, %r4187, %r3181;
	and.b32  	%r4188, %r3290, %r3250;
	mov.u32 	%r3186, %r3290;
	// begin inline asm
	not.b32  %r3186, %r3186;     
	and.b32  %r3185, %r3186, %r3210; 
	
	// end inline asm
	xor.b32  	%r3192, %r3185, %r4188;
	// begin inline asm
	vadd.u32.u32.u32.add %r3189, %r3169, %r3191, %r3192;
	// end inline asm
	add.s32 	%r3330, %r3189, %r3045;
	// begin inline asm
	shf.r.clamp.b32 %r3193, %r3165, %r3165, %r3796;
	// end inline asm
	// begin inline asm
	shf.r.clamp.b32 %r3197, %r3165, %r3165, %r3800;
	// end inline asm
	xor.b32  	%r4189, %r3197, %r3193;
	// begin inline asm
	shf.r.clamp.b32 %r3201, %r3165, %r3165, %r3804;
	// end inline asm
	xor.b32  	%r3207, %r4189, %r3201;
	xor.b32  	%r4190, %r3125, %r3085;
	and.b32  	%r4191, %r3165, %r4190;
	and.b32  	%r4192, %r3125, %r3085;
	xor.b32  	%r3208, %r4191, %r4192;
	// begin inline asm
	vadd.u32.u32.u32.add %r3205, %r3189, %r3207, %r3208;
	// end inline asm
	mov.b32 	%r3212, 506948616;
	// begin inline asm
	vadd.u32.u32.u32.add %r3209, %r3210, %r3211, %r3212;
	// end inline asm
	// begin inline asm
	shf.r.clamp.b32 %r3213, %r3330, %r3330, %r3776;
	// end inline asm
	// begin inline asm
	shf.r.clamp.b32 %r3217, %r3330, %r3330, %r3780;
	// end inline asm
	xor.b32  	%r4193, %r3217, %r3213;
	// begin inline asm
	shf.r.clamp.b32 %r3221, %r3330, %r3330, %r3784;
	// end inline asm
	xor.b32  	%r3231, %r4193, %r3221;
	and.b32  	%r4194, %r3330, %r3290;
	mov.u32 	%r3226, %r3330;
	// begin inline asm
	not.b32  %r3226, %r3226;     
	and.b32  %r3225, %r3226, %r3250; 
	
	// end inline asm
	xor.b32  	%r3232, %r3225, %r4194;
	// begin inline asm
	vadd.u32.u32.u32.add %r3229, %r3209, %r3231, %r3232;
	// end inline asm
	add.s32 	%r3370, %r3229, %r3085;
	// begin inline asm
	shf.r.clamp.b32 %r3233, %r3205, %r3205, %r3796;
	// end inline asm
	// begin inline asm
	shf.r.clamp.b32 %r3237, %r3205, %r3205, %r3800;
	// end inline asm
	xor.b32  	%r4195, %r3237, %r3233;
	// begin inline asm
	shf.r.clamp.b32 %r3241, %r3205, %r3205, %r3804;
	// end inline asm
	xor.b32  	%r3247, %r4195, %r3241;
	xor.b32  	%r4196, %r3165, %r3125;
	and.b32  	%r4197, %r3205, %r4196;
	and.b32  	%r4198, %r3165, %r3125;
	xor.b32  	%r3248, %r4197, %r4198;
	// begin inline asm
	vadd.u32.u32.u32.add %r3245, %r3229, %r3247, %r3248;
	// end inline asm
	mov.b32 	%r3252, 659060556;
	// begin inline asm
	vadd.u32.u32.u32.add %r3249, %r3250, %r3251, %r3252;
	// end inline asm
	// begin inline asm
	shf.r.clamp.b32 %r3253, %r3370, %r3370, %r3776;
	// end inline asm
	// begin inline asm
	shf.r.clamp.b32 %r3257, %r3370, %r3370, %r3780;
	// end inline asm
	xor.b32  	%r4199, %r3257, %r3253;
	// begin inline asm
	shf.r.clamp.b32 %r3261, %r3370, %r3370, %r3784;
	// end inline asm
	xor.b32  	%r3271, %r4199, %r3261;
	and.b32  	%r4200, %r3370, %r3330;
	mov.u32 	%r3266, %r3370;
	// begin inline asm
	not.b32  %r3266, %r3266;     
	and.b32  %r3265, %r3266, %r3290; 
	
	// end inline asm
	xor.b32  	%r3272, %r3265, %r4200;
	// begin inline asm
	vadd.u32.u32.u32.add %r3269, %r3249, %r3271, %r3272;
	// end inline asm
	add.s32 	%r3410, %r3269, %r3125;
	// begin inline asm
	shf.r.clamp.b32 %r3273, %r3245, %r3245, %r3796;
	// end inline asm
	// begin inline asm
	shf.r.clamp.b32 %r3277, %r3245, %r3245, %r3800;
	// end inline asm
	xor.b32  	%r4201, %r3277, %r3273;
	// begin inline asm
	shf.r.clamp.b32 %r3281, %r3245, %r3245, %r3804;
	// end inline asm
	xor.b32  	%r3287, %r4201, %r3281;
	xor.b32  	%r4202, %r3205, %r3165;
	and.b32  	%r4203, %r3245, %r4202;
	and.b32  	%r4204, %r3205, %r3165;
	xor.b32  	%r3288, %r4203, %r4204;
	// begin inline asm
	vadd.u32.u32.u32.add %r3285, %r3269, %r3287, %r3288;
	// end inline asm
	mov.b32 	%r3292, 883997877;
	// begin inline asm
	vadd.u32.u32.u32.add %r3289, %r3290, %r3291, %r3292;
	// end inline asm
	// begin inline asm
	shf.r.clamp.b32 %r3293, %r3410, %r3410, %r3776;
	// end inline asm
	// begin inline asm
	shf.r.clamp.b32 %r3297, %r3410, %r3410, %r3780;
	// end inline asm
	xor.b32  	%r4205, %r3297, %r3293;
	// begin inline asm
	shf.r.clamp.b32 %r3301, %r3410, %r3410, %r3784;
	// end inline asm
	xor.b32  	%r3311, %r4205, %r3301;
	and.b32  	%r4206, %r3410, %r3370;
	mov.u32 	%r3306, %r3410;
	// begin inline asm
	not.b32  %r3306, %r3306;     
	and.b32  %r3305, %r3306, %r3330; 
	
	// end inline asm
	xor.b32  	%r3312, %r3305, %r4206;
	// begin inline asm
	vadd.u32.u32.u32.add %r3309, %r3289, %r3311, %r3312;
	// end inline asm
	add.s32 	%r3450, %r3309, %r3165;
	// begin inline asm
	shf.r.clamp.b32 %r3313, %r3285, %r3285, %r3796;
	// end inline asm
	// begin inline asm
	shf.r.clamp.b32 %r3317, %r3285, %r3285, %r3800;
	// end inline asm
	xor.b32  	%r4207, %r3317, %r3313;
	// begin inline asm
	shf.r.clamp.b32 %r3321, %r3285, %r3285, %r3804;
	// end inline asm
	xor.b32  	%r3327, %r4207, %r3321;
	xor.b32  	%r4208, %r3245, %r3205;
	and.b32  	%r4209, %r3285, %r4208;
	and.b32  	%r4210, %r3245, %r3205;
	xor.b32  	%r3328, %r4209, %r4210;
	// begin inline asm
	vadd.u32.u32.u32.add %r3325, %r3309, %r3327, %r3328;
	// end inline asm
	mov.b32 	%r3332, 958139571;
	// begin inline asm
	vadd.u32.u32.u32.add %r3329, %r3330, %r3331, %r3332;
	// end inline asm
	// begin inline asm
	shf.r.clamp.b32 %r3333, %r3450, %r3450, %r3776;
	// end inline asm
	// begin inline asm
	shf.r.clamp.b32 %r3337, %r3450, %r3450, %r3780;
	// end inline asm
	xor.b32  	%r4211, %r3337, %r3333;
	// begin inline asm
	shf.r.clamp.b32 %r3341, %r3450, %r3450, %r3784;
	// end inline asm
	xor.b32  	%r3351, %r4211, %r3341;
	and.b32  	%r4212, %r3450, %r3410;
	mov.u32 	%r3346, %r3450;
	// begin inline asm
	not.b32  %r3346, %r3346;     
	and.b32  %r3345, %r3346, %r3370; 
	
	// end inline asm
	xor.b32  	%r3352, %r3345, %r4212;
	// begin inline asm
	vadd.u32.u32.u32.add %r3349, %r3329, %r3351, %r3352;
	// end inline asm
	add.s32 	%r3490, %r3349, %r3205;
	// begin inline asm
	shf.r.clamp.b32 %r3353, %r3325, %r3325, %r3796;
	// end inline asm
	// begin inline asm
	shf.r.clamp.b32 %r3357, %r3325, %r3325, %r3800;
	// end inline asm
	xor.b32  	%r4213, %r3357, %r3353;
	// begin inline asm
	shf.r.clamp.b32 %r3361, %r3325, %r3325, %r3804;
	// end inline asm
	xor.b32  	%r3367, %r4213, %r3361;
	xor.b32  	%r4214, %r3285, %r3245;
	and.b32  	%r4215, %r3325, %r4214;
	and.b32  	%r4216, %r3285, %r3245;
	xor.b32  	%r3368, %r4215, %r4216;
	// begin inline asm
	vadd.u32.u32.u32.add %r3365, %r3349, %r3367, %r3368;
	// end inline asm
	mov.b32 	%r3372, 1322822218;
	// begin inline asm
	vadd.u32.u32.u32.add %r3369, %r3370, %r3371, %r3372;
	// end inline asm
	// begin inline asm
	shf.r.clamp.b32 %r3373, %r3490, %r3490, %r3776;
	// end inline asm
	// begin inline asm
	shf.r.clamp.b32 %r3377, %r3490, %r3490, %r3780;
	// end inline asm
	xor.b32  	%r4217, %r3377, %r3373;
	// begin inline asm
	shf.r.clamp.b32 %r3381, %r3490, %r3490, %r3784;
	// end inline asm
	xor.b32  	%r3391, %r4217, %r3381;
	and.b32  	%r4218, %r3490, %r3450;
	mov.u32 	%r3386, %r3490;
	// begin inline asm
	not.b32  %r3386, %r3386;     
	and.b32  %r3385, %r3386, %r3410; 
	
	// end inline asm
	xor.b32  	%r3392, %r3385, %r4218;
	// begin inline asm
	vadd.u32.u32.u32.add %r3389, %r3369, %r3391, %r3392;
	// end inline asm
	add.s32 	%r3530, %r3389, %r3245;
	// begin inline asm
	shf.r.clamp.b32 %r3393, %r3365, %r3365, %r3796;
	// end inline asm
	// begin inline asm
	shf.r.clamp.b32 %r3397, %r3365, %r3365, %r3800;
	// end inline asm
	xor.b32  	%r4219, %r3397, %r3393;
	// begin inline asm
	shf.r.clamp.b32 %r3401, %r3365, %r3365, %r3804;
	// end inline asm
	xor.b32  	%r3407, %r4219, %r3401;
	xor.b32  	%r4220, %r3325, %r3285;
	and.b32  	%r4221, %r3365, %r4220;
	and.b32  	%r4222, %r3325, %r3285;
	xor.b32  	%r3408, %r4221, %r4222;
	// begin inline asm
	vadd.u32.u32.u32.add %r3405, %r3389, %r3407, %r3408;
	// end inline asm
	mov.b32 	%r3412, 1537002063;
	// begin inline asm
	vadd.u32.u32.u32.add %r3409, %r3410, %r3411, %r3412;
	// end inline asm
	// begin inline asm
	shf.r.clamp.b32 %r3413, %r3530, %r3530, %r3776;
	// end inline asm
	// begin inline asm
	shf.r.clamp.b32 %r3417, %r3530, %r3530, %r3780;
	// end inline asm
	xor.b32  	%r4223, %r3417, %r3413;
	// begin inline asm
	shf.r.clamp.b32 %r3421, %r3530, %r3530, %r3784;
	// end inline asm
	xor.b32  	%r3431, %r4223, %r3421;
	and.b32  	%r4224, %r3530, %r3490;
	mov.u32 	%r3426, %r3530;
	// begin inline asm
	not.b32  %r3426, %r3426;     
	and.b32  %r3425, %r3426, %r3450; 
	
	// end inline asm
	xor.b32  	%r3432, %r3425, %r4224;
	// begin inline asm
	vadd.u32.u32.u32.add %r3429, %r3409, %r3431, %r3432;
	// end inline asm
	add.s32 	%r3570, %r3429, %r3285;
	// begin inline asm
	shf.r.clamp.b32 %r3433, %r3405, %r3405, %r3796;
	// end inline asm
	// begin inline asm
	shf.r.clamp.b32 %r3437, %r3405, %r3405, %r3800;
	// end inline asm
	xor.b32  	%r4225, %r3437, %r3433;
	// begin inline asm
	shf.r.clamp.b32 %r3441, %r3405, %r3405, %r3804;
	// end inline asm
	xor.b32  	%r3447, %r4225, %r3441;
	xor.b32  	%r4226, %r3365, %r3325;
	and.b32  	%r4227, %r3405, %r4226;
	and.b32  	%r4228, %r3365, %r3325;
	xor.b32  	%r3448, %r4227, %r4228;
	// begin inline asm
	vadd.u32.u32.u32.add %r3445, %r3429, %r3447, %r3448;
	// end inline asm
	mov.b32 	%r3452, 1747873779;
	// begin inline asm
	vadd.u32.u32.u32.add %r3449, %r3450, %r3451, %r3452;
	// end inline asm
	// begin inline asm
	shf.r.clamp.b32 %r3453, %r3570, %r3570, %r3776;
	// end inline asm
	// begin inline asm
	shf.r.clamp.b32 %r3457, %r3570, %r3570, %r3780;
	// end inline asm
	xor.b32  	%r4229, %r3457, %r3453;
	// begin inline asm
	shf.r.clamp.b32 %r3461, %r3570, %r3570, %r3784;
	// end inline asm
	xor.b32  	%r3471, %r4229, %r3461;
	and.b32  	%r4230, %r3570, %r3530;
	mov.u32 	%r3466, %r3570;
	// begin inline asm
	not.b32  %r3466, %r3466;     
	and.b32  %r3465, %r3466, %r3490; 
	
	// end inline asm
	xor.b32  	%r3472, %r3465, %r4230;
	// begin inline asm
	vadd.u32.u32.u32.add %r3469, %r3449, %r3471, %r3472;
	// end inline asm
	add.s32 	%r3610, %r3469, %r3325;
	// begin inline asm
	shf.r.clamp.b32 %r3473, %r3445, %r3445, %r3796;
	// end inline asm
	// begin inline asm
	shf.r.clamp.b32 %r3477, %r3445, %r3445, %r3800;
	// end inline asm
	xor.b32  	%r4231, %r3477, %r3473;
	// begin inline asm
	shf.r.clamp.b32 %r3481, %r3445, %r3445, %r3804;
	// end inline asm
	xor.b32  	%r3487, %r4231, %r3481;
	xor.b32  	%r4232, %r3405, %r3365;
	and.b32  	%r4233, %r3445, %r4232;
	and.b32  	%r4234, %r3405, %r3365;
	xor.b32  	%r3488, %r4233, %r4234;
	// begin inline asm
	vadd.u32.u32.u32.add %r3485, %r3469, %r3487, %r3488;
	// end inline asm
	mov.b32 	%r3492, 1955562222;
	// begin inline asm
	vadd.u32.u32.u32.add %r3489, %r3490, %r3491, %r3492;
	// end inline asm
	// begin inline asm
	shf.r.clamp.b32 %r3493, %r3610, %r3610, %r3776;
	// end inline asm
	// begin inline asm
	shf.r.clamp.b32 %r3497, %r3610, %r3610, %r3780;
	// end inline asm
	xor.b32  	%r4235, %r3497, %r3493;
	// begin inline asm
	shf.r.clamp.b32 %r3501, %r3610, %r3610, %r3784;
	// end inline asm
	xor.b32  	%r3511, %r4235, %r3501;
	and.b32  	%r4236, %r3610, %r3570;
	mov.u32 	%r3506, %r3610;
	// begin inline asm
	not.b32  %r3506, %r3506;     
	and.b32  %r3505, %r3506, %r3530; 
	
	// end inline asm
	xor.b32  	%r3512, %r3505, %r4236;
	// begin inline asm
	vadd.u32.u32.u32.add %r3509, %r3489, %r3511, %r3512;
	// end inline asm
	add.s32 	%r3650, %r3509, %r3365;
	// begin inline asm
	shf.r.clamp.b32 %r3513, %r3485, %r3485, %r3796;
	// end inline asm
	// begin inline asm
	shf.r.clamp.b32 %r3517, %r3485, %r3485, %r3800;
	// end inline asm
	xor.b32  	%r4237, %r3517, %r3513;
	// begin inline asm
	shf.r.clamp.b32 %r3521, %r3485, %r3485, %r3804;
	// end inline asm
	xor.b32  	%r3527, %r4237, %r3521;
	xor.b32  	%r4238, %r3445, %r3405;
	and.b32  	%r4239, %r3485, %r4238;
	and.b32  	%r4240, %r3445, %r3405;
	xor.b32  	%r3528, %r4239, %r4240;
	// begin inline asm
	vadd.u32.u32.u32.add %r3525, %r3509, %r3527, %r3528;
	// end inline asm
	mov.b32 	%r3532, 2024104815;
	// begin inline asm
	vadd.u32.u32.u32.add %r3529, %r3530, %r3531, %r3532;
	// end inline asm
	// begin inline asm
	shf.r.clamp.b32 %r3533, %r3650, %r3650, %r3776;
	// end inline asm
	// begin inline asm
	shf.r.clamp.b32 %r3537, %r3650, %r3650, %r3780;
	// end inline asm
	xor.b32  	%r4241, %r3537, %r3533;
	// begin inline asm
	shf.r.clamp.b32 %r3541, %r3650, %r3650, %r3784;
	// end inline asm
	xor.b32  	%r3551, %r4241, %r3541;
	and.b32  	%r4242, %r3650, %r3610;
	mov.u32 	%r3546, %r3650;
	// begin inline asm
	not.b32  %r3546, %r3546;     
	and.b32  %r3545, %r3546, %r3570; 
	
	// end inline asm
	xor.b32  	%r3552, %r3545, %r4242;
	// begin inline asm
	vadd.u32.u32.u32.add %r3549, %r3529, %r3551, %r3552;
	// end inline asm
	add.s32 	%r3690, %r3549, %r3405;
	// begin inline asm
	shf.r.clamp.b32 %r3553, %r3525, %r3525, %r3796;
	// end inline asm
	// begin inline asm
	shf.r.clamp.b32 %r3557, %r3525, %r3525, %r3800;
	// end inline asm
	xor.b32  	%r4243, %r3557, %r3553;
	// begin inline asm
	shf.r.clamp.b32 %r3561, %r3525, %r3525, %r3804;
	// end inline asm
	xor.b32  	%r3567, %r4243, %r3561;
	xor.b32  	%r4244, %r3485, %r3445;
	and.b32  	%r4245, %r3525, %r4244;
	and.b32  	%r4246, %r3485, %r3445;
	xor.b32  	%r3568, %r4245, %r4246;
	// begin inline asm
	vadd.u32.u32.u32.add %r3565, %r3549, %r3567, %r3568;
	// end inline asm
	mov.b32 	%r3572, -2067236844;
	// begin inline asm
	vadd.u32.u32.u32.add %r3569, %r3570, %r3571, %r3572;
	// end inline asm
	// begin inline asm
	shf.r.clamp.b32 %r3573, %r3690, %r3690, %r3776;
	// end inline asm
	// begin inline asm
	shf.r.clamp.b32 %r3577, %r3690, %r3690, %r3780;
	// end inline asm
	xor.b32  	%r4247, %r3577, %r3573;
	// begin inline asm
	shf.r.clamp.b32 %r3581, %r3690, %r3690, %r3784;
	// end inline asm
	xor.b32  	%r3591, %r4247, %r3581;
	and.b32  	%r4248, %r3690, %r3650;
	mov.u32 	%r3586, %r3690;
	// begin inline asm
	not.b32  %r3586, %r3586;     
	and.b32  %r3585, %r3586, %r3610; 
	
	// end inline asm
	xor.b32  	%r3592, %r3585, %r4248;
	// begin inline asm
	vadd.u32.u32.u32.add %r3589, %r3569, %r3591, %r3592;
	// end inline asm
	add.s32 	%r3730, %r3589, %r3445;
	// begin inline asm
	shf.r.clamp.b32 %r3593, %r3565, %r3565, %r3796;
	// end inline asm
	// begin inline asm
	shf.r.clamp.b32 %r3597, %r3565, %r3565, %r3800;
	// end inline asm
	xor.b32  	%r4249, %r3597, %r3593;
	// begin inline asm
	shf.r.clamp.b32 %r3601, %r3565, %r3565, %r3804;
	// end inline asm
	xor.b32  	%r3607, %r4249, %r3601;
	xor.b32  	%r4250, %r3525, %r3485;
	and.b32  	%r4251, %r3565, %r4250;
	and.b32  	%r4252, %r3525, %r3485;
	xor.b32  	%r3608, %r4251, %r4252;
	// begin inline asm
	vadd.u32.u32.u32.add %r3605, %r3589, %r3607, %r3608;
	// end inline asm
	mov.b32 	%r3612, -1933114872;
	// begin inline asm
	vadd.u32.u32.u32.add %r3609, %r3610, %r3611, %r3612;
	// end inline asm
	// begin inline asm
	shf.r.clamp.b32 %r3613, %r3730, %r3730, %r3776;
	// end inline asm
	// begin inline asm
	shf.r.clamp.b32 %r3617, %r3730, %r3730, %r3780;
	// end inline asm
	xor.b32  	%r4253, %r3617, %r3613;
	// begin inline asm
	shf.r.clamp.b32 %r3621, %r3730, %r3730, %r3784;
	// end inline asm
	xor.b32  	%r3631, %r4253, %r3621;
	and.b32  	%r4254, %r3730, %r3690;
	mov.u32 	%r3626, %r3730;
	// begin inline asm
	not.b32  %r3626, %r3626;     
	and.b32  %r3625, %r3626, %r3650; 
	
	// end inline asm
	xor.b32  	%r3632, %r3625, %r4254;
	// begin inline asm
	vadd.u32.u32.u32.add %r3629, %r3609, %r3631, %r3632;
	// end inline asm
	add.s32 	%r3770, %r3629, %r3485;
	// begin inline asm
	shf.r.clamp.b32 %r3633, %r3605, %r3605, %r3796;
	// end inline asm
	// begin inline asm
	shf.r.clamp.b32 %r3637, %r3605, %r3605, %r3800;
	// end inline asm
	xor.b32  	%r4255, %r3637, %r3633;
	// begin inline asm
	shf.r.clamp.b32 %r3641, %r3605, %r3605, %r3804;
	// end inline asm
	xor.b32  	%r3647, %r4255, %r3641;
	xor.b32  	%r4256, %r3565, %r3525;
	and.b32  	%r4257, %r3605, %r4256;
	and.b32  	%r4258, %r3565, %r3525;
	xor.b32  	%r3648, %r4257, %r4258;
	// begin inline asm
	vadd.u32.u32.u32.add %r3645, %r3629, %r3647, %r3648;
	// end inline asm
	mov.b32 	%r3652, -1866530822;
	// begin inline asm
	vadd.u32.u32.u32.add %r3649, %r3650, %r3651, %r3652;
	// end inline asm
	// begin inline asm
	shf.r.clamp.b32 %r3653, %r3770, %r3770, %r3776;
	// end inline asm
	// begin inline asm
	shf.r.clamp.b32 %r3657, %r3770, %r3770, %r3780;
	// end inline asm
	xor.b32  	%r4259, %r3657, %r3653;
	// begin inline asm
	shf.r.clamp.b32 %r3661, %r3770, %r3770, %r3784;
	// end inline asm
	xor.b32  	%r3671, %r4259, %r3661;
	and.b32  	%r4260, %r3770, %r3730;
	mov.u32 	%r3666, %r3770;
	// begin inline asm
	not.b32  %r3666, %r3666;     
	and.b32  %r3665, %r3666, %r3690; 
	
	// end inline asm
	xor.b32  	%r3672, %r3665, %r4260;
	// begin inline asm
	vadd.u32.u32.u32.add %r3669, %r3649, %r3671, %r3672;
	// end inline asm
	add.s32 	%r3787, %r3669, %r3525;
	// begin inline asm
	shf.r.clamp.b32 %r3673, %r3645, %r3645, %r3796;
	// end inline asm
	// begin inline asm
	shf.r.clamp.b32 %r3677, %r3645, %r3645, %r3800;
	// end inline asm
	xor.b32  	%r4261, %r3677, %r3673;
	// begin inline asm
	shf.r.clamp.b32 %r3681, %r3645, %r3645, %r3804;
	// end inline asm
	xor.b32  	%r3687, %r4261, %r3681;
	xor.b32  	%r4262, %r3605, %r3565;
	and.b32  	%r4263, %r3645, %r4262;
	and.b32  	%r4264, %r3605, %r3565;
	xor.b32  	%r3688, %r4263, %r4264;
	// begin inline asm
	vadd.u32.u32.u32.add %r3685, %r3669, %r3687, %r3688;
	// end inline asm
	mov.b32 	%r3692, -1538233109;
	// begin inline asm
	vadd.u32.u32.u32.add %r3689, %r3690, %r3691, %r3692;
	// end inline asm
	// begin inline asm
	shf.r.clamp.b32 %r3693, %r3787, %r3787, %r3776;
	// end inline asm
	// begin inline asm
	shf.r.clamp.b32 %r3697, %r3787, %r3787, %r3780;
	// end inline asm
	xor.b32  	%r4265, %r3697, %r3693;
	// begin inline asm
	shf.r.clamp.b32 %r3701, %r3787, %r3787, %r3784;
	// end inline asm
	xor.b32  	%r3711, %r4265, %r3701;
	and.b32  	%r4266, %r3787, %r3770;
	mov.u32 	%r3706, %r3787;
	// begin inline asm
	not.b32  %r3706, %r3706;     
	and.b32  %r3705, %r3706, %r3730; 
	
	// end inline asm
	xor.b32  	%r3712, %r3705, %r4266;
	// begin inline asm
	vadd.u32.u32.u32.add %r3709, %r3689, %r3711, %r3712;
	// end inline asm
	add.s32 	%r3748, %r3709, %r3565;
	// begin inline asm
	shf.r.clamp.b32 %r3713, %r3685, %r3685, %r3796;
	// end inline asm
	// begin inline asm
	shf.r.clamp.b32 %r3717, %r3685, %r3685, %r3800;
	// end inline asm
	xor.b32  	%r4267, %r3717, %r3713;
	// begin inline asm
	shf.r.clamp.b32 %r3721, %r3685, %r3685, %r3804;
	// end inline asm
	xor.b32  	%r3727, %r4267, %r3721;
	xor.b32  	%r4268, %r3645, %r3605;
	and.b32  	%r4269, %r3685, %r4268;
	and.b32  	%r4270, %r3645, %r3605;
	xor.b32  	%r3728, %r4269, %r4270;
	// begin inline asm
	vadd.u32.u32.u32.add %r3725, %r3709, %r3727, %r3728;
	// end inline asm
	mov.b32 	%r3732, -1090935817;
	// begin inline asm
	vadd.u32.u32.u32.add %r3729, %r3730, %r3731, %r3732;
	// end inline asm
	// begin inline asm
	shf.r.clamp.b32 %r3733, %r3748, %r3748, %r3776;
	// end inline asm
	// begin inline asm
	shf.r.clamp.b32 %r3737, %r3748, %r3748, %r3780;
	// end inline asm
	xor.b32  	%r4271, %r3737, %r3733;
	// begin inline asm
	shf.r.clamp.b32 %r3741, %r3748, %r3748, %r3784;
	// end inline asm
	xor.b32  	%r3751, %r4271, %r3741;
	and.b32  	%r4272, %r3748, %r3787;
	mov.u32 	%r3746, %r3748;
	// begin inline asm
	not.b32  %r3746, %r3746;     
	and.b32  %r3745, %r3746, %r3770; 
	
	// end inline asm
	xor.b32  	%r3752, %r3745, %r4272;
	// begin inline asm
	vadd.u32.u32.u32.add %r3749, %r3729, %r3751, %r3752;
	// end inline asm
	add.s32 	%r3788, %r3749, %r3605;
	// begin inline asm
	shf.r.clamp.b32 %r3753, %r3725, %r3725, %r3796;
	// end inline asm
	// begin inline asm
	shf.r.clamp.b32 %r3757, %r3725, %r3725, %r3800;
	// end inline asm
	xor.b32  	%r4273, %r3757, %r3753;
	// begin inline asm
	shf.r.clamp.b32 %r3761, %r3725, %r3725, %r3804;
	// end inline asm
	xor.b32  	%r3767, %r4273, %r3761;
	xor.b32  	%r4274, %r3685, %r3645;
	and.b32  	%r4275, %r3725, %r4274;
	and.b32  	%r4276, %r3685, %r3645;
	xor.b32  	%r3768, %r4275, %r4276;
	// begin inline asm
	vadd.u32.u32.u32.add %r3765, %r3749, %r3767, %r3768;
	// end inline asm
	mov.b32 	%r3772, -965641998;
	// begin inline asm
	vadd.u32.u32.u32.add %r3769, %r3770, %r3771, %r3772;
	// end inline asm
	// begin inline asm
	shf.r.clamp.b32 %r3773, %r3788, %r3788, %r3776;
	// end inline asm
	// begin inline asm
	shf.r.clamp.b32 %r3777, %r3788, %r3788, %r3780;
	// end inline asm
	xor.b32  	%r4277, %r3777, %r3773;
	// begin inline asm
	shf.r.clamp.b32 %r3781, %r3788, %r3788, %r3784;
	// end inline asm
	xor.b32  	%r3791, %r4277, %r3781;
	and.b32  	%r4278, %r3788, %r3748;
	mov.u32 	%r3786, %r3788;
	// begin inline asm
	not.b32  %r3786, %r3786;     
	and.b32  %r3785, %r3786, %r3787; 
	
	// end inline asm
	xor.b32  	%r3792, %r3785, %r4278;
	// begin inline asm
	vadd.u32.u32.u32.add %r3789, %r3769, %r3791, %r3792;
	// end inline asm
	// begin inline asm
	shf.r.clamp.b32 %r3793, %r3765, %r3765, %r3796;
	// end inline asm
	// begin inline asm
	shf.r.clamp.b32 %r3797, %r3765, %r3765, %r3800;
	// end inline asm
	xor.b32  	%r4279, %r3797, %r3793;
	// begin inline asm
	shf.r.clamp.b32 %r3801, %r3765, %r3765, %r3804;
	// end inline asm
	xor.b32  	%r3807, %r4279, %r3801;
	xor.b32  	%r4280, %r3725, %r3685;
	and.b32  	%r4281, %r3765, %r4280;
	and.b32  	%r4282, %r3725, %r3685;
	xor.b32  	%r3808, %r4281, %r4282;
	// begin inline asm
	vadd.u32.u32.u32.add %r3805, %r3789, %r3807, %r3808;
	// end inline asm
	add.s32 	%r4283, %r3805, 1779033703;
	add.s32 	%r4284, %r3765, -1150833019;
	add.s32 	%r4285, %r3725, 1013904242;
	add.s32 	%r4286, %r3685, -1521486534;
	add.s32 	%r4287, %r3645, %r3789;
	add.s32 	%r4288, %r4287, 1359893119;
	add.s32 	%r4289, %r3788, -1694144372;
	add.s32 	%r4290, %r3748, 528734635;
	add.s32 	%r4291, %r3787, 1541459225;
	st.global.u32 	[%rd2], %r4283;
	st.global.u32 	[%rd2+4], %r4284;
	st.global.u32 	[%rd2+8], %r4285;
	st.global.u32 	[%rd2+12], %r4286;
	st.global.u32 	[%rd2+16], %r4288;
	st.global.u32 	[%rd2+20], %r4289;
	st.global.u32 	[%rd2+24], %r4290;
	st.global.u32 	[%rd2+28], %r4291;
	ret;

}


// ===== COMPILED SASS (sm_100) =====

	.target	sm_100

	.elftype	@"ET_EXEC"


//--------------------- .note.nv.tkinfo           --------------------------
	.section	.note.nv.tkinfo,"",@"SHT_NOTE"
	.sectionflags	@"SHF_NOTE_NV_TKINFO"
	.tkinfo
        /*0018*/ 	.word	0x00000002
        /*0030*/ 	.string	""
        /*0030*/ 	.string	"ptxas"
        /*0030*/ 	.string	"Cuda compilation tools, release 13.0, V13.0.88"
        /*0030*/ 	.string	"Build cuda_13.0.r13.0/compiler.36424714_0"
        /*0030*/ 	.string	"-arch sm_100 -m 64 "



//--------------------- .note.nv.cuinfo           --------------------------
	.section	.note.nv.cuinfo,"",@"SHT_NOTE"
	.sectionflags	@"SHF_NOTE_NV_CUINFO"
        /*0018*/ 	.short	0x0002
        /*001a*/ 	.short	0x0064
        /*001c*/ 	.short	0x0082
	.zero		2


//--------------------- .nv.info                  --------------------------
	.section	.nv.info,"",@"SHT_CUDA_INFO"
	.align	4


	//----- nvinfo : EIATTR_REGCOUNT
	.align		4
        /*0000*/ 	.byte	0x04, 0x2f
        /*0002*/ 	.short	(.L_1 - .L_0)
	.align		4
.L_0:
        /*0004*/ 	.word	index@(sha256_iter)
        /*0008*/ 	.word	0x00000048


	//----- nvinfo : EIATTR_FRAME_SIZE
	.align		4
.L_1:
        /*000c*/ 	.byte	0x04, 0x11
        /*000e*/ 	.short	(.L_3 - .L_2)
	.align		4
.L_2:
        /*0010*/ 	.word	index@(sha256_iter)
        /*0014*/ 	.word	0x00000000


	//----- nvinfo : EIATTR_REGCOUNT
	.align		4
.L_3:
        /*0018*/ 	.byte	0x04, 0x2f
        /*001a*/ 	.short	(.L_5 - .L_4)
	.align		4
.L_4:
        /*001c*/ 	.word	index@(sha256TestKernel)
        /*0020*/ 	.word	0x00000044


	//----- nvinfo : EIATTR_FRAME_SIZE
	.align		4
.L_5:
        /*0024*/ 	.byte	0x04, 0x11
        /*0026*/ 	.short	(.L_7 - .L_6)
	.align		4
.L_6:
        /*0028*/ 	.word	index@(sha256TestKernel)
        /*002c*/ 	.word	0x00000000


	//----- nvinfo : EIATTR_MIN_STACK_SIZE
	.align		4
.L_7:
        /*0030*/ 	.byte	0x04, 0x12
        /*0032*/ 	.short	(.L_9 - .L_8)
	.align		4
.L_8:
        /*0034*/ 	.word	index@(sha256TestKernel)
        /*0038*/ 	.word	0x00000000


	//----- nvinfo : EIATTR_MIN_STACK_SIZE
	.align		4
.L_9:
        /*003c*/ 	.byte	0x04, 0x12
        /*003e*/ 	.short	(.L_11 - .L_10)
	.align		4
.L_10:
        /*0040*/ 	.word	index@(sha256_iter)
        /*0044*/ 	.word	0x00000000
.L_11:


//--------------------- .nv.compat                --------------------------
	.section	.nv.compat,"",@"SHT_CUDA_COMPAT_INFO"
	.align	4
        /*0000*/ 	.byte	0x02, 0x09, 0x00, 0x00, 0x02, 0x02, 0x01, 0x00, 0x02, 0x05, 0x05, 0x00, 0x03, 0x07, 0x01, 0x01
        /*0010*/ 	.byte	0x02, 0x03, 0x00, 0x00, 0x02, 0x06, 0x01, 0x00, 0x04, 0x0b, 0x08, 0x00, 0x09, 0x00, 0x00, 0x00
        /*0020*/ 	.byte	0x00, 0x00, 0x00, 0x00


//--------------------- .nv.info.sha256TestKernel --------------------------
	.section	.nv.info.sha256TestKernel,"",@"SHT_CUDA_INFO"
	.sectionflags	@""
	.align	4


	//----- nvinfo : EIATTR_CUDA_API_VERSION
	.align		4
        /*0000*/ 	.byte	0x04, 0x37
        /*0002*/ 	.short	(.L_13 - .L_12)
.L_12:
        /*0004*/ 	.word	0x00000082


	//----- nvinfo : EIATTR_KPARAM_INFO
	.align		4
.L_13:
        /*0008*/ 	.byte	0x04, 0x17
        /*000a*/ 	.short	(.L_15 - .L_14)
.L_14:
        /*000c*/ 	.word	0x00000000
        /*0010*/ 	.short	0x0010
        /*0012*/ 	.short	0x0044
        /*0014*/ 	.byte	0x00, 0xf0, 0x11, 0x00


	//----- nvinfo : EIATTR_KPARAM_INFO
	.align		4
.L_15:
        /*0018*/ 	.byte	0x04, 0x17
        /*001a*/ 	.short	(.L_17 - .L_16)
.L_16:
        /*001c*/ 	.word	0x00000000
        /*0020*/ 	.short	0x000f
        /*0022*/ 	.short	0x0040
        /*0024*/ 	.byte	0x00, 0xf0, 0x11, 0x00


	//----- nvinfo : EIATTR_KPARAM_INFO
	.align		4
.L_17:
        /*0028*/ 	.byte	0x04, 0x17
        /*002a*/ 	.short	(.L_19 - .L_18)
.L_18:
        /*002c*/ 	.word	0x00000000
        /*0030*/ 	.short	0x000e
        /*0032*/ 	.short	0x003c
        /*0034*/ 	.byte	0x00, 0xf0, 0x11, 0x00


	//----- nvinfo : EIATTR_KPARAM_INFO
	.align		4
.L_19:
        /*0038*/ 	.byte	0x04, 0x17
        /*003a*/ 	.short	(.L_21 - .L_20)
.L_20:
        /*003c*/ 	.word	0x00000000
        /*0040*/ 	.short	0x000d
        /*0042*/ 	.short	0x0038
        /*0044*/ 	.byte	0x00, 0xf0, 0x11, 0x00


	//----- nvinfo : EIATTR_KPARAM_INFO
	.align		4
.L_21:
        /*0048*/ 	.byte	0x04, 0x17
        /*004a*/ 	.short	(.L_23 - .L_22)
.L_22:
        /*004c*/ 	.word	0x00000000
        /*0050*/ 	.short	0x000c
        /*0052*/ 	.short	0x0034
        /*0054*/ 	.byte	0x00, 0xf0, 0x11, 0x00


	//----- nvinfo : EIATTR_KPARAM_INFO
	.align		4
.L_23:
        /*0058*/ 	.byte	0x04, 0x17
        /*005a*/ 	.short	(.L_25 - .L_24)
.L_24:
        /*005c*/ 	.word	0x00000000
        /*0060*/ 	.short	0x000b
        /*0062*/ 	.short	0x0030
        /*0064*/ 	.byte	0x00, 0xf0, 0x11, 0x00


	//----- nvinfo : EIATTR_KPARAM_INFO
	.align		4
.L_25:
        /*0068*/ 	.byte	0x04, 0x17
        /*006a*/ 	.short	(.L_27 - .L_26)
.L_26:
        /*006c*/ 	.word	0x00000000
        /*0070*/ 	.short	0x000a
        /*0072*/ 	.short	0x002c
        /*0074*/ 	.byte	0x00, 0xf0, 0x11, 0x00


	//----- nvinfo : EIATTR_KPARAM_INFO
	.align		4
.L_27:
        /*0078*/ 	.byte	0x04, 0x17
        /*007a*/ 	.short	(.L_29 - .L_28)
.L_28:
        /*007c*/ 	.word	0x00000000
        /*0080*/ 	.short	0x0009
        /*0082*/ 	.short	0x0028
        /*0084*/ 	.byte	0x00, 0xf0, 0x11, 0x00


	//----- nvinfo : EIATTR_KPARAM_INFO
	.align		4
.L_29:
        /*0088*/ 	.byte	0x04, 0x17
        /*008a*/ 	.short	(.L_31 - .L_30)
.L_30:
        /*008c*/ 	.word	0x00000000
        /*0090*/ 	.short	0x0008
        /*0092*/ 	.short	0x0024
        /*0094*/ 	.byte	0x00, 0xf0, 0x11, 0x00


	//----- nvinfo : EIATTR_KPARAM_INFO
	.align		4
.L_31:
        /*0098*/ 	.byte	0x04, 0x17
        /*009a*/ 	.short	(.L_33 - .L_32)
.L_32:
        /*009c*/ 	.word	0x00000000
        /*00a0*/ 	.short	0x0007
        /*00a2*/ 	.short	0x0020
        /*00a4*/ 	.byte	0x00, 0xf0, 0x11, 0x00


	//----- nvinfo : EIATTR_KPARAM_INFO
	.align		4
.L_33:
        /*00a8*/ 	.byte	0x04, 0x17
        /*00aa*/ 	.short	(.L_35 - .L_34)
.L_34:
        /*00ac*/ 	.word	0x00000000
        /*00b0*/ 	.short	0x0006
        /*00b2*/ 	.short	0x001c
        /*00b4*/ 	.byte	0x00, 0xf0, 0x11, 0x00


	//----- nvinfo : EIATTR_KPARAM_INFO
	.align		4
.L_35:
        /*00b8*/ 	.byte	0x04, 0x17
        /*00ba*/ 	.short	(.L_37 - .L_36)
.L_36:
        /*00bc*/ 	.word	0x00000000
        /*00c0*/ 	.short	0x0005
        /*00c2*/ 	.short	0x0018
        /*00c4*/ 	.byte	0x00, 0xf0, 0x11, 0x00


	//----- nvinfo : EIATTR_KPARAM_INFO
	.align		4
.L_37:
        /*00c8*/ 	.byte	0x04, 0x17
        /*00ca*/ 	.short	(.L_39 - .L_38)
.L_38:
        /*00cc*/ 	.word	0x00000000
        /*00d0*/ 	.short	0x0004
        /*00d2*/ 	.short	0x0014
        /*00d4*/ 	.byte	0x00, 0xf0, 0x11, 0x00


	//----- nvinfo : EIATTR_KPARAM_INFO
	.align		4
.L_39:
        /*00d8*/ 	.byte	0x04, 0x17
        /*00da*/ 	.short	(.L_41 - .L_40)
.L_40:
        /*00dc*/ 	.word	0x00000000
        /*00e0*/ 	.short	0x0003
        /*00e2*/ 	.short	0x0010
        /*00e4*/ 	.byte	0x00, 0xf0, 0x11, 0x00


	//----- nvinfo : EIATTR_KPARAM_INFO
	.align		4
.L_41:
        /*00e8*/ 	.byte	0x04, 0x17
        /*00ea*/ 	.short	(.L_43 - .L_42)
.L_42:
        /*00ec*/ 	.word	0x00000000
        /*00f0*/ 	.short	0x0002
        /*00f2*/ 	.short	0x000c
        /*00f4*/ 	.byte	0x00, 0xf0, 0x11, 0x00


	//----- nvinfo : EIATTR_KPARAM_INFO
	.align		4
.L_43:
        /*00f8*/ 	.byte	0x04, 0x17
        /*00fa*/ 	.short	(.L_45 - .L_44)
.L_44:
        /*00fc*/ 	.word	0x00000000
        /*0100*/ 	.short	0x0001
        /*0102*/ 	.short	0x0008
        /*0104*/ 	.byte	0x00, 0xf0, 0x11, 0x00


	//----- nvinfo : EIATTR_KPARAM_INFO
	.align		4
.L_45:
        /*0108*/ 	.byte	0x04, 0x17
        /*010a*/ 	.short	(.L_47 - .L_46)
.L_46:
        /*010c*/ 	.word	0x00000000
        /*0110*/ 	.short	0x0000
        /*0112*/ 	.short	0x0000
        /*0114*/ 	.byte	0x00, 0xf5, 0x21, 0x00


	//----- nvinfo : EIATTR_SPARSE_MMA_MASK
	.align		4
.L_47:
        /*0118*/ 	.byte	0x03, 0x50
        /*011a*/ 	.short	0x0000


	//----- nvinfo : EIATTR_MAXREG_COUNT
	.align		4
        /*011c*/ 	.byte	0x03, 0x1b
        /*011e*/ 	.short	0x00ff


	//----- nvinfo : EIATTR_MERCURY_ISA_VERSION
	.align		4
        /*0120*/ 	.byte	0x03, 0x5f
        /*0122*/ 	.short	0x0101


	//----- nvinfo : EIATTR_VRC_CTA_INIT_COUNT
	.align		4
        /*0124*/ 	.byte	0x02, 0x4a
	.zero		1
	.zero		1


	//----- nvinfo : EIATTR_EXIT_INSTR_OFFSETS
	.align		4
        /*0128*/ 	.byte	0x04, 0x1c
        /*012a*/ 	.short	(.L_49 - .L_48)


	//   ....[0]....
.L_48:
        /*012c*/ 	.word	0x00007320


	//----- nvinfo : EIATTR_MAX_THREADS
	.align		4
.L_49:
        /*0130*/ 	.byte	0x04, 0x05
        /*0132*/ 	.short	(.L_51 - .L_50)
.L_50:
        /*0134*/ 	.word	0x00000080
        /*0138*/ 	.word	0x00000001
        /*013c*/ 	.word	0x00000001


	//----- nvinfo : EIATTR_CBANK_PARAM_SIZE
	.align		4
.L_51:
        /*0140*/ 	.byte	0x03, 0x19
        /*0142*/ 	.short	0x0048


	//----- nvinfo : EIATTR_PARAM_CBANK
	.align		4
        /*0144*/ 	.byte	0x04, 0x0a
        /*0146*/ 	.short	(.L_53 - .L_52)
	.align		4
.L_52:
        /*0148*/ 	.word	index@(.nv.constant0.sha256TestKernel)
        /*014c*/ 	.short	0x0380
        /*014e*/ 	.short	0x0048


	//----- nvinfo : EIATTR_SW_WAR
	.align		4
.L_53:
        /*0150*/ 	.byte	0x04, 0x36
        /*0152*/ 	.short	(.L_55 - .L_54)
.L_54:
        /*0154*/ 	.word	0x00000008
.L_55:


//--------------------- .nv.info.sha256_iter      --------------------------
	.section	.nv.info.sha256_iter,"",@"SHT_CUDA_INFO"
	.sectionflags	@""
	.align	4


	//----- nvinfo : EIATTR_CUDA_API_VERSION
	.align		4
        /*0000*/ 	.byte	0x04, 0x37
        /*0002*/ 	.short	(.L_57 - .L_56)
.L_56:
        /*0004*/ 	.word	0x00000082


	//----- nvinfo : EIATTR_KPARAM_INFO
	.align		4
.L_57:
        /*0008*/ 	.byte	0x04, 0x17
        /*000a*/ 	.short	(.L_59 - .L_58)
.L_58:
        /*000c*/ 	.word	0x00000000
        /*0010*/ 	.short	0x0002
        /*0012*/ 	.short	0x0010
        /*0014*/ 	.byte	0x00, 0xf5, 0x21, 0x00


	//----- nvinfo : EIATTR_KPARAM_INFO
	.align		4
.L_59:
        /*0018*/ 	.byte	0x04, 0x17
        /*001a*/ 	.short	(.L_61 - .L_60)
.L_60:
        /*001c*/ 	.word	0x00000000
        /*0020*/ 	.short	0x0001
        /*0022*/ 	.short	0x0008
        /*0024*/ 	.byte	0x00, 0xf5, 0x21, 0x00


	//----- nvinfo : EIATTR_KPARAM_INFO
	.align		4
.L_61:
        /*0028*/ 	.byte	0x04, 0x17
        /*002a*/ 	.short	(.L_63 - .L_62)
.L_62:
        /*002c*/ 	.word	0x00000000
        /*0030*/ 	.short	0x0000
        /*0032*/ 	.short	0x0000
        /*0034*/ 	.byte	0x00, 0xf0, 0x11, 0x00


	//----- nvinfo : EIATTR_SPARSE_MMA_MASK
	.align		4
.L_63:
        /*0038*/ 	.byte	0x03, 0x50
        /*003a*/ 	.short	0x0000


	//----- nvinfo : EIATTR_MAXREG_COUNT
	.align		4
        /*003c*/ 	.byte	0x03, 0x1b
        /*003e*/ 	.short	0x00ff


	//----- nvinfo : EIATTR_MERCURY_ISA_VERSION
	.align		4
        /*0040*/ 	.byte	0x03, 0x5f
        /*0042*/ 	.short	0x0101


	//----- nvinfo : EIATTR_VRC_CTA_INIT_COUNT
	.align		4
        /*0044*/ 	.byte	0x02, 0x4a
	.zero		1
	.zero		1


	//----- nvinfo : EIATTR_EXIT_INSTR_OFFSETS
	.align		4
        /*0048*/ 	.byte	0x04, 0x1c
        /*004a*/ 	.short	(.L_65 - .L_64)


	//   ....[0]....
.L_64:
        /*004c*/ 	.word	0x000070c0


	//----- nvinfo : EIATTR_MAX_THREADS
	.align		4
.L_65:
        /*0050*/ 	.byte	0x04, 0x05
        /*0052*/ 	.short	(.L_67 - .L_66)
.L_66:
        /*0054*/ 	.word	0x00000080
        /*0058*/ 	.word	0x00000001
        /*005c*/ 	.word	0x00000001


	//----- nvinfo : EIATTR_CBANK_PARAM_SIZE
	.align		4
.L_67:
        /*0060*/ 	.byte	0x03, 0x19
        /*0062*/ 	.short	0x0018


	//----- nvinfo : EIATTR_PARAM_CBANK
	.align		4
        /*0064*/ 	.byte	0x04, 0x0a
        /*0066*/ 	.short	(.L_69 - .L_68)
	.align		4
.L_68:
        /*0068*/ 	.word	index@(.nv.constant0.sha256_iter)
        /*006c*/ 	.short	0x0380
        /*006e*/ 	.short	0x0018


	//----- nvinfo : EIATTR_SW_WAR
	.align		4
.L_69:
        /*0070*/ 	.byte	0x04, 0x36
        /*0072*/ 	.short	(.L_71 - .L_70)
.L_70:
        /*0074*/ 	.word	0x00000008
.L_71:


//--------------------- .nv.callgraph             --------------------------
	.section	.nv.callgraph,"",@"SHT_CUDA_CALLGRAPH"
	.align	4
	.sectionentsize	8
	.align		4
        /*0000*/ 	.word	0x00000000
	.align		4
        /*0004*/ 	.word	0xffffffff
	.align		4
        /*0008*/ 	.word	0x00000000
	.align		4
        /*000c*/ 	.word	0xfffffffe
	.align		4
        /*0010*/ 	.word	0x00000000
	.align		4
        /*0014*/ 	.word	0xfffffffd
	.align		4
        /*0018*/ 	.word	0x00000000
	.align		4
        /*001c*/ 	.word	0xfffffffc


//--------------------- .text.sha256TestKernel    --------------------------
	.section	.text.sha256TestKernel,"ax",@progbits
	.align	128
        .global         sha256TestKernel
        .type           sha256TestKernel,@function
        .size           sha256TestKernel,(.L_x_4 - sha256TestKernel)
        .other          sha256TestKernel,@"STO_CUDA_ENTRY STV_DEFAULT"
sha256TestKernel:
.text.sha256TestKernel:
[----:B------:R-:W-:Y:S08]  /*0000*/  LDC R1, c[0x0][0x37c] ;  /* 0x0000df00ff017b82 */ /* 0x000ff00000000800 */
[----:B------:R-:W0:Y:S01]  /*0010*/  LDC.64 R4, c[0x0][0x388] ;  /* 0x0000e200ff047b82 */ /* 0x000e220000000a00 */
[----:B------:R-:W-:Y:S01]  /*0020*/  IMAD.MOV.U32 R0, RZ, RZ, 0x5be0cd19 ;  /* 0x5be0cd19ff007424 */ /* 0x000fe200078e00ff */
[----:B------:R-:W1:Y:S01]  /*0030*/  LDCU.64 UR4, c[0x0][0x358] ;  /* 0x00006b00ff0477ac */ /* 0x000e620008000a00 */
[----:B------:R-:W-:-:S02]  /*0040*/  IMAD.MOV.U32 R2, RZ, RZ, 0x3587272b ;  /* 0x3587272bff027424 */ /* 0x000fc400078e00ff */
[----:B------:R-:W-:Y:S01]  /*0050*/  IMAD.MOV.U32 R24, RZ, RZ, -0x64fa9774 ;  /* 0x9b05688cff187424 */ /* 0x000fe200078e00ff */
[----:B------:R-:W-:Y:S02]  /*0060*/  PRMT R0, R0, 0x3210, RZ ;  /* 0x0000321000007816 */ /* 0x000fe400000000ff */
[----:B------:R-:W2:Y:S02]  /*0070*/  LDC.64 R16, c[0x0][0x390] ;  /* 0x0000e400ff107b82 */ /* 0x000ea40000000a00 */
[----:B------:R-:W-:Y:S02]  /*0080*/  PRMT R24, R24, 0x3210, RZ ;  /* 0x0000321018187816 */ /* 0x000fe400000000ff */
[----:B0-----:R-:W-:Y:S02]  /*0090*/  PRMT R3, R4, 0x3210, RZ ;  /* 0x0000321004037816 */ /* 0x001fe400000000ff */
[----:B------:R-:W-:Y:S02]  /*00a0*/  PRMT R9, R5, 0x3210, RZ ;  /* 0x0000321005097816 */ /* 0x000fe400000000ff */
[----:B------:R-:W-:-:S02]  /*00b0*/  IADD3 R0, PT, PT, R0, 0x428a2f98, R3 ;  /* 0x428a2f9800007810 */ /* 0x000fc40007ffe003 */
[----:B------:R-:W-:Y:S01]  /*00c0*/  PRMT R3, R2, 0x3210, RZ ;  /* 0x0000321002037816 */ /* 0x000fe200000000ff */
[----:B------:R-:W-:Y:S01]  /*00d0*/  IMAD.MOV.U32 R2, RZ, RZ, -0x31df4b82 ;  /* 0xce20b47eff027424 */ /* 0x000fe200078e00ff */
[----:B------:R-:W-:-:S04]  /*00e0*/  PRMT R0, R0, 0x3210, RZ ;  /* 0x0000321000007816 */ /* 0x000fc800000000ff */
[----:B------:R-:W-:Y:S02]  /*00f0*/  IADD3 R0, PT, PT, R0, 0x1f85c98c, R3 ;  /* 0x1f85c98c00007810 */ /* 0x000fe40007ffe003 */
[----:B------:R-:W-:Y:S01]  /*0100*/  PRMT R3, R2, 0x3210, RZ ;  /* 0x0000321002037816 */ /* 0x000fe200000000ff */
[----:B------:R-:W-:Y:S01]  /*0110*/  IMAD.MOV.U32 R2, RZ, RZ, 0x1f83d9ab ;  /* 0x1f83d9abff027424 */ /* 0x000fe200078e00ff */
[C---:B------:R-:W-:Y:S01]  /*0120*/  PRMT R38, R0.reuse, 0x3210, RZ ;  /* 0x0000321000267816 */ /* 0x040fe200000000ff */
[----:B------:R-:W-:Y:S02]  /*0130*/  VIADD R12, R0, 0xa54ff53a ;  /* 0xa54ff53a000c7836 */ /* 0x000fe40000000000 */
[----:B------:R-:W-:Y:S01]  /*0140*/  IMAD.MOV.U32 R0, RZ, RZ, 0x3 ;  /* 0x00000003ff007424 */ /* 0x000fe200078e00ff */
[----:B------:R-:W-:Y:S02]  /*0150*/  IADD3 R38, PT, PT, R38, 0x3a6fe667, R3 ;  /* 0x3a6fe66726267810 */ /* 0x000fe40007ffe003 */
[----:B------:R-:W-:-:S02]  /*0160*/  PRMT R2, R2, 0x3210, RZ ;  /* 0x0000321002027816 */ /* 0x000fc400000000ff */
[C-C-:B------:R-:W-:Y:S02]  /*0170*/  SHF.R.U32 R3, R12.reuse, 0x6, R12.reuse ;  /* 0x000000060c037819 */ /* 0x140fe4000000160c */
[C-C-:B------:R-:W-:Y:S02]  /*0180*/  SHF.R.U32 R6, R12.reuse, 0xb, R12.reuse ;  /* 0x0000000b0c067819 */ /* 0x140fe4000000160c */
[----:B------:R-:W-:Y:S02]  /*0190*/  SHF.R.U32 R7, R12, 0x19, R12 ;  /* 0x000000190c077819 */ /* 0x000fe4000000160c */
[----:B------:R-:W-:Y:S02]  /*01a0*/  PRMT R0, R0, 0x3210, RZ ;  /* 0x0000321000007816 */ /* 0x000fe400000000ff */
[----:B------:R-:W-:Y:S02]  /*01b0*/  IADD3 R2, PT, PT, R9, 0x71374491, R2 ;  /* 0x7137449109027810 */ /* 0x000fe40007ffe002 */
[----:B------:R-:W-:-:S02]  /*01c0*/  LOP3.LUT R11, R12, 0x9b05688c, RZ, 0xc, !PT ;  /* 0x9b05688c0c0b7812 */ /* 0x000fc400078e0cff */
[----:B------:R-:W-:Y:S02]  /*01d0*/  LOP3.LUT R3, R7, R6, R3, 0x96, !PT ;  /* 0x0000000607037212 */ /* 0x000fe400078e9603 */
[----:B------:R-:W-:Y:S02]  /*01e0*/  ISETP.LT.U32.AND P0, PT, R0, 0x20, PT ;  /* 0x000000200000780c */ /* 0x000fe40003f01070 */
[----:B------:R-:W-:Y:S02]  /*01f0*/  PRMT R2, R2, 0x3210, RZ ;  /* 0x0000321002027816 */ /* 0x000fe400000000ff */
[----:B------:R-:W-:Y:S02]  /*0200*/  LOP3.LUT R11, R11, 0x510e527f, R12, 0x78, !PT ;  /* 0x510e527f0b0b7812 */ /* 0x000fe400078e780c */
[----:B------:R-:W-:Y:S02]  /*0210*/  PRMT R3, R3, 0x3210, RZ ;  /* 0x0000321003037816 */ /* 0x000fe400000000ff */
[----:B------:R-:W-:-:S02]  /*0220*/  SHF.R.U32 R6, R38, 0x2, R38 ;  /* 0x0000000226067819 */ /* 0x000fc40000001626 */
[C-C-:B------:R-:W-:Y:S02]  /*0230*/  SHF.R.U32 R7, R38.reuse, 0xd, R38.reuse ;  /* 0x0000000d26077819 */ /* 0x140fe40000001626 */
[----:B------:R-:W-:Y:S02]  /*0240*/  SHF.R.U32 R8, R38, 0x16, R38 ;  /* 0x0000001626087819 */ /* 0x000fe40000001626 */
[----:B------:R-:W-:Y:S02]  /*0250*/  ISETP.LT.AND.EX P0, PT, RZ, RZ, PT, P0 ;  /* 0x000000ffff00720c */ /* 0x000fe40003f01300 */
[----:B------:R-:W-:Y:S02]  /*0260*/  IADD3 R11, PT, PT, R11, R2, R3 ;  /* 0x000000020b0b7210 */ /* 0x000fe40007ffe003 */
[----:B------:R-:W-:Y:S01]  /*0270*/  LOP3.LUT R8, R8, R7, R6, 0x96, !PT ;  /* 0x0000000708087212 */ /* 0x000fe200078e9606 */
[----:B------:R-:W0:Y:S01]  /*0280*/  LDC.64 R2, c[0x0][0x3c0] ;  /* 0x0000f000ff027b82 */ /* 0x000e220000000a00 */
[----:B------:R-:W-:Y:S01]  /*0290*/  SEL R0, R0, 0x20, P0 ;  /* 0x0000002000007807 */ /* 0x000fe20000000000 */
[----:B------:R-:W-:Y:S01]  /*02a0*/  VIADD R39, R11, 0x3c6ef372 ;  /* 0x3c6ef3720b277836 */ /* 0x000fe20000000000 */
[----:B------:R-:W-:-:S02]  /*02b0*/  LOP3.LUT R10, R38, 0xd16e48e2, RZ, 0xc0, !PT ;  /* 0xd16e48e2260a7812 */ /* 0x000fc400078ec0ff */
[C-C-:B------:R-:W-:Y:S02]  /*02c0*/  SHF.R.U32 R6, R5.reuse, 0x7, R5.reuse ;  /* 0x0000000705067819 */ /* 0x140fe40000001605 */
[----:B------:R-:W-:Y:S02]  /*02d0*/  SHF.R.U32 R7, R5, 0x12, R5 ;  /* 0x0000001205077819 */ /* 0x000fe40000001605 */
[----:B------:R-:W-:Y:S02]  /*02e0*/  SHF.R.S64 R9, R9, R0, RZ ;  /* 0x0000000009097219 */ /* 0x000fe400000010ff */
[----:B------:R-:W-:Y:S02]  /*02f0*/  LOP3.LUT R10, R10, 0x2a01a605, RZ, 0xfc, !PT ;  /* 0x2a01a6050a0a7812 */ /* 0x000fe400078efcff */
[----:B------:R-:W-:Y:S02]  /*0300*/  PRMT R8, R8, 0x3210, RZ ;  /* 0x0000321008087816 */ /* 0x000fe400000000ff */
[----:B------:R-:W-:-:S02]  /*0310*/  PRMT R19, R11, 0x3210, RZ ;  /* 0x000032100b137816 */ /* 0x000fc400000000ff */
[----:B------:R-:W-:Y:S02]  /*0320*/  LOP3.LUT R6, R9, R7, R6, 0x96, !PT ;  /* 0x0000000709067212 */ /* 0x000fe400078e9606 */
[----:B------:R-:W-:Y:S01]  /*0330*/  IADD3 R19, PT, PT, R10, R19, R8 ;  /* 0x000000130a137210 */ /* 0x000fe20007ffe008 */
[----:B------:R-:W-:Y:S01]  /*0340*/  IMAD.MOV.U32 R10, RZ, RZ, 0xa ;  /* 0x0000000aff0a7424 */ /* 0x000fe200078e00ff */
[C-C-:B------:R-:W-:Y:S02]  /*0350*/  SHF.R.U32 R8, R39.reuse, 0xb, R39.reuse ;  /* 0x0000000b27087819 */ /* 0x140fe40000001627 */
[C-C-:B------:R-:W-:Y:S02]  /*0360*/  SHF.R.U32 R9, R39.reuse, 0x19, R39.reuse ;  /* 0x0000001927097819 */ /* 0x140fe40000001627 */
[----:B------:R-:W-:Y:S02]  /*0370*/  SHF.R.U32 R7, R39, 0x6, R39 ;  /* 0x0000000627077819 */ /* 0x000fe40000001627 */
[----:B------:R-:W-:-:S02]  /*0380*/  PRMT R10, R10, 0x3210, RZ ;  /* 0x000032100a0a7816 */ /* 0x000fc400000000ff */
[----:B------:R-:W-:Y:S02]  /*0390*/  LOP3.LUT R15, R9, R8, R7, 0x96, !PT ;  /* 0x00000008090f7212 */ /* 0x000fe400078e9607 */
[----:B------:R-:W3:Y:S01]  /*03a0*/  LDC.64 R8, c[0x0][0x3a8] ;  /* 0x0000ea00ff087b82 */ /* 0x000ee20000000a00 */
[----:B------:R-:W-:Y:S02]  /*03b0*/  ISETP.LT.U32.AND P0, PT, R10, 0x20, PT ;  /* 0x000000200a00780c */ /* 0x000fe40003f01070 */
[C-C-:B------:R-:W-:Y:S02]  /*03c0*/  SHF.R.U32 R11, R19.reuse, 0x2, R19.reuse ;  /* 0x00000002130b7819 */ /* 0x140fe40000001613 */
[----:B------:R-:W-:Y:S02]  /*03d0*/  ISETP.LT.AND.EX P0, PT, RZ, RZ, PT, P0 ;  /* 0x000000ffff00720c */ /* 0x000fe40003f01300 */
[C-C-:B------:R-:W-:Y:S02]  /*03e0*/  SHF.R.U32 R14, R19.reuse, 0xd, R19.reuse ;  /* 0x0000000d130e7819 */ /* 0x140fe40000001613 */
[----:B------:R-:W-:-:S02]  /*03f0*/  SHF.R.U32 R13, R19, 0x16, R19 ;  /* 0x00000016130d7819 */ /* 0x000fc40000001613 */
[----:B0-----:R-:W-:Y:S02]  /*0400*/  PRMT R25, R2, 0x3210, RZ ;  /* 0x0000321002197816 */ /* 0x001fe400000000ff */
[----:B------:R-:W-:Y:S02]  /*0410*/  SEL R10, R10, 0x20, P0 ;  /* 0x000000200a0a7807 */ /* 0x000fe40000000000 */
[----:B------:R-:W-:Y:S02]  /*0420*/  PRMT R35, R3, 0x3210, RZ ;  /* 0x0000321003237816 */ /* 0x000fe400000000ff */
[----:B------:R-:W-:Y:S02]  /*0430*/  LOP3.LUT R26, R13, R14, R11, 0x96, !PT ;  /* 0x0000000e0d1a7212 */ /* 0x000fe400078e960b */
[C-C-:B------:R-:W-:Y:S02]  /*0440*/  SHF.R.U32 R22, R3.reuse, 0x11, R3.reuse ;  /* 0x0000001103167819 */ /* 0x140fe40000001603 */
[----:B------:R-:W-:-:S02]  /*0450*/  SHF.R.U32 R11, R3, 0x13, R3 ;  /* 0x00000013030b7819 */ /* 0x000fc40000001603 */
[C-C-:B------:R-:W-:Y:S02]  /*0460*/  SHF.R.U32 R32, R2.reuse, 0x7, R2.reuse ;  /* 0x0000000702207819 */ /* 0x140fe40000001602 */
[----:B------:R-:W-:Y:S02]  /*0470*/  SHF.R.U32 R13, R2, 0x12, R2 ;  /* 0x00000012020d7819 */ /* 0x000fe40000001602 */
[----:B------:R-:W-:Y:S02]  /*0480*/  SHF.R.S64 R20, R35, R10, RZ ;  /* 0x0000000a23147219 */ /* 0x000fe400000010ff */
[----:B------:R-:W-:Y:S02]  /*0490*/  SHF.R.S64 R18, R25, R0, RZ ;  /* 0x0000000019127219 */ /* 0x000fe400000010ff */
[----:B------:R-:W-:Y:S02]  /*04a0*/  LOP3.LUT R22, R20, R11, R22, 0x96, !PT ;  /* 0x0000000b14167212 */ /* 0x000fe400078e9616 */
[----:B------:R-:W-:-:S02]  /*04b0*/  LOP3.LUT R32, R18, R13, R32, 0x96, !PT ;  /* 0x0000000d12207212 */ /* 0x000fc400078e9620 */
[C-C-:B------:R-:W-:Y:S02]  /*04c0*/  SHF.R.U32 R7, R2.reuse, 0x11, R2.reuse ;  /* 0x0000001102077819 */ /* 0x140fe40000001602 */
[----:B------:R-:W-:Y:S02]  /*04d0*/  SHF.R.U32 R14, R2, 0x13, R2 ;  /* 0x00000013020e7819 */ /* 0x000fe40000001602 */
[----:B------:R-:W-:Y:S02]  /*04e0*/  SHF.R.S64 R21, R25, R10, RZ ;  /* 0x0000000a19157219 */ /* 0x000fe400000010ff */
[C-C-:B------:R-:W-:Y:S02]  /*04f0*/  SHF.R.U32 R27, R3.reuse, 0x7, R3.reuse ;  /* 0x00000007031b7819 */ /* 0x140fe40000001603 */
[----:B------:R-:W-:Y:S02]  /*0500*/  SHF.R.U32 R18, R3, 0x12, R3 ;  /* 0x0000001203127819 */ /* 0x000fe40000001603 */
[----:B------:R-:W-:-:S02]  /*0510*/  SHF.R.S64 R11, R35, R0, RZ ;  /* 0x00000000230b7219 */ /* 0x000fc400000010ff */
[----:B--2---:R-:W-:Y:S02]  /*0520*/  PRMT R13, R16, 0x3210, RZ ;  /* 0x00003210100d7816 */ /* 0x004fe400000000ff */
[----:B---3--:R-:W-:Y:S02]  /*0530*/  PRMT R41, R8, 0x3210, RZ ;  /* 0x0000321008297816 */ /* 0x008fe400000000ff */
[----:B------:R-:W-:Y:S02]  /*0540*/  LOP3.LUT R14, R21, R14, R7, 0x96, !PT ;  /* 0x0000000e150e7212 */ /* 0x000fe400078e9607 */
[----:B------:R-:W-:Y:S02]  /*0550*/  PRMT R37, R9, 0x3210, RZ ;  /* 0x0000321009257816 */ /* 0x000fe400000000ff */
[----:B------:R-:W-:Y:S02]  /*0560*/  PRMT R6, R6, 0x3210, RZ ;  /* 0x0000321006067816 */ /* 0x000fe400000000ff */
[----:B------:R-:W-:-:S02]  /*0570*/  LOP3.LUT R27, R11, R18, R27, 0x96, !PT ;  /* 0x000000120b1b7212 */ /* 0x000fc400078e961b */
[----:B------:R-:W-:Y:S02]  /*0580*/  IADD3 R11, PT, PT, R13, -0x4a3f0431, R24 ;  /* 0xb5c0fbcf0d0b7810 */ /* 0x000fe40007ffe018 */
[C-C-:B------:R-:W-:Y:S02]  /*0590*/  SHF.R.U32 R20, R8.reuse, 0x7, R8.reuse ;  /* 0x0000000708147819 */ /* 0x140fe40000001608 */
[----:B------:R-:W-:Y:S02]  /*05a0*/  SHF.R.U32 R7, R8, 0x12, R8 ;  /* 0x0000001208077819 */ /* 0x000fe40000001608 */
[----:B------:R-:W-:Y:S02]  /*05b0*/  SHF.R.S64 R21, R41, R0, RZ ;  /* 0x0000000029157219 */ /* 0x000fe400000010ff */
[----:B------:R-:W-:Y:S02]  /*05c0*/  IADD3 R23, PT, PT, R14, R37, R6 ;  /* 0x000000250e177210 */ /* 0x000fe40007ffe006 */
[----:B------:R-:W-:-:S02]  /*05d0*/  PRMT R11, R11, 0x3210, RZ ;  /* 0x000032100b0b7816 */ /* 0x000fc400000000ff */
[----:B------:R-:W-:Y:S01]  /*05e0*/  LOP3.LUT R6, R39, 0x510e527f, R12, 0xac, !PT ;  /* 0x510e527f27067812 */ /* 0x000fe200078eac0c */
[----:B------:R-:W-:Y:S01]  /*05f0*/  IMAD.IADD R23, R23, 0x1, R4 ;  /* 0x0000000117177824 */ /* 0x000fe200078e0204 */
[----:B------:R-:W-:Y:S02]  /*0600*/  PRMT R15, R15, 0x3210, RZ ;  /* 0x000032100f0f7816 */ /* 0x000fe400000000ff */
[----:B------:R-:W-:Y:S02]  /*0610*/  LOP3.LUT R20, R21, R7, R20, 0x96, !PT ;  /* 0x0000000715147212 */ /* 0x000fe400078e9614 */
[C-C-:B------:R-:W-:Y:S02]  /*0620*/  SHF.R.U32 R28, R9.reuse, 0x7, R9.reuse ;  /* 0x00000007091c7819 */ /* 0x140fe40000001609 */
[----:B------:R-:W-:Y:S02]  /*0630*/  SHF.R.U32 R7, R9, 0x12, R9 ;  /* 0x0000001209077819 */ /* 0x000fe40000001609 */
[----:B------:R-:W-:-:S02]  /*0640*/  SHF.R.S64 R14, R37, R0, RZ ;  /* 0x00000000250e7219 */ /* 0x000fc400000010ff */
[----:B------:R-:W-:Y:S02]  /*0650*/  IADD3 R15, PT, PT, R6, R11, R15 ;  /* 0x0000000b060f7210 */ /* 0x000fe40007ffe00f */
[----:B------:R-:W-:Y:S01]  /*0660*/  LOP3.LUT R28, R14, R7, R28, 0x96, !PT ;  /* 0x000000070e1c7212 */ /* 0x000fe200078e961c */
[----:B------:R-:W-:Y:S01]  /*0670*/  IMAD.MOV.U32 R14, RZ, RZ, 0x510e527f ;  /* 0x510e527fff0e7424 */ /* 0x000fe200078e00ff */
[----:B------:R-:W0:Y:S01]  /*0680*/  LDC.64 R6, c[0x0][0x3b0] ;  /* 0x0000ec00ff067b82 */ /* 0x000e220000000a00 */
[C---:B------:R-:W-:Y:S01]  /*0690*/  VIADD R42, R15.reuse, 0xbb67ae85 ;  /* 0xbb67ae850f2a7836 */ /* 0x040fe20000000000 */
[----:B------:R-:W-:Y:S02]  /*06a0*/  LOP3.LUT R36, R38, 0x6a09e667, R19, 0xe8, !PT ;  /* 0x6a09e66726247812 */ /* 0x000fe400078ee813 */
[----:B------:R-:W-:Y:S02]  /*06b0*/  PRMT R26, R26, 0x3210, RZ ;  /* 0x000032101a1a7816 */ /* 0x000fe400000000ff */
[----:B------:R-:W-:-:S02]  /*06c0*/  PRMT R15, R15, 0x3210, RZ ;  /* 0x000032100f0f7816 */ /* 0x000fc400000000ff */
[----:B------:R-:W-:Y:S02]  /*06d0*/  PRMT R14, R14, 0x3210, RZ ;  /* 0x000032100e0e7816 */ /* 0x000fe400000000ff */
[----:B------:R-:W-:Y:S02]  /*06e0*/  PRMT R21, R17, 0x3210, RZ ;  /* 0x0000321011157816 */ /* 0x000fe400000000ff */
[C-C-:B------:R-:W-:Y:S02]  /*06f0*/  SHF.R.U32 R18, R42.reuse, 0x6, R42.reuse ;  /* 0x000000062a127819 */ /* 0x140fe4000000162a */
[C-C-:B------:R-:W-:Y:S02]  /*0700*/  SHF.R.U32 R29, R42.reuse, 0xb, R42.reuse ;  /* 0x0000000b2a1d7819 */ /* 0x140fe4000000162a */
[----:B------:R-:W-:Y:S02]  /*0710*/  SHF.R.U32 R24, R42, 0x19, R42 ;  /* 0x000000192a187819 */ /* 0x000fe4000000162a */
[----:B------:R-:W-:-:S02]  /*0720*/  PRMT R33, R23, 0x3210, RZ ;  /* 0x0000321017217816 */ /* 0x000fc400000000ff */
[----:B------:R-:W-:Y:S02]  /*0730*/  IADD3 R36, PT, PT, R36, R15, R26 ;  /* 0x0000000f24247210 */ /* 0x000fe40007ffe01a */
[----:B------:R-:W-:Y:S02]  /*0740*/  IADD3 R15, PT, PT, R21, -0x164a245b, R14 ;  /* 0xe9b5dba5150f7810 */ /* 0x000fe40007ffe00e */
[----:B------:R-:W-:Y:S02]  /*0750*/  LOP3.LUT R18, R24, R29, R18, 0x96, !PT ;  /* 0x0000001d18127212 */ /* 0x000fe400078e9612 */
[C-C-:B------:R-:W-:Y:S02]  /*0760*/  SHF.R.U32 R4, R23.reuse, 0x11, R23.reuse ;  /* 0x0000001117047819 */ /* 0x140fe40000001617 */
[----:B------:R-:W-:Y:S02]  /*0770*/  SHF.R.U32 R11, R23, 0x13, R23 ;  /* 0x00000013170b7819 */ /* 0x000fe40000001617 */
[----:B------:R-:W-:-:S02]  /*0780*/  SHF.R.S64 R30, R33, R10, RZ ;  /* 0x0000000a211e7219 */ /* 0x000fc400000010ff */
[----:B------:R-:W-:Y:S02]  /*0790*/  PRMT R24, R15, 0x3210, RZ ;  /* 0x000032100f187816 */ /* 0x000fe400000000ff */
[----:B------:R-:W-:Y:S02]  /*07a0*/  LOP3.LUT R15, R42, R39, R12, 0xca, !PT ;  /* 0x000000272a0f7212 */ /* 0x000fe400078eca0c */
[----:B------:R-:W-:Y:S02]  /*07b0*/  PRMT R18, R18, 0x3210, RZ ;  /* 0x0000321012127816 */ /* 0x000fe400000000ff */
[----:B------:R-:W-:Y:S02]  /*07c0*/  LOP3.LUT R4, R30, R11, R4, 0x96, !PT ;  /* 0x0000000b1e047212 */ /* 0x000fe400078e9604 */
[----:B------:R-:W-:Y:S02]  /*07d0*/  SHF.R.U32 R14, R16, 0x12, R16 ;  /* 0x00000012100e7819 */ /* 0x000fe40000001610 */
[----:B------:R-:W-:-:S02]  /*07e0*/  SHF.R.U32 R29, R36, 0x2, R36 ;  /* 0x00000002241d7819 */ /* 0x000fc40000001624 */
[C-C-:B------:R-:W-:Y:S02]  /*07f0*/  SHF.R.U32 R30, R36.reuse, 0xd, R36.reuse ;  /* 0x0000000d241e7819 */ /* 0x140fe40000001624 */
[----:B------:R-:W-:Y:S02]  /*0800*/  SHF.R.U32 R31, R36, 0x16, R36 ;  /* 0x00000016241f7819 */ /* 0x000fe40000001624 */
[----:B------:R-:W-:Y:S02]  /*0810*/  SHF.R.U32 R11, R16, 0x7, R16 ;  /* 0x00000007100b7819 */ /* 0x000fe40000001610 */
[----:B------:R-:W-:Y:S02]  /*0820*/  SHF.R.S64 R40, R13, R0, RZ ;  /* 0x000000000d287219 */ /* 0x000fe400000010ff */
[C-C-:B------:R-:W-:Y:S02]  /*0830*/  SHF.R.U32 R26, R23.reuse, 0x7, R23.reuse ;  /* 0x00000007171a7819 */ /* 0x140fe40000001617 */
[----:B------:R-:W-:-:S02]  /*0840*/  SHF.R.U32 R13, R23, 0x12, R23 ;  /* 0x00000012170d7819 */ /* 0x000fc40000001617 */
[----:B------:R-:W-:Y:S02]  /*0850*/  SHF.R.S64 R34, R33, R0, RZ ;  /* 0x0000000021227219 */ /* 0x000fe400000010ff */
[----:B------:R-:W-:Y:S02]  /*0860*/  IADD3 R24, PT, PT, R15, R24, R18 ;  /* 0x000000180f187210 */ /* 0x000fe40007ffe012 */
[----:B------:R-:W-:Y:S02]  /*0870*/  LOP3.LUT R29, R31, R30, R29, 0x96, !PT ;  /* 0x0000001e1f1d7212 */ /* 0x000fe400078e961d */
[----:B------:R-:W-:Y:S01]  /*0880*/  LOP3.LUT R11, R40, R14, R11, 0x96, !PT ;  /* 0x0000000e280b7212 */ /* 0x000fe200078e960b */
[----:B------:R-:W-:Y:S01]  /*0890*/  VIADD R40, R24, 0x6a09e667 ;  /* 0x6a09e66718287836 */ /* 0x000fe20000000000 */
[----:B------:R-:W-:Y:S01]  /*08a0*/  LOP3.LUT R26, R34, R13, R26, 0x96, !PT ;  /* 0x0000000d221a7212 */ /* 0x000fe200078e961a */
[----:B------:R-:W2:Y:S01]  /*08b0*/  LDC.64 R14, c[0x0][0x398] ;  /* 0x0000e600ff0e7b82 */ /* 0x000ea20000000a00 */
[----:B------:R-:W-:-:S02]  /*08c0*/  SHF.R.U32 R13, R17, 0x7, R17 ;  /* 0x00000007110d7819 */ /* 0x000fc40000001611 */
[----:B------:R-:W-:Y:S02]  /*08d0*/  SHF.R.U32 R18, R17, 0x12, R17 ;  /* 0x0000001211127819 */ /* 0x000fe40000001611 */
[----:B------:R-:W-:Y:S02]  /*08e0*/  SHF.R.S64 R44, R21, R0, RZ ;  /* 0x00000000152c7219 */ /* 0x000fe400000010ff */
[----:B------:R-:W-:Y:S02]  /*08f0*/  LOP3.LUT R21, R19, R38, R36, 0xe8, !PT ;  /* 0x0000002613157212 */ /* 0x000fe400078ee824 */
[----:B------:R-:W-:Y:S02]  /*0900*/  PRMT R29, R29, 0x3210, RZ ;  /* 0x000032101d1d7816 */ /* 0x000fe400000000ff */
[----:B------:R-:W-:Y:S02]  /*0910*/  PRMT R30, R24, 0x3210, RZ ;  /* 0x00003210181e7816 */ /* 0x000fe400000000ff */
[----:B0-----:R-:W-:-:S02]  /*0920*/  PRMT R45, R6, 0x3210, RZ ;  /* 0x00003210062d7816 */ /* 0x001fc400000000ff */
[----:B------:R-:W-:Y:S02]  /*0930*/  PRMT R11, R11, 0x3210, RZ ;  /* 0x000032100b0b7816 */ /* 0x000fe400000000ff */
[----:B------:R-:W-:Y:S02]  /*0940*/  LOP3.LUT R24, R44, R18, R13, 0x96, !PT ;  /* 0x000000122c187212 */ /* 0x000fe400078e960d */
[C-C-:B------:R-:W-:Y:S02]  /*0950*/  SHF.R.U32 R31, R40.reuse, 0x6, R40.reuse ;  /* 0x00000006281f7819 */ /* 0x140fe40000001628 */
[C-C-:B------:R-:W-:Y:S02]  /*0960*/  SHF.R.U32 R34, R40.reuse, 0xb, R40.reuse ;  /* 0x0000000b28227819 */ /* 0x140fe40000001628 */
[----:B------:R-:W-:Y:S02]  /*0970*/  SHF.R.U32 R43, R40, 0x19, R40 ;  /* 0x00000019282b7819 */ /* 0x000fe40000001628 */
[----:B------:R-:W-:-:S02]  /*0980*/  IADD3 R18, PT, PT, R21, R30, R29 ;  /* 0x0000001e15127210 */ /* 0x000fc40007ffe01d */
[----:B------:R-:W-:Y:S02]  /*0990*/  IADD3 R46, PT, PT, R22, R45, R11 ;  /* 0x0000002d162e7210 */ /* 0x000fe40007ffe00b */
[----:B------:R-:W-:Y:S02]  /*09a0*/  LOP3.LUT R13, R43, R34, R31, 0x96, !PT ;  /* 0x000000222b0d7212 */ /* 0x000fe400078e961f */
[C-C-:B------:R-:W-:Y:S02]  /*09b0*/  SHF.R.U32 R47, R18.reuse, 0x2, R18.reuse ;  /* 0x00000002122f7819 */ /* 0x140fe40000001612 */
[C-C-:B------:R-:W-:Y:S02]  /*09c0*/  SHF.R.U32 R22, R18.reuse, 0xd, R18.reuse ;  /* 0x0000000d12167819 */ /* 0x140fe40000001612 */
[----:B------:R-:W-:Y:S02]  /*09d0*/  SHF.R.U32 R21, R18, 0x16, R18 ;  /* 0x0000001612157819 */ /* 0x000fe40000001612 */
[----:B------:R-:W-:-:S02]  /*09e0*/  PRMT R43, R7, 0x3210, RZ ;  /* 0x00003210072b7816 */ /* 0x000fc400000000ff */
[----:B------:R-:W-:Y:S01]  /*09f0*/  LOP3.LUT R47, R21, R22, R47, 0x96, !PT ;  /* 0x00000016152f7212 */ /* 0x000fe200078e962f */
[----:B------:R-:W-:Y:S01]  /*0a00*/  IMAD.IADD R21, R46, 0x1, R5 ;  /* 0x000000012e157824 */ /* 0x000fe200078e0205 */
[C-C-:B------:R-:W-:Y:S02]  /*0a10*/  SHF.R.U32 R30, R7.reuse, 0x7, R7.reuse ;  /* 0x00000007071e7819 */ /* 0x140fe40000001607 */
[----:B------:R-:W-:Y:S02]  /*0a20*/  SHF.R.U32 R29, R7, 0x12, R7 ;  /* 0x00000012071d7819 */ /* 0x000fe40000001607 */
[----:B------:R-:W-:Y:S02]  /*0a30*/  SHF.R.S64 R31, R43, R0, RZ ;  /* 0x000000002b1f7219 */ /* 0x000fe400000010ff */
[C-C-:B------:R-:W-:Y:S02]  /*0a40*/  SHF.R.U32 R34, R6.reuse, 0x7, R6.reuse ;  /* 0x0000000706227819 */ /* 0x140fe40000001606 */
[----:B------:R-:W-:-:S02]  /*0a50*/  SHF.R.U32 R11, R6, 0x12, R6 ;  /* 0x00000012060b7819 */ /* 0x000fc40000001606 */
[----:B------:R-:W-:Y:S02]  /*0a60*/  SHF.R.S64 R44, R45, R0, RZ ;  /* 0x000000002d2c7219 */ /* 0x000fe400000010ff */
[----:B------:R-:W-:Y:S02]  /*0a70*/  LOP3.LUT R30, R31, R29, R30, 0x96, !PT ;  /* 0x0000001d1f1e7212 */ /* 0x000fe400078e961e */
[----:B------:R-:W-:Y:S02]  /*0a80*/  PRMT R24, R24, 0x3210, RZ ;  /* 0x0000321018187816 */ /* 0x000fe400000000ff */
[----:B------:R-:W-:Y:S02]  /*0a90*/  PRMT R29, R21, 0x3210, RZ ;  /* 0x00003210151d7816 */ /* 0x000fe400000000ff */
[----:B------:R-:W-:Y:S02]  /*0aa0*/  LOP3.LUT R34, R44, R11, R34, 0x96, !PT ;  /* 0x0000000b2c227212 */ /* 0x000fe400078e9622 */
[----:B--2---:R-:W-:-:S02]  /*0ab0*/  PRMT R49, R14, 0x3210, RZ ;  /* 0x000032100e317816 */ /* 0x004fc400000000ff */
[C-C-:B------:R-:W-:Y:S02]  /*0ac0*/  SHF.R.U32 R22, R21.reuse, 0x7, R21.reuse ;  /* 0x0000000715167819 */ /* 0x140fe40000001615 */
[----:B------:R-:W-:Y:S02]  /*0ad0*/  SHF.R.U32 R11, R21, 0x12, R21 ;  /* 0x00000012150b7819 */ /* 0x000fe40000001615 */
[----:B------:R-:W-:Y:S02]  /*0ae0*/  SHF.R.S64 R31, R29, R0, RZ ;  /* 0x000000001d1f7219 */ /* 0x000fe400000010ff */
[----:B------:R-:W-:Y:S02]  /*0af0*/  PRMT R12, R12, 0x3210, RZ ;  /* 0x000032100c0c7816 */ /* 0x000fe400000000ff */
[----:B------:R-:W-:Y:S02]  /*0b00*/  IADD3 R51, PT, PT, R4, R43, R24 ;  /* 0x0000002b04337210 */ /* 0x000fe40007ffe018 */
[----:B------:R-:W-:-:S02]  /*0b10*/  LOP3.LUT R22, R31, R11, R22, 0x96, !PT ;  /* 0x0000000b1f167212 */ /* 0x000fc400078e9616 */
[----:B------:R-:W-:Y:S01]  /*0b20*/  IADD3 R12, PT, PT, R49, 0x3956c25b, R12 ;  /* 0x3956c25b310c7810 */ /* 0x000fe20007ffe00c */
[----:B------:R-:W-:Y:S01]  /*0b30*/  IMAD.IADD R11, R51, 0x1, R16 ;  /* 0x00000001330b7824 */ /* 0x000fe200078e0210 */
[----:B------:R-:W-:Y:S02]  /*0b40*/  LOP3.LUT R4, R40, R42, R39, 0xca, !PT ;  /* 0x0000002a28047212 */ /* 0x000fe400078eca27 */
[----:B------:R-:W-:Y:S02]  /*0b50*/  PRMT R55, R12, 0x3210, RZ ;  /* 0x000032100c377816 */ /* 0x000fe400000000ff */
[----:B------:R-:W-:Y:S02]  /*0b60*/  PRMT R13, R13, 0x3210, RZ ;  /* 0x000032100d0d7816 */ /* 0x000fe400000000ff */
[C-C-:B------:R-:W-:Y:S02]  /*0b70*/  SHF.R.U32 R46, R21.reuse, 0x11, R21.reuse ;  /* 0x00000011152e7819 */ /* 0x140fe40000001615 */
[----:B------:R-:W-:-:S02]  /*0b80*/  SHF.R.U32 R5, R21, 0x13, R21 ;  /* 0x0000001315057819 */ /* 0x000fc40000001615 */
[----:B------:R-:W-:Y:S02]  /*0b90*/  SHF.R.S64 R44, R29, R10, RZ ;  /* 0x0000000a1d2c7219 */ /* 0x000fe400000010ff */
[----:B------:R-:W-:Y:S02]  /*0ba0*/  PRMT R31, R11, 0x3210, RZ ;  /* 0x000032100b1f7816 */ /* 0x000fe400000000ff */
[----:B------:R-:W-:Y:S02]  /*0bb0*/  IADD3 R55, PT, PT, R4, R55, R13 ;  /* 0x0000003704377210 */ /* 0x000fe40007ffe00d */
[----:B------:R-:W-:Y:S02]  /*0bc0*/  LOP3.LUT R46, R44, R5, R46, 0x96, !PT ;  /* 0x000000052c2e7212 */ /* 0x000fe400078e962e */
[----:B------:R-:W-:Y:S01]  /*0bd0*/  SHF.R.S64 R12, R31, R0, RZ ;  /* 0x000000001f0c7219 */ /* 0x000fe200000010ff */
[----:B------:R-:W-:Y:S01]  /*0be0*/  IMAD.IADD R59, R55, 0x1, R38 ;  /* 0x00000001373b7824 */ /* 0x000fe200078e0226 */
[----:B------:R-:W-:-:S02]  /*0bf0*/  SHF.R.U32 R16, R14, 0x7, R14 ;  /* 0x000000070e107819 */ /* 0x000fc4000000160e */
[----:B------:R-:W-:Y:S02]  /*0c00*/  SHF.R.U32 R5, R14, 0x12, R14 ;  /* 0x000000120e057819 */ /* 0x000fe4000000160e */
[C-C-:B------:R-:W-:Y:S02]  /*0c10*/  SHF.R.U32 R24, R11.reuse, 0x7, R11.reuse ;  /* 0x000000070b187819 */ /* 0x140fe4000000160b */
[--C-:B------:R-:W-:Y:S02]  /*0c20*/  SHF.R.U32 R53, R11, 0x12, R11.reuse ;  /* 0x000000120b357819 */ /* 0x100fe4000000160b */
[----:B------:R-:W-:Y:S02]  /*0c30*/  SHF.R.S64 R49, R49, R0, RZ ;  /* 0x0000000031317219 */ /* 0x000fe400000010ff */
[C-C-:B------:R-:W-:Y:S02]  /*0c40*/  SHF.R.U32 R44, R11.reuse, 0x11, R11.reuse ;  /* 0x000000110b2c7819 */ /* 0x140fe4000000160b */
[----:B------:R-:W-:-:S02]  /*0c50*/  SHF.R.U32 R51, R11, 0x13, R11 ;  /* 0x000000130b337819 */ /* 0x000fc4000000160b */
[----:B------:R-:W-:Y:S02]  /*0c60*/  SHF.R.S64 R48, R31, R10, RZ ;  /* 0x0000000a1f307219 */ /* 0x000fe400000010ff */
[----:B------:R-:W-:Y:S02]  /*0c70*/  LOP3.LUT R24, R12, R53, R24, 0x96, !PT ;  /* 0x000000350c187212 */ /* 0x000fe400078e9618 */
[----:B------:R-:W-:Y:S01]  /*0c80*/  LOP3.LUT R16, R49, R5, R16, 0x96, !PT ;  /* 0x0000000531107212 */ /* 0x000fe200078e9610 */
[----:B------:R-:W0:Y:S01]  /*0c90*/  LDC.64 R12, c[0x0][0x3a0] ;  /* 0x0000e800ff0c7b82 */ /* 0x000e220000000a00 */
[----:B------:R-:W-:Y:S02]  /*0ca0*/  PRMT R5, R47, 0x3210, RZ ;  /* 0x000032102f057816 */ /* 0x000fe400000000ff */
[----:B------:R-:W-:Y:S02]  /*0cb0*/  LOP3.LUT R44, R48, R51, R44, 0x96, !PT ;  /* 0x00000033302c7212 */ /* 0x000fe400078e962c */
[----:B------:R-:W-:-:S02]  /*0cc0*/  PRMT R47, R15, 0x3210, RZ ;  /* 0x000032100f2f7816 */ /* 0x000fc400000000ff */
[----:B------:R-:W-:Y:S02]  /*0cd0*/  PRMT R38, R39, 0x3210, RZ ;  /* 0x0000321027267816 */ /* 0x000fe400000000ff */
[C-C-:B------:R-:W-:Y:S02]  /*0ce0*/  SHF.R.U32 R48, R59.reuse, 0x6, R59.reuse ;  /* 0x000000063b307819 */ /* 0x140fe4000000163b */
[C-C-:B------:R-:W-:Y:S02]  /*0cf0*/  SHF.R.U32 R49, R59.reuse, 0xb, R59.reuse ;  /* 0x0000000b3b317819 */ /* 0x140fe4000000163b */
[----:B------:R-:W-:Y:S02]  /*0d00*/  SHF.R.U32 R50, R59, 0x19, R59 ;  /* 0x000000193b327819 */ /* 0x000fe4000000163b */
[----:B------:R-:W-:Y:S02]  /*0d10*/  IADD3 R38, PT, PT, R47, 0x59f111f1, R38 ;  /* 0x59f111f12f267810 */ /* 0x000fe40007ffe026 */
[----:B------:R-:W-:-:S02]  /*0d20*/  PRMT R4, R55, 0x3210, RZ ;  /* 0x0000321037047816 */ /* 0x000fc400000000ff */
[----:B------:R-:W-:Y:S02]  /*0d30*/  LOP3.LUT R49, R50, R49, R48, 0x96, !PT ;  /* 0x0000003132317212 */ /* 0x000fe400078e9630 */
[----:B------:R-:W-:Y:S02]  /*0d40*/  LOP3.LUT R53, R36, R19, R18, 0xe8, !PT ;  /* 0x0000001324357212 */ /* 0x000fe400078ee812 */
[----:B------:R-:W-:Y:S02]  /*0d50*/  SHF.R.S64 R55, R47, R0, RZ ;  /* 0x000000002f377219 */ /* 0x000fe400000010ff */
[----:B------:R-:W-:Y:S02]  /*0d60*/  PRMT R47, R38, 0x3210, RZ ;  /* 0x00003210262f7816 */ /* 0x000fe400000000ff */
[----:B------:R-:W-:Y:S02]  /*0d70*/  LOP3.LUT R38, R59, R40, R42, 0xca, !PT ;  /* 0x000000283b267212 */ /* 0x000fe400078eca2a */
[----:B------:R-:W-:-:S02]  /*0d80*/  PRMT R49, R49, 0x3210, RZ ;  /* 0x0000321031317816 */ /* 0x000fc400000000ff */
[----:B------:R-:W-:Y:S02]  /*0d90*/  IADD3 R53, PT, PT, R53, R4, R5 ;  /* 0x0000000435357210 */ /* 0x000fe40007ffe005 */
[----:B------:R-:W2:Y:S01]  /*0da0*/  LDC.64 R4, c[0x0][0x3b8] ;  /* 0x0000ee00ff047b82 */ /* 0x000ea20000000a00 */
[----:B------:R-:W-:Y:S02]  /*0db0*/  IADD3 R38, PT, PT, R38, R47, R49 ;  /* 0x0000002f26267210 */ /* 0x000fe40007ffe031 */
[C-C-:B------:R-:W-:Y:S02]  /*0dc0*/  SHF.R.U32 R50, R53.reuse, 0x2, R53.reuse ;  /* 0x0000000235327819 */ /* 0x140fe40000001635 */
[C---:B------:R-:W-:Y:S01]  /*0dd0*/  SHF.R.U32 R51, R53.reuse, 0xd, R53 ;  /* 0x0000000d35337819 */ /* 0x040fe20000001635 */
[----:B------:R-:W-:Y:S01]  /*0de0*/  IMAD.IADD R19, R38, 0x1, R19 ;  /* 0x0000000126137824 */ /* 0x000fe200078e0213 */
[----:B------:R-:W-:Y:S02]  /*0df0*/  SHF.R.U32 R52, R53, 0x16, R53 ;  /* 0x0000001635347819 */ /* 0x000fe40000001635 */
[----:B------:R-:W-:-:S02]  /*0e00*/  SHF.R.U32 R48, R15, 0x7, R15 ;  /* 0x000000070f307819 */ /* 0x000fc4000000160f */
[----:B------:R-:W-:Y:S02]  /*0e10*/  SHF.R.U32 R39, R15, 0x12, R15 ;  /* 0x000000120f277819 */ /* 0x000fe4000000160f */
[----:B------:R-:W-:Y:S02]  /*0e20*/  PRMT R54, R59, 0x3210, RZ ;  /* 0x000032103b367816 */ /* 0x000fe400000000ff */
[----:B------:R-:W-:Y:S02]  /*0e30*/  LOP3.LUT R50, R52, R51, R50, 0x96, !PT ;  /* 0x0000003334327212 */ /* 0x000fe400078e9632 */
[----:B------:R-:W-:Y:S02]  /*0e40*/  LOP3.LUT R48, R55, R39, R48, 0x96, !PT ;  /* 0x0000002737307212 */ /* 0x000fe400078e9630 */
[----:B------:R-:W-:Y:S02]  /*0e50*/  IADD3 R41, PT, PT, R41, -0x27f85568, R54 ;  /* 0xd807aa9829297810 */ /* 0x000fe40007ffe036 */
[----:B------:R-:W-:-:S02]  /*0e60*/  LOP3.LUT R51, R18, R36, R53, 0xe8, !PT ;  /* 0x0000002412337212 */ /* 0x000fc400078ee835 */
[----:B------:R-:W-:Y:S02]  /*0e70*/  PRMT R50, R50, 0x3210, RZ ;  /* 0x0000321032327816 */ /* 0x000fe400000000ff */
[----:B------:R-:W-:Y:S02]  /*0e80*/  PRMT R38, R38, 0x3210, RZ ;  /* 0x0000321026267816 */ /* 0x000fe400000000ff */
[----:B0-----:R-:W-:Y:S02]  /*0e90*/  PRMT R57, R12, 0x3210, RZ ;  /* 0x000032100c397816 */ /* 0x001fe400000000ff */
[C-C-:B------:R-:W-:Y:S02]  /*0ea0*/  SHF.R.U32 R39, R19.reuse, 0x6, R19.reuse ;  /* 0x0000000613277819 */ /* 0x140fe40000001613 */
[C-C-:B------:R-:W-:Y:S02]  /*0eb0*/  SHF.R.U32 R54, R19.reuse, 0xb, R19.reuse ;  /* 0x0000000b13367819 */ /* 0x140fe40000001613 */
[----:B------:R-:W-:-:S02]  /*0ec0*/  SHF.R.U32 R47, R19, 0x19, R19 ;  /* 0x00000019132f7819 */ /* 0x000fc40000001613 */
[----:B------:R-:W-:Y:S02]  /*0ed0*/  PRMT R52, R42, 0x3210, RZ ;  /* 0x000032102a347816 */ /* 0x000fe400000000ff */
[----:B------:R-:W-:Y:S02]  /*0ee0*/  IADD3 R51, PT, PT, R51, R38, R50 ;  /* 0x0000002633337210 */ /* 0x000fe40007ffe032 */
[----:B------:R-:W-:Y:S02]  /*0ef0*/  LOP3.LUT R39, R47, R54, R39, 0x96, !PT ;  /* 0x000000362f277212 */ /* 0x000fe400078e9627 */
[----:B------:R-:W-:Y:S02]  /*0f00*/  IADD3 R50, PT, PT, R57, -0x6dc07d5c, R52 ;  /* 0x923f82a439327810 */ /* 0x000fe40007ffe034 */
[----:B------:R-:W-:Y:S02]  /*0f10*/  LOP3.LUT R49, R19, R59, R40, 0xca, !PT ;  /* 0x0000003b13317212 */ /* 0x000fe400078eca28 */
[----:B------:R-:W-:-:S02]  /*0f20*/  PRMT R50, R50, 0x3210, RZ ;  /* 0x0000321032327816 */ /* 0x000fc400000000ff */
[----:B------:R-:W-:Y:S02]  /*0f30*/  PRMT R39, R39, 0x3210, RZ ;  /* 0x0000321027277816 */ /* 0x000fe400000000ff */
[----:B------:R-:W-:Y:S02]  /*0f40*/  PRMT R56, R19, 0x3210, RZ ;  /* 0x0000321013387816 */ /* 0x000fe400000000ff */
[----:B--2---:R-:W-:Y:S02]  /*0f50*/  PRMT R47, R4, 0x3210, RZ ;  /* 0x00003210042f7816 */ /* 0x004fe400000000ff */
[----:B------:R-:W-:Y:S02]  /*0f60*/  PRMT R16, R16, 0x3210, RZ ;  /* 0x0000321010107816 */ /* 0x000fe400000000ff */
[----:B------:R-:W-:Y:S02]  /*0f70*/  IADD3 R39, PT, PT, R49, R50, R39 ;  /* 0x0000003231277210 */ /* 0x000fe40007ffe027 */
[----:B------:R-:W-:-:S02]  /*0f80*/  SHF.R.U32 R52, R51, 0x2, R51 ;  /* 0x0000000233347819 */ /* 0x000fc40000001633 */
[C-C-:B------:R-:W-:Y:S02]  /*0f90*/  SHF.R.U32 R55, R51.reuse, 0xd, R51.reuse ;  /* 0x0000000d33377819 */ /* 0x140fe40000001633 */
[----:B------:R-:W-:Y:S02]  /*0fa0*/  SHF.R.U32 R54, R51, 0x16, R51 ;  /* 0x0000001633367819 */ /* 0x000fe40000001633 */
[----:B------:R-:W-:Y:S02]  /*0fb0*/  IADD3 R42, PT, PT, R37, 0x12835b01, R56 ;  /* 0x12835b01252a7810 */ /* 0x000fe40007ffe038 */
[C-C-:B------:R-:W-:Y:S02]  /*0fc0*/  SHF.R.U32 R37, R4.reuse, 0x7, R4.reuse ;  /* 0x0000000704257819 */ /* 0x140fe40000001604 */
[----:B------:R-:W-:Y:S02]  /*0fd0*/  SHF.R.U32 R38, R4, 0x12, R4 ;  /* 0x0000001204267819 */ /* 0x000fe40000001604 */
[----:B------:R-:W-:-:S02]  /*0fe0*/  SHF.R.S64 R56, R47, R0, RZ ;  /* 0x000000002f387219 */ /* 0x000fc400000010ff */
[----:B------:R-:W-:Y:S01]  /*0ff0*/  IADD3 R16, PT, PT, R46, R47, R16 ;  /* 0x0000002f2e107210 */ /* 0x000fe20007ffe010 */
[----:B------:R-:W-:Y:S01]  /*1000*/  IMAD.IADD R46, R39, 0x1, R36 ;  /* 0x00000001272e7824 */ /* 0x000fe200078e0224 */
[----:B------:R-:W-:Y:S02]  /*1010*/  LOP3.LUT R52, R54, R55, R52, 0x96, !PT ;  /* 0x0000003736347212 */ /* 0x000fe400078e9634 */
[----:B------:R-:W-:Y:S01]  /*1020*/  LOP3.LUT R37, R56, R38, R37, 0x96, !PT ;  /* 0x0000002638257212 */ /* 0x000fe200078e9625 */
[----:B------:R-:W-:Y:S01]  /*1030*/  IMAD.IADD R16, R16, 0x1, R17 ;  /* 0x0000000110107824 */ /* 0x000fe200078e0211 */
[----:B------:R-:W-:Y:S02]  /*1040*/  LOP3.LUT R38, R53, R18, R51, 0xe8, !PT ;  /* 0x0000001235267212 */ /* 0x000fe400078ee833 */
[----:B------:R-:W-:Y:S02]  /*1050*/  PRMT R52, R52, 0x3210, RZ ;  /* 0x0000321034347816 */ /* 0x000fe400000000ff */
[----:B------:R-:W-:-:S02]  /*1060*/  PRMT R39, R39, 0x3210, RZ ;  /* 0x0000321027277816 */ /* 0x000fc400000000ff */
[C-C-:B------:R-:W-:Y:S02]  /*1070*/  SHF.R.U32 R36, R46.reuse, 0x6, R46.reuse ;  /* 0x000000062e247819 */ /* 0x140fe4000000162e */
[C-C-:B------:R-:W-:Y:S02]  /*1080*/  SHF.R.U32 R49, R46.reuse, 0xb, R46.reuse ;  /* 0x0000000b2e317819 */ /* 0x140fe4000000162e */
[----:B------:R-:W-:Y:S02]  /*1090*/  SHF.R.U32 R50, R46, 0x19, R46 ;  /* 0x000000192e327819 */ /* 0x000fe4000000162e */
[----:B------:R-:W-:Y:S02]  /*10a0*/  PRMT R55, R13, 0x3210, RZ ;  /* 0x000032100d377816 */ /* 0x000fe400000000ff */
[----:B------:R-:W-:Y:S02]  /*10b0*/  PRMT R40, R40, 0x3210, RZ ;  /* 0x0000321028287816 */ /* 0x000fe400000000ff */
[----:B------:R-:W-:-:S02]  /*10c0*/  IADD3 R38, PT, PT, R38, R39, R52 ;  /* 0x0000002726267210 */ /* 0x000fc40007ffe034 */
[----:B------:R-:W-:Y:S02]  /*10d0*/  LOP3.LUT R50, R50, R49, R36, 0x96, !PT ;  /* 0x0000003132327212 */ /* 0x000fe400078e9624 */
[----:B------:R-:W-:Y:S02]  /*10e0*/  IADD3 R40, PT, PT, R55, -0x54e3a12b, R40 ;  /* 0xab1c5ed537287810 */ /* 0x000fe40007ffe028 */
[C-C-:B------:R-:W-:Y:S02]  /*10f0*/  SHF.R.U32 R52, R38.reuse, 0x2, R38.reuse ;  /* 0x0000000226347819 */ /* 0x140fe40000001626 */
[C-C-:B------:R-:W-:Y:S02]  /*1100*/  SHF.R.U32 R61, R38.reuse, 0xd, R38.reuse ;  /* 0x0000000d263d7819 */ /* 0x140fe40000001626 */
[----:B------:R-:W-:Y:S02]  /*1110*/  SHF.R.U32 R54, R38, 0x16, R38 ;  /* 0x0000001626367819 */ /* 0x000fe40000001626 */
[----:B------:R-:W-:-:S02]  /*1120*/  PRMT R40, R40, 0x3210, RZ ;  /* 0x0000321028287816 */ /* 0x000fc400000000ff */
[----:B------:R-:W-:Y:S02]  /*1130*/  LOP3.LUT R59, R46, R19, R59, 0xca, !PT ;  /* 0x000000132e3b7212 */ /* 0x000fe400078eca3b */
[----:B------:R-:W-:Y:S02]  /*1140*/  PRMT R50, R50, 0x3210, RZ ;  /* 0x0000321032327816 */ /* 0x000fe400000000ff */
[----:B------:R-:W-:Y:S02]  /*1150*/  PRMT R49, R5, 0x3210, RZ ;  /* 0x0000321005317816 */ /* 0x000fe400000000ff */
[----:B------:R-:W-:Y:S02]  /*1160*/  LOP3.LUT R52, R54, R61, R52, 0x96, !PT ;  /* 0x0000003d36347212 */ /* 0x000fe400078e9634 */
[----:B------:R-:W-:Y:S02]  /*1170*/  IADD3 R61, PT, PT, R59, R40, R50 ;  /* 0x000000283b3d7210 */ /* 0x000fe40007ffe032 */
[----:B------:R-:W-:-:S02]  /*1180*/  SHF.R.U32 R36, R5, 0x7, R5 ;  /* 0x0000000705247819 */ /* 0x000fc40000001605 */
[----:B------:R-:W-:Y:S01]  /*1190*/  SHF.R.U32 R39, R5, 0x12, R5 ;  /* 0x0000001205277819 */ /* 0x000fe20000001605 */
[----:B------:R-:W-:Y:S01]  /*11a0*/  IMAD.IADD R17, R61, 0x1, R18 ;  /* 0x000000013d117824 */ /* 0x000fe200078e0212 */
[----:B------:R-:W-:Y:S02]  /*11b0*/  SHF.R.S64 R56, R49, R0, RZ ;  /* 0x0000000031387219 */ /* 0x000fe400000010ff */
[----:B------:R-:W-:Y:S02]  /*11c0*/  SHF.R.U32 R50, R16, 0x11, R16 ;  /* 0x0000001110327819 */ /* 0x000fe40000001610 */
[----:B------:R-:W-:Y:S02]  /*11d0*/  LOP3.LUT R36, R56, R39, R36, 0x96, !PT ;  /* 0x0000002738247212 */ /* 0x000fe400078e9624 */
[----:B------:R-:W-:Y:S02]  /*11e0*/  PRMT R39, R16, 0x3210, RZ ;  /* 0x0000321010277816 */ /* 0x000fe400000000ff */
[----:B------:R-:W-:-:S02]  /*11f0*/  SHF.R.U32 R40, R17, 0x6, R17 ;  /* 0x0000000611287819 */ /* 0x000fc40000001611 */
[C-C-:B------:R-:W-:Y:S02]  /*1200*/  SHF.R.U32 R63, R17.reuse, 0xb, R17.reuse ;  /* 0x0000000b113f7819 */ /* 0x140fe40000001611 */
[----:B------:R-:W-:Y:S02]  /*1210*/  SHF.R.U32 R54, R17, 0x19, R17 ;  /* 0x0000001911367819 */ /* 0x000fe40000001611 */
[----:B------:R-:W-:Y:S02]  /*1220*/  SHF.R.U32 R59, R16, 0x13, R16 ;  /* 0x00000013103b7819 */ /* 0x000fe40000001610 */
[----:B------:R-:W-:Y:S02]  /*1230*/  SHF.R.S64 R56, R39, R10, RZ ;  /* 0x0000000a27387219 */ /* 0x000fe400000010ff */
[----:B------:R-:W-:Y:S02]  /*1240*/  PRMT R48, R48, 0x3210, RZ ;  /* 0x0000321030307816 */ /* 0x000fe400000000ff */
[----:B------:R-:W-:-:S02]  /*1250*/  LOP3.LUT R18, R51, R53, R38, 0xe8, !PT ;  /* 0x0000003533127212 */ /* 0x000fc400078ee826 */
[----:B------:R-:W-:Y:S02]  /*1260*/  PRMT R52, R52, 0x3210, RZ ;  /* 0x0000321034347816 */ /* 0x000fe400000000ff */
[----:B------:R-:W-:Y:S02]  /*1270*/  PRMT R61, R61, 0x3210, RZ ;  /* 0x000032103d3d7816 */ /* 0x000fe400000000ff */
[----:B------:R-:W-:Y:S02]  /*1280*/  LOP3.LUT R40, R54, R63, R40, 0x96, !PT ;  /* 0x0000003f36287212 */ /* 0x000fe400078e9628 */
[----:B------:R-:W-:Y:S02]  /*1290*/  LOP3.LUT R50, R56, R59, R50, 0x96, !PT ;  /* 0x0000003b38327212 */ /* 0x000fe400078e9632 */
[----:B------:R-:W-:Y:S02]  /*12a0*/  IADD3 R65, PT, PT, R44, R49, R48 ;  /* 0x000000312c417210 */ /* 0x000fe40007ffe030 */
[----:B------:R-:W-:-:S02]  /*12b0*/  IADD3 R59, PT, PT, R18, R61, R52 ;  /* 0x0000003d123b7210 */ /* 0x000fc40007ffe034 */
[C---:B------:R-:W-:Y:S01]  /*12c0*/  SHF.R.U32 R18, R16.reuse, 0x7, R16 ;  /* 0x0000000710127819 */ /* 0x040fe20000001610 */
[----:B------:R-:W-:Y:S01]  /*12d0*/  IMAD.IADD R14, R65, 0x1, R14 ;  /* 0x00000001410e7824 */ /* 0x000fe200078e020e */
[----:B------:R-:W-:Y:S02]  /*12e0*/  SHF.R.U32 R61, R16, 0x12, R16 ;  /* 0x00000012103d7819 */ /* 0x000fe40000001610 */
[----:B------:R-:W-:Y:S02]  /*12f0*/  SHF.R.S64 R54, R39, R0, RZ ;  /* 0x0000000027367219 */ /* 0x000fe400000010ff */
[----:B------:R-:W-:Y:S02]  /*1300*/  PRMT R44, R41, 0x3210, RZ ;  /* 0x00003210292c7816 */ /* 0x000fe400000000ff */
[----:B------:R-:W-:Y:S02]  /*1310*/  LOP3.LUT R41, R17, R46, R19, 0xca, !PT ;  /* 0x0000002e11297212 */ /* 0x000fe400078eca13 */
[----:B------:R-:W-:-:S02]  /*1320*/  PRMT R40, R40, 0x3210, RZ ;  /* 0x0000321028287816 */ /* 0x000fc400000000ff */
[----:B------:R-:W-:Y:S02]  /*1330*/  LOP3.LUT R19, R54, R61, R18, 0x96, !PT ;  /* 0x0000003d36137212 */ /* 0x000fe400078e9612 */
[----:B------:R-:W-:Y:S02]  /*1340*/  IADD3 R54, PT, PT, R41, R44, R40 ;  /* 0x0000002c29367210 */ /* 0x000fe40007ffe028 */
[C-C-:B------:R-:W-:Y:S02]  /*1350*/  SHF.R.U32 R48, R59.reuse, 0x2, R59.reuse ;  /* 0x000000023b307819 */ /* 0x140fe4000000163b */
[C---:B------:R-:W-:Y:S01]  /*1360*/  SHF.R.U32 R63, R59.reuse, 0xd, R59 ;  /* 0x0000000d3b3f7819 */ /* 0x040fe2000000163b */
[----:B------:R-:W-:Y:S01]  /*1370*/  IMAD.IADD R44, R54, 0x1, R53 ;  /* 0x00000001362c7824 */ /* 0x000fe200078e0235 */
[----:B------:R-:W-:Y:S02]  /*1380*/  SHF.R.U32 R52, R59, 0x16, R59 ;  /* 0x000000163b347819 */ /* 0x000fe4000000163b */
[----:B------:R-:W-:-:S02]  /*1390*/  PRMT R41, R14, 0x3210, RZ ;  /* 0x000032100e297816 */ /* 0x000fc400000000ff */
[----:B------:R-:W-:Y:S02]  /*13a0*/  LOP3.LUT R52, R52, R63, R48, 0x96, !PT ;  /* 0x0000003f34347212 */ /* 0x000fe400078e9630 */
[----:B------:R-:W-:Y:S02]  /*13b0*/  PRMT R53, R54, 0x3210, RZ ;  /* 0x0000321036357816 */ /* 0x000fe400000000ff */
[C-C-:B------:R-:W-:Y:S02]  /*13c0*/  SHF.R.U32 R54, R44.reuse, 0x6, R44.reuse ;  /* 0x000000062c367819 */ /* 0x140fe4000000162c */
[C-C-:B------:R-:W-:Y:S02]  /*13d0*/  SHF.R.U32 R63, R44.reuse, 0xb, R44.reuse ;  /* 0x0000000b2c3f7819 */ /* 0x140fe4000000162c */
[----:B------:R-:W-:Y:S02]  /*13e0*/  SHF.R.U32 R56, R44, 0x19, R44 ;  /* 0x000000192c387819 */ /* 0x000fe4000000162c */
[----:B------:R-:W-:-:S02]  /*13f0*/  SHF.R.S64 R60, R57, R0, RZ ;  /* 0x00000000393c7219 */ /* 0x000fc400000010ff */
[C-C-:B------:R-:W-:Y:S02]  /*1400*/  SHF.R.U32 R48, R14.reuse, 0x11, R14.reuse ;  /* 0x000000110e307819 */ /* 0x140fe4000000160e */
[----:B------:R-:W-:Y:S02]  /*1410*/  SHF.R.U32 R57, R14, 0x13, R14 ;  /* 0x000000130e397819 */ /* 0x000fe4000000160e */
[----:B------:R-:W-:Y:S02]  /*1420*/  SHF.R.S64 R58, R41, R10, RZ ;  /* 0x0000000a293a7219 */ /* 0x000fe400000010ff */
[----:B------:R-:W-:Y:S02]  /*1430*/  LOP3.LUT R54, R56, R63, R54, 0x96, !PT ;  /* 0x0000003f38367212 */ /* 0x000fe400078e9636 */
[C-C-:B------:R-:W-:Y:S02]  /*1440*/  SHF.R.U32 R18, R12.reuse, 0x7, R12.reuse ;  /* 0x000000070c127819 */ /* 0x140fe4000000160c */
[----:B------:R-:W-:-:S02]  /*1450*/  SHF.R.U32 R61, R12, 0x12, R12 ;  /* 0x000000120c3d7819 */ /* 0x000fc4000000160c */
[----:B------:R-:W-:Y:S02]  /*1460*/  LOP3.LUT R48, R58, R57, R48, 0x96, !PT ;  /* 0x000000393a307212 */ /* 0x000fe400078e9630 */
[----:B------:R-:W-:Y:S02]  /*1470*/  PRMT R57, R42, 0x3210, RZ ;  /* 0x000032102a397816 */ /* 0x000fe400000000ff */
[----:B------:R-:W-:Y:S02]  /*1480*/  LOP3.LUT R40, R38, R51, R59, 0xe8, !PT ;  /* 0x0000003326287212 */ /* 0x000fe400078ee83b */
[----:B------:R-:W-:Y:S02]  /*1490*/  PRMT R52, R52, 0x3210, RZ ;  /* 0x0000321034347816 */ /* 0x000fe400000000ff */
[----:B------:R-:W-:Y:S02]  /*14a0*/  LOP3.LUT R42, R44, R17, R46, 0xca, !PT ;  /* 0x000000112c2a7212 */ /* 0x000fe400078eca2e */
[----:B------:R-:W-:-:S02]  /*14b0*/  PRMT R54, R54, 0x3210, RZ ;  /* 0x0000321036367816 */ /* 0x000fc400000000ff */
[----:B------:R-:W-:Y:S02]  /*14c0*/  LOP3.LUT R18, R60, R61, R18, 0x96, !PT ;  /* 0x0000003d3c127212 */ /* 0x000fe400078e9612 */
[----:B------:R-:W-:Y:S02]  /*14d0*/  IADD3 R40, PT, PT, R40, R53, R52 ;  /* 0x0000003528287210 */ /* 0x000fe40007ffe034 */
[----:B------:R-:W-:Y:S02]  /*14e0*/  IADD3 R54, PT, PT, R42, R57, R54 ;  /* 0x000000392a367210 */ /* 0x000fe40007ffe036 */
[----:B------:R-:W-:Y:S02]  /*14f0*/  PRMT R52, R18, 0x3210, RZ ;  /* 0x0000321012347816 */ /* 0x000fe400000000ff */
[--C-:B------:R-:W-:Y:S01]  /*1500*/  SHF.R.U32 R18, R14, 0x7, R14.reuse ;  /* 0x000000070e127819 */ /* 0x100fe2000000160e */
[----:B------:R-:W-:Y:S01]  /*1510*/  IMAD.IADD R42, R54, 0x1, R51 ;  /* 0x00000001362a7824 */ /* 0x000fe200078e0233 */
[----:B------:R-:W-:-:S02]  /*1520*/  SHF.R.U32 R53, R14, 0x12, R14 ;  /* 0x000000120e357819 */ /* 0x000fc4000000160e */
[----:B------:R-:W-:Y:S02]  /*1530*/  SHF.R.S64 R60, R41, R0, RZ ;  /* 0x00000000293c7219 */ /* 0x000fe400000010ff */
[C-C-:B------:R-:W-:Y:S02]  /*1540*/  SHF.R.U32 R56, R40.reuse, 0x2, R40.reuse ;  /* 0x0000000228387819 */ /* 0x140fe40000001628 */
[C-C-:B------:R-:W-:Y:S02]  /*1550*/  SHF.R.U32 R61, R40.reuse, 0xd, R40.reuse ;  /* 0x0000000d283d7819 */ /* 0x140fe40000001628 */
[----:B------:R-:W-:Y:S02]  /*1560*/  SHF.R.U32 R58, R40, 0x16, R40 ;  /* 0x00000016283a7819 */ /* 0x000fe40000001628 */
[----:B------:R-:W-:Y:S02]  /*1570*/  LOP3.LUT R18, R60, R53, R18, 0x96, !PT ;  /* 0x000000353c127212 */ /* 0x000fe400078e9612 */
[----:B------:R-:W-:-:S02]  /*1580*/  IADD3 R60, PT, PT, R50, R25, R52 ;  /* 0x00000019323c7210 */ /* 0x000fc40007ffe034 */
[----:B------:R-:W-:Y:S02]  /*1590*/  LOP3.LUT R56, R58, R61, R56, 0x96, !PT ;  /* 0x0000003d3a387212 */ /* 0x000fe400078e9638 */
[----:B------:R-:W-:Y:S01]  /*15a0*/  PRMT R50, R46, 0x3210, RZ ;  /* 0x000032102e327816 */ /* 0x000fe200000000ff */
[----:B------:R-:W-:Y:S01]  /*15b0*/  IMAD.IADD R15, R60, 0x1, R15 ;  /* 0x000000013c0f7824 */ /* 0x000fe200078e020f */
[----:B------:R-:W-:Y:S02]  /*15c0*/  PRMT R46, R54, 0x3210, RZ ;  /* 0x00003210362e7816 */ /* 0x000fe400000000ff */
[C-C-:B------:R-:W-:Y:S02]  /*15d0*/  SHF.R.U32 R52, R42.reuse, 0x6, R42.reuse ;  /* 0x000000062a347819 */ /* 0x140fe4000000162a */
[C-C-:B------:R-:W-:Y:S02]  /*15e0*/  SHF.R.U32 R53, R42.reuse, 0xb, R42.reuse ;  /* 0x0000000b2a357819 */ /* 0x140fe4000000162a */
[----:B------:R-:W-:-:S02]  /*15f0*/  SHF.R.U32 R54, R42, 0x19, R42 ;  /* 0x000000192a367819 */ /* 0x000fc4000000162a */
[----:B------:R-:W-:Y:S02]  /*1600*/  LOP3.LUT R51, R59, R38, R40, 0xe8, !PT ;  /* 0x000000263b337212 */ /* 0x000fe400078ee828 */
[----:B------:R-:W-:Y:S02]  /*1610*/  PRMT R56, R56, 0x3210, RZ ;  /* 0x0000321038387816 */ /* 0x000fe400000000ff */
[----:B------:R-:W-:Y:S02]  /*1620*/  IADD3 R50, PT, PT, R45, 0x243185be, R50 ;  /* 0x243185be2d327810 */ /* 0x000fe40007ffe032 */
[----:B------:R-:W-:Y:S02]  /*1630*/  LOP3.LUT R52, R54, R53, R52, 0x96, !PT ;  /* 0x0000003536347212 */ /* 0x000fe400078e9634 */
[----:B------:R-:W-:Y:S02]  /*1640*/  IADD3 R51, PT, PT, R51, R46, R56 ;  /* 0x0000002e33337210 */ /* 0x000fe40007ffe038 */
[----:B------:R-:W-:-:S02]  /*1650*/  SHF.R.U32 R46, R13, 0x7, R13 ;  /* 0x000000070d2e7819 */ /* 0x000fc4000000160d */
[----:B------:R-:W-:Y:S02]  /*1660*/  SHF.R.U32 R45, R13, 0x12, R13 ;  /* 0x000000120d2d7819 */ /* 0x000fe4000000160d */
[----:B------:R-:W-:Y:S02]  /*1670*/  SHF.R.S64 R57, R55, R0, RZ ;  /* 0x0000000037397219 */ /* 0x000fe400000010ff */
[----:B------:R-:W-:Y:S02]  /*1680*/  PRMT R53, R50, 0x3210, RZ ;  /* 0x0000321032357816 */ /* 0x000fe400000000ff */
[----:B------:R-:W-:Y:S02]  /*1690*/  LOP3.LUT R50, R42, R44, R17, 0xca, !PT ;  /* 0x0000002c2a327212 */ /* 0x000fe400078eca11 */
[----:B------:R-:W-:Y:S02]  /*16a0*/  PRMT R52, R52, 0x3210, RZ ;  /* 0x0000321034347816 */ /* 0x000fe400000000ff */
[----:B------:R-:W-:-:S02]  /*16b0*/  LOP3.LUT R46, R57, R45, R46, 0x96, !PT ;  /* 0x0000002d392e7212 */ /* 0x000fc400078e962e */
[----:B------:R-:W-:Y:S02]  /*16c0*/  IADD3 R57, PT, PT, R50, R53, R52 ;  /* 0x0000003532397210 */ /* 0x000fe40007ffe034 */
[C-C-:B------:R-:W-:Y:S02]  /*16d0*/  SHF.R.U32 R54, R51.reuse, 0x2, R51.reuse ;  /* 0x0000000233367819 */ /* 0x140fe40000001633 */
[--C-:B------:R-:W-:Y:S01]  /*16e0*/  SHF.R.U32 R55, R51, 0xd, R51.reuse ;  /* 0x0000000d33377819 */ /* 0x100fe20000001633 */
[----:B------:R-:W-:Y:S01]  /*16f0*/  IMAD.IADD R53, R57, 0x1, R38 ;  /* 0x0000000139357824 */ /* 0x000fe200078e0226 */
[----:B------:R-:W-:Y:S02]  /*1700*/  SHF.R.U32 R56, R51, 0x16, R51 ;  /* 0x0000001633387819 */ /* 0x000fe40000001633 */
[----:B------:R-:W-:Y:S02]  /*1710*/  PRMT R45, R15, 0x3210, RZ ;  /* 0x000032100f2d7816 */ /* 0x000fe400000000ff */
[----:B------:R-:W-:-:S02]  /*1720*/  PRMT R52, R17, 0x3210, RZ ;  /* 0x0000321011347816 */ /* 0x000fc400000000ff */
[----:B------:R-:W-:Y:S02]  /*1730*/  LOP3.LUT R54, R56, R55, R54, 0x96, !PT ;  /* 0x0000003738367212 */ /* 0x000fe400078e9636 */
[----:B------:R-:W-:Y:S02]  /*1740*/  PRMT R17, R57, 0x3210, RZ ;  /* 0x0000321039117816 */ /* 0x000fe400000000ff */
[C-C-:B------:R-:W-:Y:S02]  /*1750*/  SHF.R.U32 R56, R53.reuse, 0x6, R53.reuse ;  /* 0x0000000635387819 */ /* 0x140fe40000001635 */
[C-C-:B------:R-:W-:Y:S02]  /*1760*/  SHF.R.U32 R57, R53.reuse, 0xb, R53.reuse ;  /* 0x0000000b35397819 */ /* 0x140fe40000001635 */
[----:B------:R-:W-:Y:S02]  /*1770*/  SHF.R.U32 R58, R53, 0x19, R53 ;  /* 0x00000019353a7819 */ /* 0x000fe40000001635 */
[----:B------:R-:W-:-:S02]  /*1780*/  SHF.R.U32 R50, R15, 0x11, R15 ;  /* 0x000000110f327819 */ /* 0x000fc4000000160f */
[----:B------:R-:W-:Y:S02]  /*1790*/  SHF.R.U32 R55, R15, 0x13, R15 ;  /* 0x000000130f377819 */ /* 0x000fe4000000160f */
[----:B------:R-:W-:Y:S02]  /*17a0*/  SHF.R.S64 R60, R45, R10, RZ ;  /* 0x0000000a2d3c7219 */ /* 0x000fe400000010ff */
[----:B------:R-:W-:Y:S02]  /*17b0*/  IADD3 R52, PT, PT, R43, 0x550c7dc3, R52 ;  /* 0x550c7dc32b347810 */ /* 0x000fe40007ffe034 */
[----:B------:R-:W-:Y:S02]  /*17c0*/  LOP3.LUT R56, R58, R57, R56, 0x96, !PT ;  /* 0x000000393a387212 */ /* 0x000fe400078e9638 */
[----:B------:R-:W-:Y:S02]  /*17d0*/  LOP3.LUT R50, R60, R55, R50, 0x96, !PT ;  /* 0x000000373c327212 */ /* 0x000fe400078e9632 */
[----:B------:R-:W-:-:S02]  /*17e0*/  LOP3.LUT R38, R40, R59, R51, 0xe8, !PT ;  /* 0x0000003b28267212 */ /* 0x000fc400078ee833 */
[----:B------:R-:W-:Y:S02]  /*17f0*/  PRMT R54, R54, 0x3210, RZ ;  /* 0x0000321036367816 */ /* 0x000fe400000000ff */
[----:B------:R-:W-:Y:S02]  /*1800*/  PRMT R55, R52, 0x3210, RZ ;  /* 0x0000321034377816 */ /* 0x000fe400000000ff */
[----:B------:R-:W-:Y:S02]  /*1810*/  LOP3.LUT R52, R53, R42, R44, 0xca, !PT ;  /* 0x0000002a35347212 */ /* 0x000fe400078eca2c */
[----:B------:R-:W-:Y:S02]  /*1820*/  PRMT R56, R56, 0x3210, RZ ;  /* 0x0000321038387816 */ /* 0x000fe400000000ff */
[----:B------:R-:W-:Y:S02]  /*1830*/  IADD3 R38, PT, PT, R38, R17, R54 ;  /* 0x0000001126267210 */ /* 0x000fe40007ffe036 */
[----:B------:R-:W-:-:S02]  /*1840*/  PRMT R43, R46, 0x3210, RZ ;  /* 0x000032102e2b7816 */ /* 0x000fc400000000ff */
[C-C-:B------:R-:W-:Y:S02]  /*1850*/  SHF.R.U32 R17, R15.reuse, 0x7, R15.reuse ;  /* 0x000000070f117819 */ /* 0x140fe4000000160f */
[----:B------:R-:W-:Y:S02]  /*1860*/  SHF.R.U32 R46, R15, 0x12, R15 ;  /* 0x000000120f2e7819 */ /* 0x000fe4000000160f */
[----:B------:R-:W-:Y:S02]  /*1870*/  SHF.R.S64 R60, R45, R0, RZ ;  /* 0x000000002d3c7219 */ /* 0x000fe400000010ff */
[----:B------:R-:W-:Y:S02]  /*1880*/  IADD3 R52, PT, PT, R52, R55, R56 ;  /* 0x0000003734347210 */ /* 0x000fe40007ffe038 */
[----:B------:R-:W-:Y:S02]  /*1890*/  LOP3.LUT R17, R60, R46, R17, 0x96, !PT ;  /* 0x0000002e3c117212 */ /* 0x000fe400078e9611 */
[--C-:B------:R-:W-:Y:S01]  /*18a0*/  SHF.R.U32 R54, R38, 0x2, R38.reuse ;  /* 0x0000000226367819 */ /* 0x100fe20000001626 */
[----:B------:R-:W-:Y:S01]  /*18b0*/  IMAD.IADD R46, R52, 0x1, R59 ;  /* 0x00000001342e7824 */ /* 0x000fe200078e023b */
[----:B------:R-:W-:-:S02]  /*18c0*/  SHF.R.U32 R57, R38, 0xd, R38 ;  /* 0x0000000d26397819 */ /* 0x000fc40000001626 */
[----:B------:R-:W-:Y:S02]  /*18d0*/  SHF.R.U32 R58, R38, 0x16, R38 ;  /* 0x00000016263a7819 */ /* 0x000fe40000001626 */
[----:B------:R-:W-:Y:S02]  /*18e0*/  IADD3 R43, PT, PT, R48, R35, R43 ;  /* 0x00000023302b7210 */ /* 0x000fe40007ffe02b */
[----:B------:R-:W-:Y:S02]  /*18f0*/  LOP3.LUT R54, R58, R57, R54, 0x96, !PT ;  /* 0x000000393a367212 */ /* 0x000fe400078e9636 */
[----:B------:R-:W-:Y:S01]  /*1900*/  PRMT R55, R52, 0x3210, RZ ;  /* 0x0000321034377816 */ /* 0x000fe200000000ff */
[----:B------:R-:W-:Y:S01]  /*1910*/  IMAD.IADD R12, R43, 0x1, R12 ;  /* 0x000000012b0c7824 */ /* 0x000fe200078e020c */
[----:B------:R-:W-:Y:S02]  /*1920*/  PRMT R48, R44, 0x3210, RZ ;  /* 0x000032102c307816 */ /* 0x000fe400000000ff */
[----:B------:R-:W-:-:S02]  /*1930*/  SHF.R.U32 R52, R46, 0x6, R46 ;  /* 0x000000062e347819 */ /* 0x000fc4000000162e */
[C-C-:B------:R-:W-:Y:S02]  /*1940*/  SHF.R.U32 R57, R46.reuse, 0xb, R46.reuse ;  /* 0x0000000b2e397819 */ /* 0x140fe4000000162e */
[----:B------:R-:W-:Y:S02]  /*1950*/  SHF.R.U32 R56, R46, 0x19, R46 ;  /* 0x000000192e387819 */ /* 0x000fe4000000162e */
[----:B------:R-:W-:Y:S02]  /*1960*/  PRMT R20, R20, 0x3210, RZ ;  /* 0x0000321014147816 */ /* 0x000fe400000000ff */
[----:B------:R-:W-:Y:S02]  /*1970*/  LOP3.LUT R44, R51, R40, R38, 0xe8, !PT ;  /* 0x00000028332c7212 */ /* 0x000fe400078ee826 */
[----:B------:R-:W-:Y:S02]  /*1980*/  PRMT R54, R54, 0x3210, RZ ;  /* 0x0000321036367816 */ /* 0x000fe400000000ff */
[----:B------:R-:W-:-:S02]  /*1990*/  IADD3 R47, PT, PT, R47, 0x72be5d74, R48 ;  /* 0x72be5d742f2f7810 */ /* 0x000fc40007ffe030 */
[----:B------:R-:W-:Y:S02]  /*19a0*/  LOP3.LUT R52, R56, R57, R52, 0x96, !PT ;  /* 0x0000003938347212 */ /* 0x000fe400078e9634 */
[----:B------:R-:W-:Y:S02]  /*19b0*/  IADD3 R58, PT, PT, R50, R33, R20 ;  /* 0x00000021323a7210 */ /* 0x000fe40007ffe014 */
[----:B------:R-:W-:Y:S02]  /*19c0*/  IADD3 R44, PT, PT, R44, R55, R54 ;  /* 0x000000372c2c7210 */ /* 0x000fe40007ffe036 */
[----:B------:R-:W-:Y:S01]  /*19d0*/  PRMT R47, R47, 0x3210, RZ ;  /* 0x000032102f2f7816 */ /* 0x000fe200000000ff */
[----:B------:R-:W-:Y:S01]  /*19e0*/  IMAD.IADD R13, R58, 0x1, R13 ;  /* 0x000000013a0d7824 */ /* 0x000fe200078e020d */
[----:B------:R-:W-:Y:S02]  /*19f0*/  LOP3.LUT R20, R46, R53, R42, 0xca, !PT ;  /* 0x000000352e147212 */ /* 0x000fe400078eca2a */
[----:B------:R-:W-:-:S02]  /*1a00*/  PRMT R52, R52, 0x3210, RZ ;  /* 0x0000321034347816 */ /* 0x000fc400000000ff */
[C-C-:B------:R-:W-:Y:S02]  /*1a10*/  SHF.R.U32 R48, R44.reuse, 0x2, R44.reuse ;  /* 0x000000022c307819 */ /* 0x140fe4000000162c */
[C-C-:B------:R-:W-:Y:S02]  /*1a20*/  SHF.R.U32 R55, R44.reuse, 0xd, R44.reuse ;  /* 0x0000000d2c377819 */ /* 0x140fe4000000162c */
[----:B------:R-:W-:Y:S02]  /*1a30*/  SHF.R.U32 R50, R44, 0x16, R44 ;  /* 0x000000162c327819 */ /* 0x000fe4000000162c */
[----:B------:R-:W-:Y:S02]  /*1a40*/  IADD3 R47, PT, PT, R20, R47, R52 ;  /* 0x0000002f142f7210 */ /* 0x000fe40007ffe034 */
[----:B------:R-:W-:Y:S02]  /*1a50*/  LOP3.LUT R48, R50, R55, R48, 0x96, !PT ;  /* 0x0000003732307212 */ /* 0x000fe400078e9630 */
[----:B------:R-:W-:Y:S01]  /*1a60*/  PRMT R50, R42, 0x3210, RZ ;  /* 0x000032102a327816 */ /* 0x000fe200000000ff */
[----:B------:R-:W-:Y:S01]  /*1a70*/  IMAD.IADD R42, R47, 0x1, R40 ;  /* 0x000000012f2a7824 */ /* 0x000fe200078e0228 */
[----:B------:R-:W-:-:S02]  /*1a80*/  LOP3.LUT R20, R38, R51, R44, 0xe8, !PT ;  /* 0x0000003326147212 */ /* 0x000fc400078ee82c */
[----:B------:R-:W-:Y:S02]  /*1a90*/  PRMT R48, R48, 0x3210, RZ ;  /* 0x0000321030307816 */ /* 0x000fe400000000ff */
[C-C-:B------:R-:W-:Y:S02]  /*1aa0*/  SHF.R.U32 R40, R42.reuse, 0x6, R42.reuse ;  /* 0x000000062a287819 */ /* 0x140fe4000000162a */
[C-C-:B------:R-:W-:Y:S02]  /*1ab0*/  SHF.R.U32 R55, R42.reuse, 0xb, R42.reuse ;  /* 0x0000000b2a377819 */ /* 0x140fe4000000162a */
[----:B------:R-:W-:Y:S02]  /*1ac0*/  SHF.R.U32 R52, R42, 0x19, R42 ;  /* 0x000000192a347819 */ /* 0x000fe4000000162a */
[----:B------:R-:W-:Y:S02]  /*1ad0*/  PRMT R43, R47, 0x3210, RZ ;  /* 0x000032102f2b7816 */ /* 0x000fe400000000ff */
[----:B------:R-:W-:-:S02]  /*1ae0*/  PRMT R47, R12, 0x3210, RZ ;  /* 0x000032100c2f7816 */ /* 0x000fc400000000ff */
[----:B------:R-:W-:Y:S02]  /*1af0*/  IADD3 R50, PT, PT, R49, -0x7f214e02, R50 ;  /* 0x80deb1fe31327810 */ /* 0x000fe40007ffe032 */
[----:B------:R-:W-:Y:S02]  /*1b00*/  LOP3.LUT R40, R52, R55, R40, 0x96, !PT ;  /* 0x0000003734287212 */ /* 0x000fe400078e9628 */
[----:B------:R-:W-:Y:S02]  /*1b10*/  IADD3 R49, PT, PT, R20, R43, R48 ;  /* 0x0000002b14317210 */ /* 0x000fe40007ffe030 */
[C-C-:B------:R-:W-:Y:S02]  /*1b20*/  SHF.R.U32 R48, R12.reuse, 0x11, R12.reuse ;  /* 0x000000110c307819 */ /* 0x140fe4000000160c */
[----:B------:R-:W-:Y:S02]  /*1b30*/  SHF.R.U32 R43, R12, 0x13, R12 ;  /* 0x000000130c2b7819 */ /* 0x000fe4000000160c */
[----:B------:R-:W-:-:S02]  /*1b40*/  SHF.R.S64 R54, R47, R10, RZ ;  /* 0x0000000a2f367219 */ /* 0x000fc400000010ff */
[----:B------:R-:W-:Y:S02]  /*1b50*/  PRMT R55, R50, 0x3210, RZ ;  /* 0x0000321032377816 */ /* 0x000fe400000000ff */
[----:B------:R-:W-:Y:S02]  /*1b60*/  LOP3.LUT R20, R42, R46, R53, 0xca, !PT ;  /* 0x0000002e2a147212 */ /* 0x000fe400078eca35 */
[----:B------:R-:W-:Y:S02]  /*1b70*/  PRMT R40, R40, 0x3210, RZ ;  /* 0x0000321028287816 */ /* 0x000fe400000000ff */
[----:B------:R-:W-:Y:S02]  /*1b80*/  LOP3.LUT R48, R54, R43, R48, 0x96, !PT ;  /* 0x0000002b36307212 */ /* 0x000fe400078e9630 */
[----:B------:R-:W-:Y:S02]  /*1b90*/  IADD3 R54, PT, PT, R20, R55, R40 ;  /* 0x0000003714367210 */ /* 0x000fe40007ffe028 */
[----:B------:R-:W-:-:S02]  /*1ba0*/  SHF.R.U32 R50, R49, 0x2, R49 ;  /* 0x0000000231327819 */ /* 0x000fc40000001631 */
[C-C-:B------:R-:W-:Y:S02]  /*1bb0*/  SHF.R.U32 R57, R49.reuse, 0xd, R49.reuse ;  /* 0x0000000d31397819 */ /* 0x140fe40000001631 */
[----:B------:R-:W-:Y:S02]  /*1bc0*/  SHF.R.U32 R52, R49, 0x16, R49 ;  /* 0x0000001631347819 */ /* 0x000fe40000001631 */
[----:B------:R-:W-:Y:S02]  /*1bd0*/  PRMT R43, R13, 0x3210, RZ ;  /* 0x000032100d2b7816 */ /* 0x000fe400000000ff */
[----:B------:R-:W-:Y:S01]  /*1be0*/  PRMT R20, R53, 0x3210, RZ ;  /* 0x0000321035147816 */ /* 0x000fe200000000ff */
[----:B------:R-:W-:Y:S01]  /*1bf0*/  IMAD.IADD R53, R54, 0x1, R51 ;  /* 0x0000000136357824 */ /* 0x000fe200078e0233 */
[----:B------:R-:W-:Y:S02]  /*1c00*/  LOP3.LUT R52, R52, R57, R50, 0x96, !PT ;  /* 0x0000003934347212 */ /* 0x000fe400078e9632 */
[----:B------:R-:W-:-:S02]  /*1c10*/  SHF.R.U32 R50, R13, 0x11, R13 ;  /* 0x000000110d327819 */ /* 0x000fc4000000160d */
[----:B------:R-:W-:Y:S02]  /*1c20*/  SHF.R.U32 R55, R13, 0x13, R13 ;  /* 0x000000130d377819 */ /* 0x000fe4000000160d */
[----:B------:R-:W-:Y:S02]  /*1c30*/  SHF.R.S64 R58, R43, R10, RZ ;  /* 0x0000000a2b3a7219 */ /* 0x000fe400000010ff */
[----:B------:R-:W-:Y:S02]  /*1c40*/  PRMT R51, R54, 0x3210, RZ ;  /* 0x0000321036337816 */ /* 0x000fe400000000ff */
[C-C-:B------:R-:W-:Y:S02]  /*1c50*/  SHF.R.U32 R54, R53.reuse, 0x6, R53.reuse ;  /* 0x0000000635367819 */ /* 0x140fe40000001635 */
[C-C-:B------:R-:W-:Y:S02]  /*1c60*/  SHF.R.U32 R57, R53.reuse, 0xb, R53.reuse ;  /* 0x0000000b35397819 */ /* 0x140fe40000001635 */
[----:B------:R-:W-:-:S02]  /*1c70*/  SHF.R.U32 R56, R53, 0x19, R53 ;  /* 0x0000001935387819 */ /* 0x000fc40000001635 */
[----:B------:R-:W-:Y:S02]  /*1c80*/  LOP3.LUT R50, R58, R55, R50, 0x96, !PT ;  /* 0x000000373a327212 */ /* 0x000fe400078e9632 */
[----:B------:R-:W-:Y:S02]  /*1c90*/  IADD3 R55, PT, PT, R25, -0x6423f959, R20 ;  /* 0x9bdc06a719377810 */ /* 0x000fe40007ffe014 */
[----:B------:R-:W-:Y:S02]  /*1ca0*/  LOP3.LUT R54, R56, R57, R54, 0x96, !PT ;  /* 0x0000003938367212 */ /* 0x000fe400078e9636 */
[----:B------:R-:W-:Y:S02]  /*1cb0*/  PRMT R56, R55, 0x3210, RZ ;  /* 0x0000321037387816 */ /* 0x000fe400000000ff */
[----:B------:R-:W-:Y:S02]  /*1cc0*/  LOP3.LUT R55, R53, R42, R46, 0xca, !PT ;  /* 0x0000002a35377212 */ /* 0x000fe400078eca2e */
[----:B------:R-:W-:-:S02]  /*1cd0*/  PRMT R54, R54, 0x3210, RZ ;  /* 0x0000321036367816 */ /* 0x000fc400000000ff */
[----:B------:R-:W-:Y:S02]  /*1ce0*/  LOP3.LUT R40, R44, R38, R49, 0xe8, !PT ;  /* 0x000000262c287212 */ /* 0x000fe400078ee831 */
[----:B------:R-:W-:Y:S02]  /*1cf0*/  PRMT R52, R52, 0x3210, RZ ;  /* 0x0000321034347816 */ /* 0x000fe400000000ff */
[----:B------:R-:W-:Y:S02]  /*1d00*/  IADD3 R55, PT, PT, R55, R56, R54 ;  /* 0x0000003837377210 */ /* 0x000fe40007ffe036 */
[----:B------:R-:W-:Y:S02]  /*1d10*/  IADD3 R40, PT, PT, R40, R51, R52 ;  /* 0x0000003328287210 */ /* 0x000fe40007ffe034 */
[C---:B------:R-:W-:Y:S01]  /*1d20*/  SHF.R.U32 R25, R12.reuse, 0x7, R12 ;  /* 0x000000070c197819 */ /* 0x040fe2000000160c */
[----:B------:R-:W-:Y:S01]  /*1d30*/  IMAD.IADD R38, R55, 0x1, R38 ;  /* 0x0000000137267824 */ /* 0x000fe200078e0226 */
[----:B------:R-:W-:-:S02]  /*1d40*/  SHF.R.U32 R20, R12, 0x12, R12 ;  /* 0x000000120c147819 */ /* 0x000fc4000000160c */
[-C--:B------:R-:W-:Y:S02]  /*1d50*/  SHF.R.S64 R61, R47, R0.reuse, RZ ;  /* 0x000000002f3d7219 */ /* 0x080fe400000010ff */
[C-C-:B------:R-:W-:Y:S02]  /*1d60*/  SHF.R.U32 R51, R13.reuse, 0x7, R13.reuse ;  /* 0x000000070d337819 */ /* 0x140fe4000000160d */
[----:B------:R-:W-:Y:S02]  /*1d70*/  SHF.R.U32 R52, R13, 0x12, R13 ;  /* 0x000000120d347819 */ /* 0x000fe4000000160d */
[----:B------:R-:W-:Y:S02]  /*1d80*/  SHF.R.S64 R60, R43, R0, RZ ;  /* 0x000000002b3c7219 */ /* 0x000fe400000010ff */
[----:B------:R-:W-:Y:S02]  /*1d90*/  LOP3.LUT R25, R61, R20, R25, 0x96, !PT ;  /* 0x000000143d197212 */ /* 0x000fe400078e9619 */
[----:B------:R-:W-:-:S02]  /*1da0*/  LOP3.LUT R20, R60, R52, R51, 0x96, !PT ;  /* 0x000000343c147212 */ /* 0x000fc400078e9633 */
[----:B------:R-:W-:Y:S02]  /*1db0*/  PRMT R52, R46, 0x3210, RZ ;  /* 0x000032102e347816 */ /* 0x000fe400000000ff */
[----:B------:R-:W-:Y:S02]  /*1dc0*/  PRMT R46, R55, 0x3210, RZ ;  /* 0x00003210372e7816 */ /* 0x000fe400000000ff */
[C-C-:B------:R-:W-:Y:S02]  /*1dd0*/  SHF.R.U32 R54, R38.reuse, 0x6, R38.reuse ;  /* 0x0000000626367819 */ /* 0x140fe40000001626 */
[C-C-:B------:R-:W-:Y:S02]  /*1de0*/  SHF.R.U32 R55, R38.reuse, 0xb, R38.reuse ;  /* 0x0000000b26377819 */ /* 0x140fe40000001626 */
[----:B------:R-:W-:Y:S02]  /*1df0*/  SHF.R.U32 R56, R38, 0x19, R38 ;  /* 0x0000001926387819 */ /* 0x000fe40000001626 */
[----:B------:R-:W-:-:S02]  /*1e00*/  SHF.R.U32 R57, R40, 0x2, R40 ;  /* 0x0000000228397819 */ /* 0x000fc40000001628 */
[C-C-:B------:R-:W-:Y:S02]  /*1e10*/  SHF.R.U32 R58, R40.reuse, 0xd, R40.reuse ;  /* 0x0000000d283a7819 */ /* 0x140fe40000001628 */
[----:B------:R-:W-:Y:S02]  /*1e20*/  SHF.R.U32 R59, R40, 0x16, R40 ;  /* 0x00000016283b7819 */ /* 0x000fe40000001628 */
[----:B------:R-:W-:Y:S02]  /*1e30*/  PRMT R28, R28, 0x3210, RZ ;  /* 0x000032101c1c7816 */ /* 0x000fe400000000ff */
[----:B------:R-:W-:Y:S02]  /*1e40*/  IADD3 R35, PT, PT, R35, -0x3e640e8c, R52 ;  /* 0xc19bf17423237810 */ /* 0x000fe40007ffe034 */
[----:B------:R-:W-:Y:S02]  /*1e50*/  LOP3.LUT R54, R56, R55, R54, 0x96, !PT ;  /* 0x0000003738367212 */ /* 0x000fe400078e9636 */
[----:B------:R-:W-:-:S02]  /*1e60*/  LOP3.LUT R57, R59, R58, R57, 0x96, !PT ;  /* 0x0000003a3b397212 */ /* 0x000fc400078e9639 */
[----:B------:R-:W-:Y:S02]  /*1e70*/  IADD3 R59, PT, PT, R48, R29, R28 ;  /* 0x0000001d303b7210 */ /* 0x000fe40007ffe01c */
[----:B------:R-:W-:Y:S02]  /*1e80*/  PRMT R35, R35, 0x3210, RZ ;  /* 0x0000321023237816 */ /* 0x000fe400000000ff */
[----:B------:R-:W-:Y:S01]  /*1e90*/  LOP3.LUT R28, R38, R53, R42, 0xca, !PT ;  /* 0x00000035261c7212 */ /* 0x000fe200078eca2a */
[----:B------:R-:W-:Y:S01]  /*1ea0*/  IMAD.IADD R8, R59, 0x1, R8 ;  /* 0x000000013b087824 */ /* 0x000fe200078e0208 */
[----:B------:R-:W-:Y:S02]  /*1eb0*/  PRMT R54, R54, 0x3210, RZ ;  /* 0x0000321036367816 */ /* 0x000fe400000000ff */
[----:B------:R-:W-:Y:S02]  /*1ec0*/  LOP3.LUT R51, R49, R44, R40, 0xe8, !PT ;  /* 0x0000002c31337212 */ /* 0x000fe400078ee828 */
[----:B------:R-:W-:-:S02]  /*1ed0*/  PRMT R57, R57, 0x3210, RZ ;  /* 0x0000321039397816 */ /* 0x000fc400000000ff */
[----:B------:R-:W-:Y:S02]  /*1ee0*/  IADD3 R35, PT, PT, R28, R35, R54 ;  /* 0x000000231c237210 */ /* 0x000fe40007ffe036 */
[----:B------:R-:W-:Y:S02]  /*1ef0*/  IADD3 R51, PT, PT, R51, R46, R57 ;  /* 0x0000002e33337210 */ /* 0x000fe40007ffe039 */
[----:B------:R-:W-:Y:S01]  /*1f00*/  PRMT R34, R34, 0x3210, RZ ;  /* 0x0000321022227816 */ /* 0x000fe200000000ff */
[----:B------:R-:W-:Y:S01]  /*1f10*/  IMAD.IADD R44, R35, 0x1, R44 ;  /* 0x00000001232c7824 */ /* 0x000fe200078e022c */
[C-C-:B------:R-:W-:Y:S02]  /*1f20*/  SHF.R.U32 R46, R51.reuse, 0x2, R51.reuse ;  /* 0x00000002332e7819 */ /* 0x140fe40000001633 */
[C-C-:B------:R-:W-:Y:S02]  /*1f30*/  SHF.R.U32 R55, R51.reuse, 0xd, R51.reuse ;  /* 0x0000000d33377819 */ /* 0x140fe40000001633 */
[----:B------:R-:W-:-:S02]  /*1f40*/  SHF.R.U32 R48, R51, 0x16, R51 ;  /* 0x0000001633307819 */ /* 0x000fc40000001633 */
[----:B------:R-:W-:Y:S02]  /*1f50*/  PRMT R42, R42, 0x3210, RZ ;  /* 0x000032102a2a7816 */ /* 0x000fe400000000ff */
[----:B------:R-:W-:Y:S02]  /*1f60*/  LOP3.LUT R46, R48, R55, R46, 0x96, !PT ;  /* 0x00000037302e7212 */ /* 0x000fe400078e962e */
[C-C-:B------:R-:W-:Y:S02]  /*1f70*/  SHF.R.U32 R28, R44.reuse, 0x6, R44.reuse ;  /* 0x000000062c1c7819 */ /* 0x140fe4000000162c */
[C-C-:B------:R-:W-:Y:S02]  /*1f80*/  SHF.R.U32 R55, R44.reuse, 0xb, R44.reuse ;  /* 0x0000000b2c377819 */ /* 0x140fe4000000162c */
[----:B------:R-:W-:Y:S02]  /*1f90*/  SHF.R.U32 R48, R44, 0x19, R44 ;  /* 0x000000192c307819 */ /* 0x000fe4000000162c */
[----:B------:R-:W-:-:S02]  /*1fa0*/  IADD3 R50, PT, PT, R50, R31, R34 ;  /* 0x0000001f32327210 */ /* 0x000fc40007ffe022 */
[----:B------:R-:W-:Y:S02]  /*1fb0*/  IADD3 R59, PT, PT, R33, -0x1b64963f, R42 ;  /* 0xe49b69c1213b7810 */ /* 0x000fe40007ffe02a */
[----:B------:R-:W-:Y:S01]  /*1fc0*/  LOP3.LUT R28, R48, R55, R28, 0x96, !PT ;  /* 0x00000037301c7212 */ /* 0x000fe200078e961c */
[----:B------:R-:W-:Y:S01]  /*1fd0*/  IMAD.IADD R9, R50, 0x1, R9 ;  /* 0x0000000132097824 */ /* 0x000fe200078e0209 */
[----:B------:R-:W-:Y:S02]  /*1fe0*/  LOP3.LUT R34, R40, R49, R51, 0xe8, !PT ;  /* 0x0000003128227212 */ /* 0x000fe400078ee833 */
[----:B------:R-:W-:Y:S02]  /*1ff0*/  PRMT R46, R46, 0x3210, RZ ;  /* 0x000032102e2e7816 */ /* 0x000fe400000000ff */
[----:B------:R-:W-:Y:S02]  /*2000*/  PRMT R35, R35, 0x3210, RZ ;  /* 0x0000321023237816 */ /* 0x000fe400000000ff */
[----:B------:R-:W-:-:S02]  /*2010*/  PRMT R33, R8, 0x3210, RZ ;  /* 0x0000321008217816 */ /* 0x000fc400000000ff */
[----:B------:R-:W-:Y:S02]  /*2020*/  PRMT R59, R59, 0x3210, RZ ;  /* 0x000032103b3b7816 */ /* 0x000fe400000000ff */
[----:B------:R-:W-:Y:S02]  /*2030*/  LOP3.LUT R48, R44, R38, R53, 0xca, !PT ;  /* 0x000000262c307212 */ /* 0x000fe400078eca35 */
[----:B------:R-:W-:Y:S02]  /*2040*/  PRMT R28, R28, 0x3210, RZ ;  /* 0x000032101c1c7816 */ /* 0x000fe400000000ff */
[----:B------:R-:W-:Y:S02]  /*2050*/  IADD3 R34, PT, PT, R34, R35, R46 ;  /* 0x0000002322227210 */ /* 0x000fe40007ffe02e */
[C-C-:B------:R-:W-:Y:S02]  /*2060*/  SHF.R.U32 R42, R8.reuse, 0x11, R8.reuse ;  /* 0x00000011082a7819 */ /* 0x140fe40000001608 */
[----:B------:R-:W-:-:S02]  /*2070*/  SHF.R.U32 R55, R8, 0x13, R8 ;  /* 0x0000001308377819 */ /* 0x000fc40000001608 */
[----:B------:R-:W-:Y:S02]  /*2080*/  SHF.R.S64 R56, R33, R10, RZ ;  /* 0x0000000a21387219 */ /* 0x000fe400000010ff */
[----:B------:R-:W-:Y:S02]  /*2090*/  IADD3 R48, PT, PT, R48, R59, R28 ;  /* 0x0000003b30307210 */ /* 0x000fe40007ffe01c */
[----:B------:R-:W-:Y:S02]  /*20a0*/  PRMT R35, R9, 0x3210, RZ ;  /* 0x0000321009237816 */ /* 0x000fe400000000ff */
[C-C-:B------:R-:W-:Y:S02]  /*20b0*/  SHF.R.U32 R50, R34.reuse, 0x2, R34.reuse ;  /* 0x0000000222327819 */ /* 0x140fe40000001622 */
[C-C-:B------:R-:W-:Y:S02]  /*20c0*/  SHF.R.U32 R61, R34.reuse, 0xd, R34.reuse ;  /* 0x0000000d223d7819 */ /* 0x140fe40000001622 */
[----:B------:R-:W-:-:S02]  /*20d0*/  SHF.R.U32 R52, R34, 0x16, R34 ;  /* 0x0000001622347819 */ /* 0x000fc40000001622 */
[----:B------:R-:W-:Y:S01]  /*20e0*/  LOP3.LUT R42, R56, R55, R42, 0x96, !PT ;  /* 0x00000037382a7212 */ /* 0x000fe200078e962a */
[----:B------:R-:W-:Y:S01]  /*20f0*/  IMAD.IADD R55, R48, 0x1, R49 ;  /* 0x0000000130377824 */ /* 0x000fe200078e0231 */
[C-C-:B------:R-:W-:Y:S02]  /*2100*/  SHF.R.U32 R46, R9.reuse, 0x11, R9.reuse ;  /* 0x00000011092e7819 */ /* 0x140fe40000001609 */
[----:B------:R-:W-:Y:S02]  /*2110*/  SHF.R.U32 R57, R9, 0x13, R9 ;  /* 0x0000001309397819 */ /* 0x000fe40000001609 */
[----:B------:R-:W-:Y:S02]  /*2120*/  SHF.R.S64 R54, R35, R10, RZ ;  /* 0x0000000a23367219 */ /* 0x000fe400000010ff */
[----:B------:R-:W-:Y:S02]  /*2130*/  LOP3.LUT R50, R52, R61, R50, 0x96, !PT ;  /* 0x0000003d34327212 */ /* 0x000fe400078e9632 */
[----:B------:R-:W-:-:S02]  /*2140*/  LOP3.LUT R46, R54, R57, R46, 0x96, !PT ;  /* 0x00000039362e7212 */ /* 0x000fc400078e962e */
[----:B------:R-:W-:Y:S02]  /*2150*/  PRMT R52, R53, 0x3210, RZ ;  /* 0x0000321035347816 */ /* 0x000fe400000000ff */
[C-C-:B------:R-:W-:Y:S02]  /*2160*/  SHF.R.U32 R49, R55.reuse, 0x6, R55.reuse ;  /* 0x0000000637317819 */ /* 0x140fe40000001637 */
[C-C-:B------:R-:W-:Y:S02]  /*2170*/  SHF.R.U32 R54, R55.reuse, 0xb, R55.reuse ;  /* 0x0000000b37367819 */ /* 0x140fe40000001637 */
[----:B------:R-:W-:Y:S02]  /*2180*/  SHF.R.U32 R56, R55, 0x19, R55 ;  /* 0x0000001937387819 */ /* 0x000fe40000001637 */
[C-C-:B------:R-:W-:Y:S02]  /*2190*/  SHF.R.U32 R28, R8.reuse, 0x7, R8.reuse ;  /* 0x00000007081c7819 */ /* 0x140fe40000001608 */
[----:B------:R-:W-:-:S02]  /*21a0*/  SHF.R.U32 R57, R8, 0x12, R8 ;  /* 0x0000001208397819 */ /* 0x000fc40000001608 */
[----:B------:R-:W-:Y:S02]  /*21b0*/  SHF.R.S64 R58, R33, R0, RZ ;  /* 0x00000000213a7219 */ /* 0x000fe400000010ff */
[----:B------:R-:W-:Y:S02]  /*21c0*/  LOP3.LUT R53, R51, R40, R34, 0xe8, !PT ;  /* 0x0000002833357212 */ /* 0x000fe400078ee822 */
[----:B------:R-:W-:Y:S02]  /*21d0*/  PRMT R50, R50, 0x3210, RZ ;  /* 0x0000321032327816 */ /* 0x000fe400000000ff */
[----:B------:R-:W-:Y:S02]  /*21e0*/  PRMT R48, R48, 0x3210, RZ ;  /* 0x0000321030307816 */ /* 0x000fe400000000ff */
[----:B------:R-:W-:Y:S02]  /*21f0*/  IADD3 R52, PT, PT, R29, -0x1041b87a, R52 ;  /* 0xefbe47861d347810 */ /* 0x000fe40007ffe034 */
[----:B------:R-:W-:-:S02]  /*2200*/  LOP3.LUT R49, R56, R54, R49, 0x96, !PT ;  /* 0x0000003638317212 */ /* 0x000fc400078e9631 */
[----:B------:R-:W-:Y:S02]  /*2210*/  LOP3.LUT R28, R58, R57, R28, 0x96, !PT ;  /* 0x000000393a1c7212 */ /* 0x000fe400078e961c */
[----:B------:R-:W-:Y:S02]  /*2220*/  IADD3 R53, PT, PT, R53, R48, R50 ;  /* 0x0000003035357210 */ /* 0x000fe40007ffe032 */
[----:B------:R-:W-:Y:S02]  /*2230*/  PRMT R57, R52, 0x3210, RZ ;  /* 0x0000321034397816 */ /* 0x000fe400000000ff */
[----:B------:R-:W-:Y:S02]  /*2240*/  LOP3.LUT R50, R55, R44, R38, 0xca, !PT ;  /* 0x0000002c37327212 */ /* 0x000fe400078eca26 */
[----:B------:R-:W-:Y:S02]  /*2250*/  PRMT R52, R49, 0x3210, RZ ;  /* 0x0000321031347816 */ /* 0x000fe400000000ff */
[----:B------:R-:W-:-:S02]  /*2260*/  PRMT R30, R30, 0x3210, RZ ;  /* 0x000032101e1e7816 */ /* 0x000fc400000000ff */
[----:B------:R-:W-:Y:S02]  /*2270*/  IADD3 R57, PT, PT, R50, R57, R52 ;  /* 0x0000003932397210 */ /* 0x000fe40007ffe034 */
[----:B------:R-:W-:Y:S02]  /*2280*/  IADD3 R49, PT, PT, R42, R39, R30 ;  /* 0x000000272a317210 */ /* 0x000fe40007ffe01e */
[--C-:B------:R-:W-:Y:S01]  /*2290*/  SHF.R.U32 R29, R9, 0x7, R9.reuse ;  /* 0x00000007091d7819 */ /* 0x100fe20000001609 */
[----:B------:R-:W-:Y:S01]  /*22a0*/  IMAD.IADD R42, R57, 0x1, R40 ;  /* 0x00000001392a7824 */ /* 0x000fe200078e0228 */
[----:B------:R-:W-:Y:S01]  /*22b0*/  SHF.R.U32 R48, R9, 0x12, R9 ;  /* 0x0000001209307819 */ /* 0x000fe20000001609 */
[----:B------:R-:W-:Y:S01]  /*22c0*/  IMAD.IADD R6, R49, 0x1, R6 ;  /* 0x0000000131067824 */ /* 0x000fe200078e0206 */
[----:B------:R-:W-:Y:S02]  /*22d0*/  SHF.R.S64 R58, R35, R0, RZ ;  /* 0x00000000233a7219 */ /* 0x000fe400000010ff */
[----:B------:R-:W-:-:S02]  /*22e0*/  SHF.R.U32 R54, R53, 0x2, R53 ;  /* 0x0000000235367819 */ /* 0x000fc40000001635 */
[C-C-:B------:R-:W-:Y:S02]  /*22f0*/  SHF.R.U32 R59, R53.reuse, 0xd, R53.reuse ;  /* 0x0000000d353b7819 */ /* 0x140fe40000001635 */
[----:B------:R-:W-:Y:S02]  /*2300*/  SHF.R.U32 R56, R53, 0x16, R53 ;  /* 0x0000001635387819 */ /* 0x000fe40000001635 */
[----:B------:R-:W-:Y:S02]  /*2310*/  LOP3.LUT R29, R58, R48, R29, 0x96, !PT ;  /* 0x000000303a1d7212 */ /* 0x000fe400078e961d */
[----:B------:R-:W-:Y:S02]  /*2320*/  LOP3.LUT R54, R56, R59, R54, 0x96, !PT ;  /* 0x0000003b38367212 */ /* 0x000fe400078e9636 */
[----:B------:R-:W-:Y:S02]  /*2330*/  PRMT R38, R38, 0x3210, RZ ;  /* 0x0000321026267816 */ /* 0x000fe400000000ff */
[----:B------:R-:W-:-:S02]  /*2340*/  SHF.R.U32 R30, R42, 0x6, R42 ;  /* 0x000000062a1e7819 */ /* 0x000fc4000000162a */
[C-C-:B------:R-:W-:Y:S02]  /*2350*/  SHF.R.U32 R59, R42.reuse, 0xb, R42.reuse ;  /* 0x0000000b2a3b7819 */ /* 0x140fe4000000162a */
[----:B------:R-:W-:Y:S02]  /*2360*/  SHF.R.U32 R48, R42, 0x19, R42 ;  /* 0x000000192a307819 */ /* 0x000fe4000000162a */
[----:B------:R-:W-:Y:S02]  /*2370*/  IADD3 R38, PT, PT, R31, 0xfc19dc6, R38 ;  /* 0x0fc19dc61f267810 */ /* 0x000fe40007ffe026 */
[----:B------:R-:W-:Y:S02]  /*2380*/  LOP3.LUT R30, R48, R59, R30, 0x96, !PT ;  /* 0x0000003b301e7212 */ /* 0x000fe400078e961e */
[----:B------:R-:W-:Y:S02]  /*2390*/  PRMT R38, R38, 0x3210, RZ ;  /* 0x0000321026267816 */ /* 0x000fe400000000ff */
[----:B------:R-:W-:-:S02]  /*23a0*/  LOP3.LUT R31, R42, R55, R44, 0xca, !PT ;  /* 0x000000372a1f7212 */ /* 0x000fc400078eca2c */
[----:B------:R-:W-:Y:S02]  /*23b0*/  PRMT R30, R30, 0x3210, RZ ;  /* 0x000032101e1e7816 */ /* 0x000fe400000000ff */
[----:B------:R-:W-:Y:S02]  /*23c0*/  LOP3.LUT R40, R34, R51, R53, 0xe8, !PT ;  /* 0x0000003322287212 */ /* 0x000fe400078ee835 */
[----:B------:R-:W-:Y:S02]  /*23d0*/  PRMT R54, R54, 0x3210, RZ ;  /* 0x0000321036367816 */ /* 0x000fe400000000ff */
[----:B------:R-:W-:Y:S02]  /*23e0*/  PRMT R57, R57, 0x3210, RZ ;  /* 0x0000321039397816 */ /* 0x000fe400000000ff */
[----:B------:R-:W-:Y:S02]  /*23f0*/  PRMT R37, R37, 0x3210, RZ ;  /* 0x0000321025257816 */ /* 0x000fe400000000ff */
[----:B------:R-:W-:-:S02]  /*2400*/  IADD3 R30, PT, PT, R31, R38, R30 ;  /* 0x000000261f1e7210 */ /* 0x000fc40007ffe01e */
[----:B------:R-:W-:Y:S02]  /*2410*/  IADD3 R40, PT, PT, R40, R57, R54 ;  /* 0x0000003928287210 */ /* 0x000fe40007ffe036 */
[----:B------:R-:W-:Y:S01]  /*2420*/  IADD3 R50, PT, PT, R46, R41, R37 ;  /* 0x000000292e327210 */ /* 0x000fe20007ffe025 */
[----:B------:R-:W-:Y:S01]  /*2430*/  IMAD.IADD R57, R30, 0x1, R51 ;  /* 0x000000011e397824 */ /* 0x000fe200078e0233 */
[C-C-:B------:R-:W-:Y:S02]  /*2440*/  SHF.R.U32 R37, R40.reuse, 0x2, R40.reuse ;  /* 0x0000000228257819 */ /* 0x140fe40000001628 */
[--C-:B------:R-:W-:Y:S01]  /*2450*/  SHF.R.U32 R46, R40, 0xd, R40.reuse ;  /* 0x0000000d282e7819 */ /* 0x100fe20000001628 */
        /* <DEDUP_REMOVED lines=8> */
[----:B------:R-:W-:-:S02]  /*24e0*/  IADD3 R39, PT, PT, R39, 0x240ca1cc, R44 ;  /* 0x240ca1cc27277810 */ /* 0x000fc40007ffe02c */
[----:B------:R-:W-:Y:S02]  /*24f0*/  LOP3.LUT R30, R46, R51, R30, 0x96, !PT ;  /* 0x000000332e1e7212 */ /* 0x000fe400078e961e */
[----:B------:R-:W-:Y:S02]  /*2500*/  PRMT R46, R39, 0x3210, RZ ;  /* 0x00003210272e7816 */ /* 0x000fe400000000ff */
[----:B------:R-:W-:Y:S02]  /*2510*/  LOP3.LUT R39, R57, R42, R55, 0xca, !PT ;  /* 0x0000002a39277212 */ /* 0x000fe400078eca37 */
[----:B------:R-:W-:Y:S02]  /*2520*/  PRMT R30, R30, 0x3210, RZ ;  /* 0x000032101e1e7816 */ /* 0x000fe400000000ff */
[----:B------:R-:W-:Y:S02]  /*2530*/  LOP3.LUT R38, R53, R34, R40, 0xe8, !PT ;  /* 0x0000002235267212 */ /* 0x000fe400078ee828 */
[----:B------:R-:W-:-:S02]  /*2540*/  PRMT R37, R37, 0x3210, RZ ;  /* 0x0000321025257816 */ /* 0x000fc400000000ff */
[----:B------:R-:W-:Y:S02]  /*2550*/  IADD3 R39, PT, PT, R39, R46, R30 ;  /* 0x0000002e27277210 */ /* 0x000fe40007ffe01e */
[----:B------:R-:W-:Y:S02]  /*2560*/  IADD3 R38, PT, PT, R38, R31, R37 ;  /* 0x0000001f26267210 */ /* 0x000fe40007ffe025 */
[C---:B------:R-:W-:Y:S01]  /*2570*/  PRMT R30, R39.reuse, 0x3210, RZ ;  /* 0x00003210271e7816 */ /* 0x040fe200000000ff */
[----:B------:R-:W-:Y:S01]  /*2580*/  IMAD.IADD R34, R39, 0x1, R34 ;  /* 0x0000000127227824 */ /* 0x000fe200078e0222 */
[C-C-:B------:R-:W-:Y:S02]  /*2590*/  SHF.R.U32 R37, R38.reuse, 0x2, R38.reuse ;  /* 0x0000000226257819 */ /* 0x140fe40000001626 */
[C-C-:B------:R-:W-:Y:S02]  /*25a0*/  SHF.R.U32 R48, R38.reuse, 0xd, R38.reuse ;  /* 0x0000000d26307819 */ /* 0x140fe40000001626 */
[----:B------:R-:W-:-:S02]  /*25b0*/  SHF.R.U32 R50, R38, 0x16, R38 ;  /* 0x0000001626327819 */ /* 0x000fc40000001626 */
[----:B------:R-:W-:Y:S02]  /*25c0*/  PRMT R49, R6, 0x3210, RZ ;  /* 0x0000321006317816 */ /* 0x000fe400000000ff */
[----:B------:R-:W-:Y:S02]  /*25d0*/  LOP3.LUT R48, R50, R48, R37, 0x96, !PT ;  /* 0x0000003032307212 */ /* 0x000fe400078e9625 */
[----:B------:R-:W-:Y:S02]  /*25e0*/  PRMT R50, R55, 0x3210, RZ ;  /* 0x0000321037327816 */ /* 0x000fe400000000ff */
[C-C-:B------:R-:W-:Y:S02]  /*25f0*/  SHF.R.U32 R39, R34.reuse, 0x6, R34.reuse ;  /* 0x0000000622277819 */ /* 0x140fe40000001622 */
[C-C-:B------:R-:W-:Y:S02]  /*2600*/  SHF.R.U32 R52, R34.reuse, 0xb, R34.reuse ;  /* 0x0000000b22347819 */ /* 0x140fe40000001622 */
[----:B------:R-:W-:-:S02]  /*2610*/  SHF.R.U32 R54, R34, 0x19, R34 ;  /* 0x0000001922367819 */ /* 0x000fc40000001622 */
[C-C-:B------:R-:W-:Y:S02]  /*2620*/  SHF.R.U32 R44, R6.reuse, 0x11, R6.reuse ;  /* 0x00000011062c7819 */ /* 0x140fe40000001606 */
[----:B------:R-:W-:Y:S02]  /*2630*/  SHF.R.U32 R31, R6, 0x13, R6 ;  /* 0x00000013061f7819 */ /* 0x000fe40000001606 */
[----:B------:R-:W-:Y:S02]  /*2640*/  SHF.R.S64 R51, R49, R10, RZ ;  /* 0x0000000a31337219 */ /* 0x000fe400000010ff */
[----:B------:R-:W-:Y:S02]  /*2650*/  IADD3 R50, PT, PT, R41, 0x2de92c6f, R50 ;  /* 0x2de92c6f29327810 */ /* 0x000fe40007ffe032 */
[----:B------:R-:W-:Y:S02]  /*2660*/  LOP3.LUT R52, R54, R52, R39, 0x96, !PT ;  /* 0x0000003436347212 */ /* 0x000fe400078e9627 */
[----:B------:R-:W-:-:S02]  /*2670*/  PRMT R37, R7, 0x3210, RZ ;  /* 0x0000321007257816 */ /* 0x000fc400000000ff */
[----:B------:R-:W-:Y:S02]  /*2680*/  LOP3.LUT R44, R51, R31, R44, 0x96, !PT ;  /* 0x0000001f332c7212 */ /* 0x000fe400078e962c */
[----:B------:R-:W-:Y:S02]  /*2690*/  PRMT R50, R50, 0x3210, RZ ;  /* 0x0000321032327816 */ /* 0x000fe400000000ff */
[----:B------:R-:W-:Y:S02]  /*26a0*/  LOP3.LUT R41, R34, R57, R42, 0xca, !PT ;  /* 0x0000003922297212 */ /* 0x000fe400078eca2a */
[----:B------:R-:W-:Y:S02]  /*26b0*/  PRMT R52, R52, 0x3210, RZ ;  /* 0x0000321034347816 */ /* 0x000fe400000000ff */
[----:B------:R-:W-:Y:S02]  /*26c0*/  LOP3.LUT R51, R40, R53, R38, 0xe8, !PT ;  /* 0x0000003528337212 */ /* 0x000fe400078ee826 */
[----:B------:R-:W-:-:S02]  /*26d0*/  PRMT R48, R48, 0x3210, RZ ;  /* 0x0000321030307816 */ /* 0x000fc400000000ff */
[C-C-:B------:R-:W-:Y:S02]  /*26e0*/  SHF.R.U32 R46, R7.reuse, 0x11, R7.reuse ;  /* 0x00000011072e7819 */ /* 0x140fe40000001607 */
[----:B------:R-:W-:Y:S02]  /*26f0*/  SHF.R.U32 R31, R7, 0x13, R7 ;  /* 0x00000013071f7819 */ /* 0x000fe40000001607 */
[----:B------:R-:W-:Y:S02]  /*2700*/  SHF.R.S64 R56, R37, R10, RZ ;  /* 0x0000000a25387219 */ /* 0x000fe400000010ff */
[----:B------:R-:W-:Y:S02]  /*2710*/  IADD3 R52, PT, PT, R41, R50, R52 ;  /* 0x0000003229347210 */ /* 0x000fe40007ffe034 */
[----:B------:R-:W-:Y:S02]  /*2720*/  IADD3 R51, PT, PT, R51, R30, R48 ;  /* 0x0000001e33337210 */ /* 0x000fe40007ffe030 */
[----:B------:R-:W-:-:S02]  /*2730*/  LOP3.LUT R46, R56, R31, R46, 0x96, !PT ;  /* 0x0000001f382e7212 */ /* 0x000fc400078e962e */
[C-C-:B------:R-:W-:Y:S02]  /*2740*/  SHF.R.U32 R31, R6.reuse, 0x7, R6.reuse ;  /* 0x00000007061f7819 */ /* 0x140fe40000001606 */
[----:B------:R-:W-:Y:S02]  /*2750*/  SHF.R.U32 R30, R6, 0x12, R6 ;  /* 0x00000012061e7819 */ /* 0x000fe40000001606 */
[-C--:B------:R-:W-:Y:S02]  /*2760*/  SHF.R.S64 R59, R49, R0.reuse, RZ ;  /* 0x00000000313b7219 */ /* 0x080fe400000010ff */
[C-C-:B------:R-:W-:Y:S02]  /*2770*/  SHF.R.U32 R39, R7.reuse, 0x7, R7.reuse ;  /* 0x0000000707277819 */ /* 0x140fe40000001607 */
[----:B------:R-:W-:Y:S02]  /*2780*/  SHF.R.U32 R48, R7, 0x12, R7 ;  /* 0x0000001207307819 */ /* 0x000fe40000001607 */
[----:B------:R-:W-:-:S02]  /*2790*/  SHF.R.S64 R58, R37, R0, RZ ;  /* 0x00000000253a7219 */ /* 0x000fc400000010ff */
[----:B------:R-:W-:Y:S01]  /*27a0*/  PRMT R50, R42, 0x3210, RZ ;  /* 0x000032102a327816 */ /* 0x000fe200000000ff */
[----:B------:R-:W-:Y:S01]  /*27b0*/  IMAD.IADD R42, R52, 0x1, R53 ;  /* 0x00000001342a7824 */ /* 0x000fe200078e0235 */
[C-C-:B------:R-:W-:Y:S02]  /*27c0*/  SHF.R.U32 R54, R51.reuse, 0x2, R51.reuse ;  /* 0x0000000233367819 */ /* 0x140fe40000001633 */
[C-C-:B------:R-:W-:Y:S02]  /*27d0*/  SHF.R.U32 R55, R51.reuse, 0xd, R51.reuse ;  /* 0x0000000d33377819 */ /* 0x140fe40000001633 */
[----:B------:R-:W-:Y:S02]  /*27e0*/  SHF.R.U32 R56, R51, 0x16, R51 ;  /* 0x0000001633387819 */ /* 0x000fe40000001633 */
[----:B------:R-:W-:Y:S02]  /*27f0*/  LOP3.LUT R31, R59, R30, R31, 0x96, !PT ;  /* 0x0000001e3b1f7212 */ /* 0x000fe400078e961f */
[----:B------:R-:W-:-:S02]  /*2800*/  LOP3.LUT R30, R58, R48, R39, 0x96, !PT ;  /* 0x000000303a1e7212 */ /* 0x000fc400078e9627 */
[----:B------:R-:W-:Y:S02]  /*2810*/  LOP3.LUT R54, R56, R55, R54, 0x96, !PT ;  /* 0x0000003738367212 */ /* 0x000fe400078e9636 */
[----:B------:R-:W-:Y:S02]  /*2820*/  PRMT R36, R36, 0x3210, RZ ;  /* 0x0000321024247816 */ /* 0x000fe400000000ff */
[----:B------:R-:W-:Y:S02]  /*2830*/  PRMT R48, R52, 0x3210, RZ ;  /* 0x0000321034307816 */ /* 0x000fe400000000ff */
[C-C-:B------:R-:W-:Y:S02]  /*2840*/  SHF.R.U32 R41, R42.reuse, 0x6, R42.reuse ;  /* 0x000000062a297819 */ /* 0x140fe4000000162a */
[C-C-:B------:R-:W-:Y:S02]  /*2850*/  SHF.R.U32 R52, R42.reuse, 0xb, R42.reuse ;  /* 0x0000000b2a347819 */ /* 0x140fe4000000162a */
[----:B------:R-:W-:-:S02]  /*2860*/  SHF.R.U32 R53, R42, 0x19, R42 ;  /* 0x000000192a357819 */ /* 0x000fc4000000162a */
[----:B------:R-:W-:Y:S02]  /*2870*/  LOP3.LUT R39, R38, R40, R51, 0xe8, !PT ;  /* 0x0000002826277212 */ /* 0x000fe400078ee833 */
[----:B------:R-:W-:Y:S02]  /*2880*/  PRMT R54, R54, 0x3210, RZ ;  /* 0x0000321036367816 */ /* 0x000fe400000000ff */
[----:B------:R-:W-:Y:S02]  /*2890*/  IADD3 R55, PT, PT, R44, R45, R36 ;  /* 0x0000002d2c377210 */ /* 0x000fe40007ffe024 */
[----:B------:R-:W-:Y:S02]  /*28a0*/  IADD3 R44, PT, PT, R45, 0x4a7484aa, R50 ;  /* 0x4a7484aa2d2c7810 */ /* 0x000fe40007ffe032 */
[----:B------:R-:W-:Y:S01]  /*28b0*/  LOP3.LUT R41, R53, R52, R41, 0x96, !PT ;  /* 0x0000003435297212 */ /* 0x000fe200078e9629 */
[----:B------:R-:W-:Y:S01]  /*28c0*/  IMAD.IADD R4, R55, 0x1, R4 ;  /* 0x0000000137047824 */ /* 0x000fe200078e0204 */
[----:B------:R-:W-:-:S02]  /*28d0*/  IADD3 R36, PT, PT, R39, R48, R54 ;  /* 0x0000003027247210 */ /* 0x000fc40007ffe036 */
[----:B------:R-:W-:Y:S02]  /*28e0*/  PRMT R44, R44, 0x3210, RZ ;  /* 0x000032102c2c7816 */ /* 0x000fe400000000ff */
[----:B------:R-:W-:Y:S02]  /*28f0*/  LOP3.LUT R39, R42, R34, R57, 0xca, !PT ;  /* 0x000000222a277212 */ /* 0x000fe400078eca39 */
[----:B------:R-:W-:Y:S02]  /*2900*/  PRMT R41, R41, 0x3210, RZ ;  /* 0x0000321029297816 */ /* 0x000fe400000000ff */
[----:B------:R-:W-:Y:S02]  /*2910*/  PRMT R32, R32, 0x3210, RZ ;  /* 0x0000321020207816 */ /* 0x000fe400000000ff */
[----:B------:R-:W-:Y:S02]  /*2920*/  IADD3 R39, PT, PT, R39, R44, R41 ;  /* 0x0000002c27277210 */ /* 0x000fe40007ffe029 */
[----:B------:R-:W-:-:S02]  /*2930*/  SHF.R.U32 R45, R36, 0x2, R36 ;  /* 0x00000002242d7819 */ /* 0x000fc40000001624 */
[C---:B------:R-:W-:Y:S01]  /*2940*/  SHF.R.U32 R48, R36.reuse, 0xd, R36 ;  /* 0x0000000d24307819 */ /* 0x040fe20000001624 */
[----:B------:R-:W-:Y:S01]  /*2950*/  IMAD.IADD R53, R39, 0x1, R40 ;  /* 0x0000000127357824 */ /* 0x000fe200078e0228 */
[----:B------:R-:W-:Y:S02]  /*2960*/  SHF.R.U32 R50, R36, 0x16, R36 ;  /* 0x0000001624327819 */ /* 0x000fe40000001624 */
[----:B------:R-:W-:Y:S02]  /*2970*/  IADD3 R52, PT, PT, R46, R47, R32 ;  /* 0x0000002f2e347210 */ /* 0x000fe40007ffe020 */
[----:B------:R-:W-:Y:S02]  /*2980*/  LOP3.LUT R45, R50, R48, R45, 0x96, !PT ;  /* 0x00000030322d7212 */ /* 0x000fe400078e962d */
[----:B------:R-:W-:Y:S01]  /*2990*/  PRMT R44, R57, 0x3210, RZ ;  /* 0x00003210392c7816 */ /* 0x000fe200000000ff */
[----:B------:R-:W-:Y:S01]  /*29a0*/  IMAD.IADD R5, R52, 0x1, R5 ;  /* 0x0000000134057824 */ /* 0x000fe200078e0205 */
[----:B------:R-:W-:-:S02]  /*29b0*/  SHF.R.U32 R40, R53, 0x6, R53 ;  /* 0x0000000635287819 */ /* 0x000fc40000001635 */
[C-C-:B------:R-:W-:Y:S02]  /*29c0*/  SHF.R.U32 R41, R53.reuse, 0xb, R53.reuse ;  /* 0x0000000b35297819 */ /* 0x140fe40000001635 */
[----:B------:R-:W-:Y:S02]  /*29d0*/  SHF.R.U32 R46, R53, 0x19, R53 ;  /* 0x00000019352e7819 */ /* 0x000fe40000001635 */
[----:B------:R-:W-:Y:S02]  /*29e0*/  LOP3.LUT R32, R51, R38, R36, 0xe8, !PT ;  /* 0x0000002633207212 */ /* 0x000fe400078ee824 */
[----:B------:R-:W-:Y:S02]  /*29f0*/  PRMT R45, R45, 0x3210, RZ ;  /* 0x000032102d2d7816 */ /* 0x000fe400000000ff */
[----:B------:R-:W-:Y:S02]  /*2a00*/  PRMT R39, R39, 0x3210, RZ ;  /* 0x0000321027277816 */ /* 0x000fe400000000ff */
[----:B------:R-:W-:-:S02]  /*2a10*/  IADD3 R57, PT, PT, R47, 0x5cb0a9dc, R44 ;  /* 0x5cb0a9dc2f397810 */ /* 0x000fc40007ffe02c */
[----:B------:R-:W-:Y:S02]  /*2a20*/  LOP3.LUT R40, R46, R41, R40, 0x96, !PT ;  /* 0x000000292e287212 */ /* 0x000fe400078e9628 */
[----:B------:R-:W-:Y:S02]  /*2a30*/  IADD3 R47, PT, PT, R32, R39, R45 ;  /* 0x00000027202f7210 */ /* 0x000fe40007ffe02d */
[----:B------:R-:W-:Y:S02]  /*2a40*/  PRMT R41, R4, 0x3210, RZ ;  /* 0x0000321004297816 */ /* 0x000fe400000000ff */
[----:B------:R-:W-:Y:S02]  /*2a50*/  PRMT R57, R57, 0x3210, RZ ;  /* 0x0000321039397816 */ /* 0x000fe400000000ff */
[----:B------:R-:W-:Y:S02]  /*2a60*/  LOP3.LUT R32, R53, R42, R34, 0xca, !PT ;  /* 0x0000002a35207212 */ /* 0x000fe400078eca22 */
[----:B------:R-:W-:-:S02]  /*2a70*/  PRMT R40, R40, 0x3210, RZ ;  /* 0x0000321028287816 */ /* 0x000fc400000000ff */
[C-C-:B------:R-:W-:Y:S02]  /*2a80*/  SHF.R.U32 R46, R4.reuse, 0x11, R4.reuse ;  /* 0x00000011042e7819 */ /* 0x140fe40000001604 */
[----:B------:R-:W-:Y:S02]  /*2a90*/  SHF.R.U32 R45, R4, 0x13, R4 ;  /* 0x00000013042d7819 */ /* 0x000fe40000001604 */
[----:B------:R-:W-:Y:S02]  /*2aa0*/  PRMT R39, R5, 0x3210, RZ ;  /* 0x0000321005277816 */ /* 0x000fe400000000ff */
[----:B------:R-:W-:Y:S02]  /*2ab0*/  SHF.R.S64 R54, R41, R10, RZ ;  /* 0x0000000a29367219 */ /* 0x000fe400000010ff */
[C-C-:B------:R-:W-:Y:S02]  /*2ac0*/  SHF.R.U32 R48, R47.reuse, 0x2, R47.reuse ;  /* 0x000000022f307819 */ /* 0x140fe4000000162f */
[----:B------:R-:W-:-:S02]  /*2ad0*/  SHF.R.U32 R59, R47, 0xd, R47 ;  /* 0x0000000d2f3b7819 */ /* 0x000fc4000000162f */
[----:B------:R-:W-:Y:S02]  /*2ae0*/  SHF.R.U32 R50, R47, 0x16, R47 ;  /* 0x000000162f327819 */ /* 0x000fe4000000162f */
[----:B------:R-:W-:Y:S02]  /*2af0*/  IADD3 R57, PT, PT, R32, R57, R40 ;  /* 0x0000003920397210 */ /* 0x000fe40007ffe028 */
[C-C-:B------:R-:W-:Y:S02]  /*2b00*/  SHF.R.U32 R44, R5.reuse, 0x11, R5.reuse ;  /* 0x00000011052c7819 */ /* 0x140fe40000001605 */
[----:B------:R-:W-:Y:S01]  /*2b10*/  SHF.R.U32 R55, R5, 0x13, R5 ;  /* 0x0000001305377819 */ /* 0x000fe20000001605 */
[----:B------:R-:W-:Y:S01]  /*2b20*/  IMAD.IADD R40, R57, 0x1, R38 ;  /* 0x0000000139287824 */ /* 0x000fe200078e0226 */
[----:B------:R-:W-:Y:S02]  /*2b30*/  SHF.R.S64 R52, R39, R10, RZ ;  /* 0x0000000a27347219 */ /* 0x000fe400000010ff */
[----:B------:R-:W-:-:S02]  /*2b40*/  LOP3.LUT R46, R54, R45, R46, 0x96, !PT ;  /* 0x0000002d362e7212 */ /* 0x000fc400078e962e */
[----:B------:R-:W-:Y:S02]  /*2b50*/  LOP3.LUT R48, R50, R59, R48, 0x96, !PT ;  /* 0x0000003b32307212 */ /* 0x000fe400078e9630 */
[C-C-:B------:R-:W-:Y:S02]  /*2b60*/  SHF.R.U32 R32, R4.reuse, 0x7, R4.reuse ;  /* 0x0000000704207819 */ /* 0x140fe40000001604 */
[----:B------:R-:W-:Y:S02]  /*2b70*/  SHF.R.U32 R45, R4, 0x12, R4 ;  /* 0x00000012042d7819 */ /* 0x000fe40000001604 */
[----:B------:R-:W-:Y:S02]  /*2b80*/  SHF.R.S64 R50, R41, R0, RZ ;  /* 0x0000000029327219 */ /* 0x000fe400000010ff */
[----:B------:R-:W-:Y:S02]  /*2b90*/  LOP3.LUT R44, R52, R55, R44, 0x96, !PT ;  /* 0x00000037342c7212 */ /* 0x000fe400078e962c */
[----:B------:R-:W-:-:S02]  /*2ba0*/  LOP3.LUT R55, R36, R51, R47, 0xe8, !PT ;  /* 0x0000003324377212 */ /* 0x000fc400078ee82f */
[----:B------:R-:W-:Y:S02]  /*2bb0*/  PRMT R48, R48, 0x3210, RZ ;  /* 0x0000321030307816 */ /* 0x000fe400000000ff */
[----:B------:R-:W-:Y:S02]  /*2bc0*/  PRMT R38, R57, 0x3210, RZ ;  /* 0x0000321039267816 */ /* 0x000fe400000000ff */
[----:B------:R-:W-:Y:S02]  /*2bd0*/  LOP3.LUT R32, R50, R45, R32, 0x96, !PT ;  /* 0x0000002d32207212 */ /* 0x000fe400078e9620 */
[C-C-:B------:R-:W-:Y:S02]  /*2be0*/  SHF.R.U32 R52, R40.reuse, 0x6, R40.reuse ;  /* 0x0000000628347819 */ /* 0x140fe40000001628 */
[C-C-:B------:R-:W-:Y:S02]  /*2bf0*/  SHF.R.U32 R57, R40.reuse, 0xb, R40.reuse ;  /* 0x0000000b28397819 */ /* 0x140fe40000001628 */
[----:B------:R-:W-:-:S02]  /*2c00*/  SHF.R.U32 R54, R40, 0x19, R40 ;  /* 0x0000001928367819 */ /* 0x000fc40000001628 */
[----:B------:R-:W-:Y:S02]  /*2c10*/  PRMT R50, R34, 0x3210, RZ ;  /* 0x0000321022327816 */ /* 0x000fe400000000ff */
[----:B------:R-:W-:Y:S02]  /*2c20*/  IADD3 R55, PT, PT, R55, R38, R48 ;  /* 0x0000002637377210 */ /* 0x000fe40007ffe030 */
[----:B------:R-:W-:Y:S02]  /*2c30*/  LOP3.LUT R52, R54, R57, R52, 0x96, !PT ;  /* 0x0000003936347212 */ /* 0x000fe400078e9634 */
[----:B------:R-:W-:Y:S02]  /*2c40*/  IADD3 R48, PT, PT, R43, 0x76f988da, R50 ;  /* 0x76f988da2b307810 */ /* 0x000fe40007ffe032 */
[----:B------:R-:W-:Y:S02]  /*2c50*/  LOP3.LUT R45, R40, R53, R42, 0xca, !PT ;  /* 0x00000035282d7212 */ /* 0x000fe400078eca2a */
[----:B------:R-:W-:-:S02]  /*2c60*/  PRMT R48, R48, 0x3210, RZ ;  /* 0x0000321030307816 */ /* 0x000fc400000000ff */
[----:B------:R-:W-:Y:S02]  /*2c70*/  PRMT R52, R52, 0x3210, RZ ;  /* 0x0000321034347816 */ /* 0x000fe400000000ff */
[----:B------:R-:W-:Y:S02]  /*2c80*/  PRMT R34, R27, 0x3210, RZ ;  /* 0x000032101b227816 */ /* 0x000fe400000000ff */
[C-C-:B------:R-:W-:Y:S02]  /*2c90*/  SHF.R.U32 R27, R5.reuse, 0x7, R5.reuse ;  /* 0x00000007051b7819 */ /* 0x140fe40000001605 */
[----:B------:R-:W-:Y:S02]  /*2ca0*/  SHF.R.U32 R38, R5, 0x12, R5 ;  /* 0x0000001205267819 */ /* 0x000fe40000001605 */
[----:B------:R-:W-:Y:S02]  /*2cb0*/  SHF.R.S64 R56, R39, R0, RZ ;  /* 0x0000000027387219 */ /* 0x000fe400000010ff */
[----:B------:R-:W-:-:S02]  /*2cc0*/  IADD3 R48, PT, PT, R45, R48, R52 ;  /* 0x000000302d307210 */ /* 0x000fc40007ffe034 */
[C-C-:B------:R-:W-:Y:S02]  /*2cd0*/  SHF.R.U32 R50, R55.reuse, 0x2, R55.reuse ;  /* 0x0000000237327819 */ /* 0x140fe40000001637 */
[C-C-:B------:R-:W-:Y:S02]  /*2ce0*/  SHF.R.U32 R57, R55.reuse, 0xd, R55.reuse ;  /* 0x0000000d37397819 */ /* 0x140fe40000001637 */
[----:B------:R-:W-:Y:S02]  /*2cf0*/  SHF.R.U32 R54, R55, 0x16, R55 ;  /* 0x0000001637367819 */ /* 0x000fe40000001637 */
[----:B------:R-:W-:Y:S01]  /*2d00*/  LOP3.LUT R27, R56, R38, R27, 0x96, !PT ;  /* 0x00000026381b7212 */ /* 0x000fe200078e961b */
[----:B------:R-:W-:Y:S01]  /*2d10*/  IMAD.IADD R38, R48, 0x1, R51 ;  /* 0x0000000130267824 */ /* 0x000fe200078e0233 */
[----:B------:R-:W-:Y:S02]  /*2d20*/  IADD3 R59, PT, PT, R46, R43, R34 ;  /* 0x0000002b2e3b7210 */ /* 0x000fe40007ffe022 */
[----:B------:R-:W-:-:S02]  /*2d30*/  LOP3.LUT R50, R54, R57, R50, 0x96, !PT ;  /* 0x0000003936327212 */ /* 0x000fc400078e9632 */
[----:B------:R-:W-:Y:S01]  /*2d40*/  PRMT R42, R42, 0x3210, RZ ;  /* 0x000032102a2a7816 */ /* 0x000fe200000000ff */
[----:B------:R-:W-:Y:S01]  /*2d50*/  IMAD.IADD R2, R59, 0x1, R2 ;  /* 0x000000013b027824 */ /* 0x000fe200078e0202 */
[----:B------:R-:W-:Y:S02]  /*2d60*/  PRMT R43, R48, 0x3210, RZ ;  /* 0x00003210302b7816 */ /* 0x000fe400000000ff */
[C-C-:B------:R-:W-:Y:S02]  /*2d70*/  SHF.R.U32 R45, R38.reuse, 0x6, R38.reuse ;  /* 0x00000006262d7819 */ /* 0x140fe40000001626 */
[C-C-:B------:R-:W-:Y:S02]  /*2d80*/  SHF.R.U32 R46, R38.reuse, 0xb, R38.reuse ;  /* 0x0000000b262e7819 */ /* 0x140fe40000001626 */
[----:B------:R-:W-:Y:S02]  /*2d90*/  SHF.R.U32 R48, R38, 0x19, R38 ;  /* 0x0000001926307819 */ /* 0x000fe40000001626 */
[----:B------:R-:W-:-:S02]  /*2da0*/  LOP3.LUT R34, R47, R36, R55, 0xe8, !PT ;  /* 0x000000242f227212 */ /* 0x000fc400078ee837 */
[----:B------:R-:W-:Y:S02]  /*2db0*/  PRMT R50, R50, 0x3210, RZ ;  /* 0x0000321032327816 */ /* 0x000fe400000000ff */
[----:B------:R-:W-:Y:S02]  /*2dc0*/  IADD3 R42, PT, PT, R33, -0x67c1aeae, R42 ;  /* 0x983e5152212a7810 */ /* 0x000fe40007ffe02a */
[----:B------:R-:W-:Y:S02]  /*2dd0*/  LOP3.LUT R45, R48, R46, R45, 0x96, !PT ;  /* 0x0000002e302d7212 */ /* 0x000fe400078e962d */
[----:B------:R-:W-:Y:S02]  /*2de0*/  IADD3 R34, PT, PT, R34, R43, R50 ;  /* 0x0000002b22227210 */ /* 0x000fe40007ffe032 */
[----:B------:R-:W-:Y:S02]  /*2df0*/  PRMT R43, R42, 0x3210, RZ ;  /* 0x000032102a2b7816 */ /* 0x000fe400000000ff */
[----:B------:R-:W-:-:S02]  /*2e00*/  LOP3.LUT R42, R38, R40, R53, 0xca, !PT ;  /* 0x00000028262a7212 */ /* 0x000fc400078eca35 */
[----:B------:R-:W-:Y:S02]  /*2e10*/  PRMT R46, R45, 0x3210, RZ ;  /* 0x000032102d2e7816 */ /* 0x000fe400000000ff */
[C-C-:B------:R-:W-:Y:S02]  /*2e20*/  SHF.R.U32 R48, R34.reuse, 0x2, R34.reuse ;  /* 0x0000000222307819 */ /* 0x140fe40000001622 */
[C-C-:B------:R-:W-:Y:S02]  /*2e30*/  SHF.R.U32 R51, R34.reuse, 0xd, R34.reuse ;  /* 0x0000000d22337819 */ /* 0x140fe40000001622 */
[----:B------:R-:W-:Y:S02]  /*2e40*/  SHF.R.U32 R50, R34, 0x16, R34 ;  /* 0x0000001622327819 */ /* 0x000fe40000001622 */
[----:B------:R-:W-:Y:S02]  /*2e50*/  IADD3 R43, PT, PT, R42, R43, R46 ;  /* 0x0000002b2a2b7210 */ /* 0x000fe40007ffe02e */
[----:B------:R-:W-:-:S02]  /*2e60*/  PRMT R26, R26, 0x3210, RZ ;  /* 0x000032101a1a7816 */ /* 0x000fc400000000ff */
[----:B------:R-:W-:Y:S01]  /*2e70*/  LOP3.LUT R48, R50, R51, R48, 0x96, !PT ;  /* 0x0000003332307212 */ /* 0x000fe200078e9630 */
[----:B------:R-:W-:Y:S01]  /*2e80*/  IMAD.IADD R51, R43, 0x1, R36 ;  /* 0x000000012b337824 */ /* 0x000fe200078e0224 */
[----:B------:R-:W-:Y:S02]  /*2e90*/  PRMT R45, R2, 0x3210, RZ ;  /* 0x00003210022d7816 */ /* 0x000fe400000000ff */
[----:B------:R-:W-:Y:S02]  /*2ea0*/  IADD3 R52, PT, PT, R44, R33, R26 ;  /* 0x000000212c347210 */ /* 0x000fe40007ffe01a */
[C-C-:B------:R-:W-:Y:S02]  /*2eb0*/  SHF.R.U32 R42, R2.reuse, 0x11, R2.reuse ;  /* 0x00000011022a7819 */ /* 0x140fe40000001602 */
[----:B------:R-:W-:Y:S01]  /*2ec0*/  SHF.R.U32 R33, R2, 0x13, R2 ;  /* 0x0000001302217819 */ /* 0x000fe20000001602 */
[----:B------:R-:W-:Y:S01]  /*2ed0*/  IMAD.IADD R3, R52, 0x1, R3 ;  /* 0x0000000134037824 */ /* 0x000fe200078e0203 */
[----:B------:R-:W-:-:S02]  /*2ee0*/  SHF.R.S64 R46, R45, R10, RZ ;  /* 0x0000000a2d2e7219 */ /* 0x000fc400000010ff */
[----:B------:R-:W-:Y:S02]  /*2ef0*/  PRMT R26, R43, 0x3210, RZ ;  /* 0x000032102b1a7816 */ /* 0x000fe400000000ff */
[C-C-:B------:R-:W-:Y:S02]  /*2f00*/  SHF.R.U32 R36, R51.reuse, 0x6, R51.reuse ;  /* 0x0000000633247819 */ /* 0x140fe40000001633 */
[C-C-:B------:R-:W-:Y:S02]  /*2f10*/  SHF.R.U32 R43, R51.reuse, 0xb, R51.reuse ;  /* 0x0000000b332b7819 */ /* 0x140fe40000001633 */
[----:B------:R-:W-:Y:S02]  /*2f20*/  SHF.R.U32 R44, R51, 0x19, R51 ;  /* 0x00000019332c7819 */ /* 0x000fe40000001633 */
[----:B------:R-:W-:Y:S02]  /*2f30*/  LOP3.LUT R42, R46, R33, R42, 0x96, !PT ;  /* 0x000000212e2a7212 */ /* 0x000fe400078e962a */
[----:B------:R-:W-:-:S02]  /*2f40*/  LOP3.LUT R46, R44, R43, R36, 0x96, !PT ;  /* 0x0000002b2c2e7212 */ /* 0x000fc400078e9624 */
[----:B------:R-:W-:Y:S02]  /*2f50*/  PRMT R36, R53, 0x3210, RZ ;  /* 0x0000321035247816 */ /* 0x000fe400000000ff */
[----:B------:R-:W-:Y:S02]  /*2f60*/  LOP3.LUT R57, R55, R47, R34, 0xe8, !PT ;  /* 0x0000002f37397212 */ /* 0x000fe400078ee822 */
[----:B------:R-:W-:Y:S02]  /*2f70*/  IADD3 R36, PT, PT, R35, -0x57ce3993, R36 ;  /* 0xa831c66d23247810 */ /* 0x000fe40007ffe024 */
[----:B------:R-:W-:Y:S02]  /*2f80*/  PRMT R48, R48, 0x3210, RZ ;  /* 0x0000321030307816 */ /* 0x000fe400000000ff */
[----:B------:R-:W-:Y:S02]  /*2f90*/  PRMT R43, R3, 0x3210, RZ ;  /* 0x00003210032b7816 */ /* 0x000fe400000000ff */
[----:B------:R-:W-:-:S02]  /*2fa0*/  PRMT R59, R36, 0x3210, RZ ;  /* 0x00003210243b7816 */ /* 0x000fc400000000ff */
[----:B------:R-:W-:Y:S02]  /*2fb0*/  LOP3.LUT R36, R51, R38, R40, 0xca, !PT ;  /* 0x0000002633247212 */ /* 0x000fe400078eca28 */
[----:B------:R-:W-:Y:S02]  /*2fc0*/  PRMT R46, R46, 0x3210, RZ ;  /* 0x000032102e2e7816 */ /* 0x000fe400000000ff */
[----:B------:R-:W-:Y:S02]  /*2fd0*/  IADD3 R57, PT, PT, R57, R26, R48 ;  /* 0x0000001a39397210 */ /* 0x000fe40007ffe030 */
[C-C-:B------:R-:W-:Y:S02]  /*2fe0*/  SHF.R.U32 R44, R3.reuse, 0x11, R3.reuse ;  /* 0x00000011032c7819 */ /* 0x140fe40000001603 */
[----:B------:R-:W-:Y:S02]  /*2ff0*/  SHF.R.U32 R33, R3, 0x13, R3 ;  /* 0x0000001303217819 */ /* 0x000fe40000001603 */
[----:B------:R-:W-:-:S02]  /*3000*/  SHF.R.S64 R54, R43, R10, RZ ;  /* 0x0000000a2b367219 */ /* 0x000fc400000010ff */
[C-C-:B------:R-:W-:Y:S02]  /*3010*/  SHF.R.U32 R26, R2.reuse, 0x7, R2.reuse ;  /* 0x00000007021a7819 */ /* 0x140fe40000001602 */
[----:B------:R-:W-:Y:S02]  /*3020*/  SHF.R.U32 R53, R2, 0x12, R2 ;  /* 0x0000001202357819 */ /* 0x000fe40000001602 */
[----:B------:R-:W-:Y:S02]  /*3030*/  SHF.R.S64 R52, R45, R0, RZ ;  /* 0x000000002d347219 */ /* 0x000fe400000010ff */
[----:B------:R-:W-:Y:S02]  /*3040*/  IADD3 R46, PT, PT, R36, R59, R46 ;  /* 0x0000003b242e7210 */ /* 0x000fe40007ffe02e */
[----:B------:R-:W-:Y:S02]  /*3050*/  LOP3.LUT R44, R54, R33, R44, 0x96, !PT ;  /* 0x00000021362c7212 */ /* 0x000fe400078e962c */
[----:B------:R-:W-:-:S02]  /*3060*/  SHF.R.U32 R48, R57, 0x2, R57 ;  /* 0x0000000239307819 */ /* 0x000fc40000001639 */
[C-C-:B------:R-:W-:Y:S02]  /*3070*/  SHF.R.U32 R61, R57.reuse, 0xd, R57.reuse ;  /* 0x0000000d393d7819 */ /* 0x140fe40000001639 */
[----:B------:R-:W-:Y:S02]  /*3080*/  SHF.R.U32 R50, R57, 0x16, R57 ;  /* 0x0000001639327819 */ /* 0x000fe40000001639 */
        /* <DEDUP_REMOVED lines=8> */
[----:B------:R-:W-:Y:S02]  /*3110*/  LOP3.LUT R36, R34, R55, R57, 0xe8, !PT ;  /* 0x0000003722247212 */ /* 0x000fe400078ee839 */
[----:B------:R-:W-:Y:S02]  /*3120*/  PRMT R48, R48, 0x3210, RZ ;  /* 0x0000321030307816 */ /* 0x000fe400000000ff */
[----:B------:R-:W-:-:S02]  /*3130*/  IADD3 R40, PT, PT, R49, -0x4ffcd838, R40 ;  /* 0xb00327c831287810 */ /* 0x000fc40007ffe028 */
[----:B------:R-:W-:Y:S02]  /*3140*/  LOP3.LUT R46, R50, R61, R46, 0x96, !PT ;  /* 0x0000003d322e7212 */ /* 0x000fe400078e962e */
[----:B------:R-:W-:Y:S02]  /*3150*/  IADD3 R36, PT, PT, R36, R47, R48 ;  /* 0x0000002f24247210 */ /* 0x000fe40007ffe030 */
[----:B------:R-:W-:Y:S02]  /*3160*/  PRMT R47, R40, 0x3210, RZ ;  /* 0x00003210282f7816 */ /* 0x000fe400000000ff */
[C-C-:B------:R-:W-:Y:S02]  /*3170*/  SHF.R.U32 R26, R3.reuse, 0x7, R3.reuse ;  /* 0x00000007031a7819 */ /* 0x140fe40000001603 */
[----:B------:R-:W-:Y:S02]  /*3180*/  SHF.R.U32 R59, R3, 0x12, R3 ;  /* 0x00000012033b7819 */ /* 0x000fe40000001603 */
[----:B------:R-:W-:-:S02]  /*3190*/  SHF.R.S64 R52, R43, R0, RZ ;  /* 0x000000002b347219 */ /* 0x000fc400000010ff */
[----:B------:R-:W-:Y:S02]  /*31a0*/  LOP3.LUT R40, R53, R51, R38, 0xca, !PT ;  /* 0x0000003335287212 */ /* 0x000fe400078eca26 */
[----:B------:R-:W-:Y:S02]  /*31b0*/  PRMT R46, R46, 0x3210, RZ ;  /* 0x000032102e2e7816 */ /* 0x000fe400000000ff */
[----:B------:R-:W-:Y:S02]  /*31c0*/  LOP3.LUT R26, R52, R59, R26, 0x96, !PT ;  /* 0x0000003b341a7212 */ /* 0x000fe400078e961a */
[----:B------:R-:W-:Y:S02]  /*31d0*/  PRMT R24, R24, 0x3210, RZ ;  /* 0x0000321018187816 */ /* 0x000fe400000000ff */
[----:B------:R-:W-:Y:S02]  /*31e0*/  IADD3 R40, PT, PT, R40, R47, R46 ;  /* 0x0000002f28287210 */ /* 0x000fe40007ffe02e */
[----:B------:R-:W-:-:S02]  /*31f0*/  SHF.R.U32 R48, R36, 0x2, R36 ;  /* 0x0000000224307819 */ /* 0x000fc40000001624 */
[C-C-:B------:R-:W-:Y:S02]  /*3200*/  SHF.R.U32 R59, R36.reuse, 0xd, R36.reuse ;  /* 0x0000000d243b7819 */ /* 0x140fe40000001624 */
[----:B------:R-:W-:Y:S02]  /*3210*/  SHF.R.U32 R50, R36, 0x16, R36 ;  /* 0x0000001624327819 */ /* 0x000fe40000001624 */
[----:B------:R-:W-:Y:S02]  /*3220*/  PRMT R22, R22, 0x3210, RZ ;  /* 0x0000321016167816 */ /* 0x000fe400000000ff */
[----:B------:R-:W-:Y:S01]  /*3230*/  IADD3 R44, PT, PT, R44, R49, R24 ;  /* 0x000000312c2c7210 */ /* 0x000fe20007ffe018 */
[----:B------:R-:W-:Y:S01]  /*3240*/  IMAD.IADD R24, R40, 0x1, R55 ;  /* 0x0000000128187824 */ /* 0x000fe200078e0237 */
[----:B------:R-:W-:Y:S02]  /*3250*/  LOP3.LUT R48, R50, R59, R48, 0x96, !PT ;  /* 0x0000003b32307212 */ /* 0x000fe400078e9630 */
[----:B------:R-:W-:Y:S01]  /*3260*/  IADD3 R46, PT, PT, R42, R35, R22 ;  /* 0x000000232a2e7210 */ /* 0x000fe20007ffe016 */
[----:B------:R-:W-:Y:S01]  /*3270*/  IMAD.IADD R21, R21, 0x1, R44 ;  /* 0x0000000115157824 */ /* 0x000fe200078e022c */
[----:B------:R-:W-:-:S02]  /*3280*/  LOP3.LUT R49, R57, R34, R36, 0xe8, !PT ;  /* 0x0000002239317212 */ /* 0x000fc400078ee824 */
[----:B------:R-:W-:Y:S01]  /*3290*/  PRMT R48, R48, 0x3210, RZ ;  /* 0x0000321030307816 */ /* 0x000fe200000000ff */
[----:B------:R-:W-:Y:S01]  /*32a0*/  IMAD.IADD R23, R23, 0x1, R46 ;  /* 0x0000000117177824 */ /* 0x000fe200078e022e */
[----:B------:R-:W-:Y:S02]  /*32b0*/  PRMT R22, R40, 0x3210, RZ ;  /* 0x0000321028167816 */ /* 0x000fe400000000ff */
[----:B------:R-:W-:Y:S02]  /*32c0*/  PRMT R38, R38, 0x3210, RZ ;  /* 0x0000321026267816 */ /* 0x000fe400000000ff */
[C-C-:B------:R-:W-:Y:S02]  /*32d0*/  SHF.R.U32 R35, R24.reuse, 0x6, R24.reuse ;  /* 0x0000000618237819 */ /* 0x140fe40000001618 */
[C-C-:B------:R-:W-:Y:S02]  /*32e0*/  SHF.R.U32 R40, R24.reuse, 0xb, R24.reuse ;  /* 0x0000000b18287819 */ /* 0x140fe40000001618 */
[----:B------:R-:W-:-:S02]  /*32f0*/  SHF.R.U32 R42, R24, 0x19, R24 ;  /* 0x00000019182a7819 */ /* 0x000fc40000001618 */
[----:B------:R-:W-:Y:S02]  /*3300*/  IADD3 R49, PT, PT, R49, R22, R48 ;  /* 0x0000001631317210 */ /* 0x000fe40007ffe030 */
[----:B------:R-:W-:Y:S02]  /*3310*/  IADD3 R38, PT, PT, R37, -0x40a68039, R38 ;  /* 0xbf597fc725267810 */ /* 0x000fe40007ffe026 */
[----:B------:R-:W-:Y:S02]  /*3320*/  LOP3.LUT R22, R42, R40, R35, 0x96, !PT ;  /* 0x000000282a167212 */ /* 0x000fe400078e9623 */
[----:B------:R-:W-:Y:S02]  /*3330*/  PRMT R47, R23, 0x3210, RZ ;  /* 0x00003210172f7816 */ /* 0x000fe400000000ff */
[----:B------:R-:W-:Y:S02]  /*3340*/  PRMT R61, R38, 0x3210, RZ ;  /* 0x00003210263d7816 */ /* 0x000fe400000000ff */
[----:B------:R-:W-:-:S02]  /*3350*/  LOP3.LUT R38, R24, R53, R51, 0xca, !PT ;  /* 0x0000003518267212 */ /* 0x000fc400078eca33 */
[----:B------:R-:W-:Y:S02]  /*3360*/  PRMT R22, R22, 0x3210, RZ ;  /* 0x0000321016167816 */ /* 0x000fe400000000ff */
[C-C-:B------:R-:W-:Y:S02]  /*3370*/  SHF.R.U32 R42, R23.reuse, 0x11, R23.reuse ;  /* 0x00000011172a7819 */ /* 0x140fe40000001617 */
[----:B------:R-:W-:Y:S02]  /*3380*/  SHF.R.U32 R55, R23, 0x13, R23 ;  /* 0x0000001317377819 */ /* 0x000fe40000001617 */
[----:B------:R-:W-:Y:S02]  /*3390*/  SHF.R.S64 R50, R47, R10, RZ ;  /* 0x0000000a2f327219 */ /* 0x000fe400000010ff */
[C-C-:B------:R-:W-:Y:S02]  /*33a0*/  SHF.R.U32 R44, R49.reuse, 0x2, R49.reuse ;  /* 0x00000002312c7819 */ /* 0x140fe40000001631 */
[----:B------:R-:W-:-:S02]  /*33b0*/  SHF.R.U32 R63, R49, 0xd, R49 ;  /* 0x0000000d313f7819 */ /* 0x000fc40000001631 */
[----:B------:R-:W-:Y:S02]  /*33c0*/  SHF.R.U32 R46, R49, 0x16, R49 ;  /* 0x00000016312e7819 */ /* 0x000fe40000001631 */
[----:B------:R-:W-:Y:S02]  /*33d0*/  PRMT R35, R21, 0x3210, RZ ;  /* 0x0000321015237816 */ /* 0x000fe400000000ff */
[----:B------:R-:W-:Y:S02]  /*33e0*/  IADD3 R61, PT, PT, R38, R61, R22 ;  /* 0x0000003d263d7210 */ /* 0x000fe40007ffe016 */
[----:B------:R-:W-:Y:S02]  /*33f0*/  LOP3.LUT R42, R50, R55, R42, 0x96, !PT ;  /* 0x00000037322a7212 */ /* 0x000fe400078e962a */
[----:B------:R-:W-:Y:S01]  /*3400*/  LOP3.LUT R44, R46, R63, R44, 0x96, !PT ;  /* 0x0000003f2e2c7212 */ /* 0x000fe200078e962c */
[----:B------:R-:W-:Y:S01]  /*3410*/  IMAD.IADD R38, R61, 0x1, R34 ;  /* 0x000000013d267824 */ /* 0x000fe200078e0222 */
[----:B------:R-:W-:-:S02]  /*3420*/  SHF.R.U32 R40, R21, 0x11, R21 ;  /* 0x0000001115287819 */ /* 0x000fc40000001615 */
[----:B------:R-:W-:Y:S02]  /*3430*/  SHF.R.U32 R59, R21, 0x13, R21 ;  /* 0x00000013153b7819 */ /* 0x000fe40000001615 */
[----:B------:R-:W-:Y:S02]  /*3440*/  SHF.R.S64 R48, R35, R10, RZ ;  /* 0x0000000a23307219 */ /* 0x000fe400000010ff */
[C-C-:B------:R-:W-:Y:S02]  /*3450*/  SHF.R.U32 R22, R23.reuse, 0x7, R23.reuse ;  /* 0x0000000717167819 */ /* 0x140fe40000001617 */
[----:B------:R-:W-:Y:S02]  /*3460*/  SHF.R.U32 R55, R23, 0x12, R23 ;  /* 0x0000001217377819 */ /* 0x000fe40000001617 */
[----:B------:R-:W-:Y:S02]  /*3470*/  SHF.R.S64 R46, R47, R0, RZ ;  /* 0x000000002f2e7219 */ /* 0x000fe400000010ff */
[----:B------:R-:W-:-:S02]  /*3480*/  LOP3.LUT R40, R48, R59, R40, 0x96, !PT ;  /* 0x0000003b30287212 */ /* 0x000fc400078e9628 */
[----:B------:R-:W-:Y:S02]  /*3490*/  LOP3.LUT R22, R46, R55, R22, 0x96, !PT ;  /* 0x000000372e167212 */ /* 0x000fe400078e9616 */
[----:B------:R-:W-:Y:S02]  /*34a0*/  PRMT R59, R61, 0x3210, RZ ;  /* 0x000032103d3b7816 */ /* 0x000fe400000000ff */
[----:B------:R-:W-:Y:S02]  /*34b0*/  PRMT R46, R51, 0x3210, RZ ;  /* 0x00003210332e7816 */ /* 0x000fe400000000ff */
[C-C-:B------:R-:W-:Y:S02]  /*34c0*/  SHF.R.U32 R48, R38.reuse, 0x6, R38.reuse ;  /* 0x0000000626307819 */ /* 0x140fe40000001626 */
[C-C-:B------:R-:W-:Y:S02]  /*34d0*/  SHF.R.U32 R61, R38.reuse, 0xb, R38.reuse ;  /* 0x0000000b263d7819 */ /* 0x140fe40000001626 */
[----:B------:R-:W-:-:S02]  /*34e0*/  SHF.R.U32 R50, R38, 0x19, R38 ;  /* 0x0000001926327819 */ /* 0x000fc40000001626 */
[----:B------:R-:W-:Y:S02]  /*34f0*/  IADD3 R46, PT, PT, R41, -0x391ff40d, R46 ;  /* 0xc6e00bf3292e7810 */ /* 0x000fe40007ffe02e */
[----:B------:R-:W-:Y:S02]  /*3500*/  LOP3.LUT R48, R50, R61, R48, 0x96, !PT ;  /* 0x0000003d32307212 */ /* 0x000fe400078e9630 */
[----:B------:R-:W-:Y:S02]  /*3510*/  PRMT R55, R46, 0x3210, RZ ;  /* 0x000032102e377816 */ /* 0x000fe400000000ff */
[----:B------:R-:W-:Y:S02]  /*3520*/  LOP3.LUT R46, R38, R24, R53, 0xca, !PT ;  /* 0x00000018262e7212 */ /* 0x000fe400078eca35 */
[----:B------:R-:W-:Y:S02]  /*3530*/  PRMT R48, R48, 0x3210, RZ ;  /* 0x0000321030307816 */ /* 0x000fe400000000ff */
[----:B------:R-:W-:-:S02]  /*3540*/  LOP3.LUT R34, R36, R57, R49, 0xe8, !PT ;  /* 0x0000003924227212 */ /* 0x000fc400078ee831 */
[----:B------:R-:W-:Y:S02]  /*3550*/  PRMT R44, R44, 0x3210, RZ ;  /* 0x000032102c2c7816 */ /* 0x000fe400000000ff */
[----:B------:R-:W-:Y:S02]  /*3560*/  IADD3 R46, PT, PT, R46, R55, R48 ;  /* 0x000000372e2e7210 */ /* 0x000fe40007ffe030 */
[----:B------:R-:W-:Y:S02]  /*3570*/  IADD3 R51, PT, PT, R34, R59, R44 ;  /* 0x0000003b22337210 */ /* 0x000fe40007ffe02c */
[----:B------:R-:W-:Y:S01]  /*3580*/  PRMT R34, R19, 0x3210, RZ ;  /* 0x0000321013227816 */ /* 0x000fe200000000ff */
[----:B------:R-:W-:Y:S01]  /*3590*/  IMAD.IADD R57, R46, 0x1, R57 ;  /* 0x000000012e397824 */ /* 0x000fe200078e0239 */
[C-C-:B------:R-:W-:Y:S02]  /*35a0*/  SHF.R.U32 R19, R21.reuse, 0x7, R21.reuse ;  /* 0x0000000715137819 */ /* 0x140fe40000001615 */
[----:B------:R-:W-:-:S02]  /*35b0*/  SHF.R.U32 R44, R21, 0x12, R21 ;  /* 0x00000012152c7819 */ /* 0x000fc40000001615 */
[----:B------:R-:W-:Y:S02]  /*35c0*/  SHF.R.S64 R54, R35, R0, RZ ;  /* 0x0000000023367219 */ /* 0x000fe400000010ff */
[C-C-:B------:R-:W-:Y:S02]  /*35d0*/  SHF.R.U32 R50, R51.reuse, 0x2, R51.reuse ;  /* 0x0000000233327819 */ /* 0x140fe40000001633 */
[C-C-:B------:R-:W-:Y:S02]  /*35e0*/  SHF.R.U32 R59, R51.reuse, 0xd, R51.reuse ;  /* 0x0000000d333b7819 */ /* 0x140fe40000001633 */
[----:B------:R-:W-:Y:S02]  /*35f0*/  SHF.R.U32 R52, R51, 0x16, R51 ;  /* 0x0000001633347819 */ /* 0x000fe40000001633 */
[----:B------:R-:W-:Y:S02]  /*3600*/  IADD3 R48, PT, PT, R42, R37, R34 ;  /* 0x000000252a307210 */ /* 0x000fe40007ffe022 */
[----:B------:R-:W-:-:S02]  /*3610*/  LOP3.LUT R19, R54, R44, R19, 0x96, !PT ;  /* 0x0000002c36137212 */ /* 0x000fc400078e9613 */
[----:B------:R-:W-:Y:S01]  /*3620*/  LOP3.LUT R50, R52, R59, R50, 0x96, !PT ;  /* 0x0000003b34327212 */ /* 0x000fe200078e9632 */
[----:B------:R-:W-:Y:S01]  /*3630*/  IMAD.IADD R11, R11, 0x1, R48 ;  /* 0x000000010b0b7824 */ /* 0x000fe200078e0230 */
[----:B------:R-:W-:Y:S02]  /*3640*/  PRMT R42, R53, 0x3210, RZ ;  /* 0x00003210352a7816 */ /* 0x000fe400000000ff */
[----:B------:R-:W-:Y:S02]  /*3650*/  PRMT R37, R46, 0x3210, RZ ;  /* 0x000032102e257816 */ /* 0x000fe400000000ff */
[C-C-:B------:R-:W-:Y:S02]  /*3660*/  SHF.R.U32 R44, R57.reuse, 0x6, R57.reuse ;  /* 0x00000006392c7819 */ /* 0x140fe40000001639 */
[C-C-:B------:R-:W-:Y:S02]  /*3670*/  SHF.R.U32 R53, R57.reuse, 0xb, R57.reuse ;  /* 0x0000000b39357819 */ /* 0x140fe40000001639 */
[----:B------:R-:W-:-:S02]  /*3680*/  SHF.R.U32 R46, R57, 0x19, R57 ;  /* 0x00000019392e7819 */ /* 0x000fc40000001639 */
[----:B------:R-:W-:Y:S02]  /*3690*/  LOP3.LUT R34, R49, R36, R51, 0xe8, !PT ;  /* 0x0000002431227212 */ /* 0x000fe400078ee833 */
[----:B------:R-:W-:Y:S02]  /*36a0*/  PRMT R50, R50, 0x3210, RZ ;  /* 0x0000321032327816 */ /* 0x000fe400000000ff */
[----:B------:R-:W-:Y:S02]  /*36b0*/  IADD3 R42, PT, PT, R39, -0x2a586eb9, R42 ;  /* 0xd5a79147272a7810 */ /* 0x000fe40007ffe02a */
[----:B------:R-:W-:Y:S02]  /*36c0*/  LOP3.LUT R44, R46, R53, R44, 0x96, !PT ;  /* 0x000000352e2c7212 */ /* 0x000fe400078e962c */
[----:B------:R-:W-:Y:S02]  /*36d0*/  IADD3 R34, PT, PT, R34, R37, R50 ;  /* 0x0000002522227210 */ /* 0x000fe40007ffe032 */
[----:B------:R-:W-:-:S02]  /*36e0*/  PRMT R42, R42, 0x3210, RZ ;  /* 0x000032102a2a7816 */ /* 0x000fc400000000ff */
[----:B------:R-:W-:Y:S02]  /*36f0*/  LOP3.LUT R37, R57, R38, R24, 0xca, !PT ;  /* 0x0000002639257212 */ /* 0x000fe400078eca18 */
[----:B------:R-:W-:Y:S02]  /*3700*/  PRMT R44, R44, 0x3210, RZ ;  /* 0x000032102c2c7816 */ /* 0x000fe400000000ff */
[----:B------:R-:W-:Y:S02]  /*3710*/  PRMT R18, R18, 0x3210, RZ ;  /* 0x0000321012127816 */ /* 0x000fe400000000ff */
[----:B------:R-:W-:Y:S02]  /*3720*/  IADD3 R55, PT, PT, R37, R42, R44 ;  /* 0x0000002a25377210 */ /* 0x000fe40007ffe02c */
[C-C-:B------:R-:W-:Y:S02]  /*3730*/  SHF.R.U32 R46, R34.reuse, 0x2, R34.reuse ;  /* 0x00000002222e7819 */ /* 0x140fe40000001622 */
[C---:B------:R-:W-:Y:S01]  /*3740*/  SHF.R.U32 R53, R34.reuse, 0xd, R34 ;  /* 0x0000000d22357819 */ /* 0x040fe20000001622 */
[----:B------:R-:W-:Y:S01]  /*3750*/  IMAD.IADD R36, R55, 0x1, R36 ;  /* 0x0000000137247824 */ /* 0x000fe200078e0224 */
[----:B------:R-:W-:-:S02]  /*3760*/  SHF.R.U32 R48, R34, 0x16, R34 ;  /* 0x0000001622307819 */ /* 0x000fc40000001622 */
[----:B------:R-:W-:Y:S02]  /*3770*/  IADD3 R59, PT, PT, R40, R41, R18 ;  /* 0x00000029283b7210 */ /* 0x000fe40007ffe012 */
[----:B------:R-:W-:Y:S02]  /*3780*/  LOP3.LUT R46, R48, R53, R46, 0x96, !PT ;  /* 0x00000035302e7212 */ /* 0x000fe400078e962e */
[----:B------:R-:W-:Y:S01]  /*3790*/  PRMT R18, R55, 0x3210, RZ ;  /* 0x0000321037127816 */ /* 0x000fe200000000ff */
[----:B------:R-:W-:Y:S01]  /*37a0*/  IMAD.IADD R16, R16, 0x1, R59 ;  /* 0x0000000110107824 */ /* 0x000fe200078e023b */
[----:B------:R-:W-:Y:S02]  /*37b0*/  PRMT R24, R24, 0x3210, RZ ;  /* 0x0000321018187816 */ /* 0x000fe400000000ff */
[C-C-:B------:R-:W-:Y:S02]  /*37c0*/  SHF.R.U32 R40, R36.reuse, 0x6, R36.reuse ;  /* 0x0000000624287819 */ /* 0x140fe40000001624 */
[----:B------:R-:W-:-:S02]  /*37d0*/  SHF.R.U32 R55, R36, 0xb, R36 ;  /* 0x0000000b24377819 */ /* 0x000fc40000001624 */
[----:B------:R-:W-:Y:S02]  /*37e0*/  SHF.R.U32 R44, R36, 0x19, R36 ;  /* 0x00000019242c7819 */ /* 0x000fe40000001624 */
[----:B------:R-:W-:Y:S02]  /*37f0*/  LOP3.LUT R53, R51, R49, R34, 0xe8, !PT ;  /* 0x0000003133357212 */ /* 0x000fe400078ee822 */
[----:B------:R-:W-:Y:S02]  /*3800*/  PRMT R46, R46, 0x3210, RZ ;  /* 0x000032102e2e7816 */ /* 0x000fe400000000ff */
[----:B------:R-:W-:Y:S02]  /*3810*/  PRMT R41, R11, 0x3210, RZ ;  /* 0x000032100b297816 */ /* 0x000fe400000000ff */
[----:B------:R-:W-:Y:S02]  /*3820*/  IADD3 R24, PT, PT, R45, 0x6ca6351, R24 ;  /* 0x06ca63512d187810 */ /* 0x000fe40007ffe018 */
[----:B------:R-:W-:-:S02]  /*3830*/  LOP3.LUT R40, R44, R55, R40, 0x96, !PT ;  /* 0x000000372c287212 */ /* 0x000fc400078e9628 */
[----:B------:R-:W-:Y:S02]  /*3840*/  IADD3 R53, PT, PT, R53, R18, R46 ;  /* 0x0000001235357210 */ /* 0x000fe40007ffe02e */
[C-C-:B------:R-:W-:Y:S02]  /*3850*/  SHF.R.U32 R18, R11.reuse, 0x7, R11.reuse ;  /* 0x000000070b127819 */ /* 0x140fe4000000160b */
[--C-:B------:R-:W-:Y:S02]  /*3860*/  SHF.R.U32 R59, R11, 0x12, R11.reuse ;  /* 0x000000120b3b7819 */ /* 0x100fe4000000160b */
[----:B------:R-:W-:Y:S02]  /*3870*/  SHF.R.S64 R50, R41, R0, RZ ;  /* 0x0000000029327219 */ /* 0x000fe400000010ff */
[----:B------:R-:W-:Y:S02]  /*3880*/  PRMT R61, R24, 0x3210, RZ ;  /* 0x00003210183d7816 */ /* 0x000fe400000000ff */
[----:B------:R-:W-:-:S02]  /*3890*/  SHF.R.U32 R42, R11, 0x11, R11 ;  /* 0x000000110b2a7819 */ /* 0x000fc4000000160b */
[----:B------:R-:W-:Y:S02]  /*38a0*/  SHF.R.U32 R37, R11, 0x13, R11 ;  /* 0x000000130b257819 */ /* 0x000fe4000000160b */
[----:B------:R-:W-:Y:S02]  /*38b0*/  SHF.R.S64 R48, R41, R10, RZ ;  /* 0x0000000a29307219 */ /* 0x000fe400000010ff */
[----:B------:R-:W-:Y:S02]  /*38c0*/  LOP3.LUT R24, R36, R57, R38, 0xca, !PT ;  /* 0x0000003924187212 */ /* 0x000fe400078eca26 */
[----:B------:R-:W-:Y:S02]  /*38d0*/  PRMT R40, R40, 0x3210, RZ ;  /* 0x0000321028287816 */ /* 0x000fe400000000ff */
[----:B------:R-:W-:Y:S02]  /*38e0*/  LOP3.LUT R18, R50, R59, R18, 0x96, !PT ;  /* 0x0000003b32127212 */ /* 0x000fe400078e9612 */
[----:B------:R-:W-:-:S02]  /*38f0*/  LOP3.LUT R42, R48, R37, R42, 0x96, !PT ;  /* 0x00000025302a7212 */ /* 0x000fc400078e962a */
[----:B------:R-:W-:Y:S02]  /*3900*/  IADD3 R50, PT, PT, R24, R61, R40 ;  /* 0x0000003d18327210 */ /* 0x000fe40007ffe028 */
[----:B------:R-:W-:Y:S02]  /*3910*/  PRMT R37, R16, 0x3210, RZ ;  /* 0x0000321010257816 */ /* 0x000fe400000000ff */
[C---:B------:R-:W-:Y:S01]  /*3920*/  SHF.R.U32 R46, R53.reuse, 0x2, R53 ;  /* 0x00000002352e7819 */ /* 0x040fe20000001635 */
[----:B------:R-:W-:Y:S01]  /*3930*/  IMAD.IADD R40, R50, 0x1, R49 ;  /* 0x0000000132287824 */ /* 0x000fe200078e0231 */
[C-C-:B------:R-:W-:Y:S02]  /*3940*/  SHF.R.U32 R63, R53.reuse, 0xd, R53.reuse ;  /* 0x0000000d353f7819 */ /* 0x140fe40000001635 */
[----:B------:R-:W-:Y:S02]  /*3950*/  SHF.R.U32 R48, R53, 0x16, R53 ;  /* 0x0000001635307819 */ /* 0x000fe40000001635 */
[----:B------:R-:W-:-:S02]  /*3960*/  SHF.R.U32 R44, R16, 0x11, R16 ;  /* 0x00000011102c7819 */ /* 0x000fc40000001610 */
[----:B------:R-:W-:Y:S02]  /*3970*/  SHF.R.U32 R55, R16, 0x13, R16 ;  /* 0x0000001310377819 */ /* 0x000fe40000001610 */
[----:B------:R-:W-:Y:S02]  /*3980*/  SHF.R.S64 R52, R37, R10, RZ ;  /* 0x0000000a25347219 */ /* 0x000fe400000010ff */
[----:B------:R-:W-:Y:S02]  /*3990*/  LOP3.LUT R46, R48, R63, R46, 0x96, !PT ;  /* 0x0000003f302e7212 */ /* 0x000fe400078e962e */
[----:B------:R-:W-:Y:S02]  /*39a0*/  LOP3.LUT R44, R52, R55, R44, 0x96, !PT ;  /* 0x00000037342c7212 */ /* 0x000fe400078e962c */
        /* <DEDUP_REMOVED lines=11> */
[----:B------:R-:W-:Y:S02]  /*3a60*/  IADD3 R38, PT, PT, R38, R49, R46 ;  /* 0x0000003126267210 */ /* 0x000fe40007ffe02e */
[----:B------:R-:W-:Y:S02]  /*3a70*/  LOP3.LUT R50, R52, R59, R50, 0x96, !PT ;  /* 0x0000003b34327212 */ /* 0x000fe400078e9632 */
[----:B------:R-:W-:-:S02]  /*3a80*/  LOP3.LUT R24, R54, R55, R24, 0x96, !PT ;  /* 0x0000003736187212 */ /* 0x000fc400078e9618 */
[----:B------:R-:W-:Y:S02]  /*3a90*/  PRMT R49, R48, 0x3210, RZ ;  /* 0x0000321030317816 */ /* 0x000fe400000000ff */
[----:B------:R-:W-:Y:S02]  /*3aa0*/  LOP3.LUT R46, R40, R36, R57, 0xca, !PT ;  /* 0x00000024282e7212 */ /* 0x000fe400078eca39 */
[--C-:B------:R-:W-:Y:S02]  /*3ab0*/  SHF.R.U32 R48, R38, 0x2, R38.reuse ;  /* 0x0000000226307819 */ /* 0x100fe40000001626 */
[----:B------:R-:W-:Y:S02]  /*3ac0*/  PRMT R50, R50, 0x3210, RZ ;  /* 0x0000321032327816 */ /* 0x000fe400000000ff */
[C-C-:B------:R-:W-:Y:S02]  /*3ad0*/  SHF.R.U32 R55, R38.reuse, 0xd, R38.reuse ;  /* 0x0000000d26377819 */ /* 0x140fe40000001626 */
[----:B------:R-:W-:-:S02]  /*3ae0*/  SHF.R.U32 R52, R38, 0x16, R38 ;  /* 0x0000001626347819 */ /* 0x000fc40000001626 */
[----:B------:R-:W-:Y:S02]  /*3af0*/  PRMT R17, R17, 0x3210, RZ ;  /* 0x0000321011117816 */ /* 0x000fe400000000ff */
[----:B------:R-:W-:Y:S02]  /*3b00*/  PRMT R25, R25, 0x3210, RZ ;  /* 0x0000321019197816 */ /* 0x000fe400000000ff */
[----:B------:R-:W-:Y:S02]  /*3b10*/  IADD3 R46, PT, PT, R46, R49, R50 ;  /* 0x000000312e2e7210 */ /* 0x000fe40007ffe032 */
[----:B------:R-:W-:Y:S02]  /*3b20*/  LOP3.LUT R48, R52, R55, R48, 0x96, !PT ;  /* 0x0000003734307212 */ /* 0x000fe400078e9630 */
[----:B------:R-:W-:Y:S01]  /*3b30*/  IADD3 R39, PT, PT, R42, R39, R17 ;  /* 0x000000272a277210 */ /* 0x000fe20007ffe011 */
[----:B------:R-:W-:Y:S01]  /*3b40*/  IMAD.IADD R51, R46, 0x1, R51 ;  /* 0x000000012e337824 */ /* 0x000fe200078e0233 */
[----:B------:R-:W-:-:S02]  /*3b50*/  IADD3 R50, PT, PT, R44, R45, R25 ;  /* 0x0000002d2c327210 */ /* 0x000fc40007ffe019 */
[----:B------:R-:W-:Y:S01]  /*3b60*/  LOP3.LUT R49, R53, R34, R38, 0xe8, !PT ;  /* 0x0000002235317212 */ /* 0x000fe200078ee826 */
[----:B------:R-:W-:Y:S01]  /*3b70*/  IMAD.IADD R14, R14, 0x1, R39 ;  /* 0x000000010e0e7824 */ /* 0x000fe200078e0227 */
[----:B------:R-:W-:Y:S01]  /*3b80*/  PRMT R48, R48, 0x3210, RZ ;  /* 0x0000321030307816 */ /* 0x000fe200000000ff */
[----:B------:R-:W-:Y:S01]  /*3b90*/  IMAD.IADD R15, R15, 0x1, R50 ;  /* 0x000000010f0f7824 */ /* 0x000fe200078e0232 */
[----:B------:R-:W-:Y:S02]  /*3ba0*/  PRMT R42, R46, 0x3210, RZ ;  /* 0x000032102e2a7816 */ /* 0x000fe400000000ff */
[----:B------:R-:W-:Y:S02]  /*3bb0*/  SHF.R.U32 R17, R51, 0x6, R51 ;  /* 0x0000000633117819 */ /* 0x000fe40000001633 */
[----:B------:R-:W-:Y:S02]  /*3bc0*/  IADD3 R49, PT, PT, R49, R42, R48 ;  /* 0x0000002a31317210 */ /* 0x000fe40007ffe030 */
[----:B------:R-:W-:-:S02]  /*3bd0*/  PRMT R42, R57, 0x3210, RZ ;  /* 0x00003210392a7816 */ /* 0x000fc400000000ff */
[C-C-:B------:R-:W-:Y:S02]  /*3be0*/  SHF.R.U32 R44, R51.reuse, 0xb, R51.reuse ;  /* 0x0000000b332c7819 */ /* 0x140fe40000001633 */
[----:B------:R-:W-:Y:S02]  /*3bf0*/  SHF.R.U32 R25, R51, 0x19, R51 ;  /* 0x0000001933197819 */ /* 0x000fe40000001633 */
[----:B------:R-:W-:Y:S02]  /*3c00*/  PRMT R39, R15, 0x3210, RZ ;  /* 0x000032100f277816 */ /* 0x000fe400000000ff */
[----:B------:R-:W-:Y:S02]  /*3c10*/  IADD3 R42, PT, PT, R47, 0x27b70a85, R42 ;  /* 0x27b70a852f2a7810 */ /* 0x000fe40007ffe02a */
[----:B------:R-:W-:Y:S02]  /*3c20*/  LOP3.LUT R48, R25, R44, R17, 0x96, !PT ;  /* 0x0000002c19307212 */ /* 0x000fe400078e9611 */
        /* <DEDUP_REMOVED lines=13> */
[----:B------:R-:W-:-:S02]  /*3d00*/  LOP3.LUT R50, R52, R57, R50, 0x96, !PT ;  /* 0x0000003934327212 */ /* 0x000fc400078e9632 */
[----:B------:R-:W-:Y:S02]  /*3d10*/  PRMT R34, R25, 0x3210, RZ ;  /* 0x0000321019227816 */ /* 0x000fe400000000ff */
[C-C-:B------:R-:W-:Y:S02]  /*3d20*/  SHF.R.U32 R25, R42.reuse, 0x6, R42.reuse ;  /* 0x000000062a197819 */ /* 0x140fe4000000162a */
[C-C-:B------:R-:W-:Y:S02]  /*3d30*/  SHF.R.U32 R52, R42.reuse, 0xb, R42.reuse ;  /* 0x0000000b2a347819 */ /* 0x140fe4000000162a */
[----:B------:R-:W-:Y:S02]  /*3d40*/  SHF.R.U32 R54, R42, 0x19, R42 ;  /* 0x000000192a367819 */ /* 0x000fe4000000162a */
[----:B------:R-:W-:Y:S02]  /*3d50*/  PRMT R36, R36, 0x3210, RZ ;  /* 0x0000321024247816 */ /* 0x000fe400000000ff */
[----:B------:R-:W-:-:S02]  /*3d60*/  SHF.R.U32 R46, R14, 0x11, R14 ;  /* 0x000000110e2e7819 */ /* 0x000fc4000000160e */
[----:B------:R-:W-:Y:S02]  /*3d70*/  SHF.R.U32 R17, R14, 0x13, R14 ;  /* 0x000000130e117819 */ /* 0x000fe4000000160e */
[----:B------:R-:W-:Y:S02]  /*3d80*/  SHF.R.S64 R56, R45, R10, RZ ;  /* 0x0000000a2d387219 */ /* 0x000fe400000010ff */
[----:B------:R-:W-:Y:S02]  /*3d90*/  LOP3.LUT R55, R38, R53, R49, 0xe8, !PT ;  /* 0x0000003526377212 */ /* 0x000fe400078ee831 */
[----:B------:R-:W-:Y:S02]  /*3da0*/  PRMT R50, R50, 0x3210, RZ ;  /* 0x0000321032327816 */ /* 0x000fe400000000ff */
[----:B------:R-:W-:Y:S02]  /*3db0*/  LOP3.LUT R52, R54, R52, R25, 0x96, !PT ;  /* 0x0000003436347212 */ /* 0x000fe400078e9619 */
[----:B------:R-:W-:-:S02]  /*3dc0*/  IADD3 R36, PT, PT, R35, 0x2e1b2138, R36 ;  /* 0x2e1b213823247810 */ /* 0x000fc40007ffe024 */
[----:B------:R-:W-:Y:S02]  /*3dd0*/  LOP3.LUT R46, R56, R17, R46, 0x96, !PT ;  /* 0x00000011382e7212 */ /* 0x000fe400078e962e */
[C-C-:B------:R-:W-:Y:S02]  /*3de0*/  SHF.R.U32 R17, R14.reuse, 0x7, R14.reuse ;  /* 0x000000070e117819 */ /* 0x140fe4000000160e */
[----:B------:R-:W-:Y:S02]  /*3df0*/  SHF.R.U32 R48, R14, 0x12, R14 ;  /* 0x000000120e307819 */ /* 0x000fe4000000160e */
[----:B------:R-:W-:Y:S02]  /*3e00*/  SHF.R.S64 R56, R45, R0, RZ ;  /* 0x000000002d387219 */ /* 0x000fe400000010ff */
[----:B------:R-:W-:Y:S02]  /*3e10*/  IADD3 R55, PT, PT, R55, R34, R50 ;  /* 0x0000002237377210 */ /* 0x000fe40007ffe032 */
[----:B------:R-:W-:-:S02]  /*3e20*/  PRMT R59, R36, 0x3210, RZ ;  /* 0x00003210243b7816 */ /* 0x000fc400000000ff */
[----:B------:R-:W-:Y:S02]  /*3e30*/  LOP3.LUT R34, R42, R51, R40, 0xca, !PT ;  /* 0x000000332a227212 */ /* 0x000fe400078eca28 */
[----:B------:R-:W-:Y:S02]  /*3e40*/  PRMT R52, R52, 0x3210, RZ ;  /* 0x0000321034347816 */ /* 0x000fe400000000ff */
[----:B------:R-:W-:Y:S02]  /*3e50*/  LOP3.LUT R17, R56, R48, R17, 0x96, !PT ;  /* 0x0000003038117212 */ /* 0x000fe400078e9611 */
[C-C-:B------:R-:W-:Y:S02]  /*3e60*/  SHF.R.U32 R36, R55.reuse, 0x2, R55.reuse ;  /* 0x0000000237247819 */ /* 0x140fe40000001637 */
[C-C-:B------:R-:W-:Y:S02]  /*3e70*/  SHF.R.U32 R61, R55.reuse, 0xd, R55.reuse ;  /* 0x0000000d373d7819 */ /* 0x140fe40000001637 */
[----:B------:R-:W-:-:S02]  /*3e80*/  SHF.R.U32 R48, R55, 0x16, R55 ;  /* 0x0000001637307819 */ /* 0x000fc40000001637 */
[----:B------:R-:W-:Y:S02]  /*3e90*/  IADD3 R52, PT, PT, R34, R59, R52 ;  /* 0x0000003b22347210 */ /* 0x000fe40007ffe034 */
[----:B------:R-:W-:Y:S02]  /*3ea0*/  PRMT R25, R20, 0x3210, RZ ;  /* 0x0000321014197816 */ /* 0x000fe400000000ff */
[C-C-:B------:R-:W-:Y:S02]  /*3eb0*/  SHF.R.U32 R20, R15.reuse, 0x7, R15.reuse ;  /* 0x000000070f147819 */ /* 0x140fe4000000160f */
[----:B------:R-:W-:Y:S02]  /*3ec0*/  SHF.R.U32 R57, R15, 0x12, R15 ;  /* 0x000000120f397819 */ /* 0x000fe4000000160f */
[----:B------:R-:W-:Y:S02]  /*3ed0*/  SHF.R.S64 R50, R39, R0, RZ ;  /* 0x0000000027327219 */ /* 0x000fe400000010ff */
[----:B------:R-:W-:Y:S01]  /*3ee0*/  LOP3.LUT R48, R48, R61, R36, 0x96, !PT ;  /* 0x0000003d30307212 */ /* 0x000fe200078e9624 */
[----:B------:R-:W-:Y:S01]  /*3ef0*/  IMAD.IADD R36, R52, 0x1, R53 ;  /* 0x0000000134247824 */ /* 0x000fe200078e0235 */
[----:B------:R-:W-:-:S02]  /*3f00*/  LOP3.LUT R20, R50, R57, R20, 0x96, !PT ;  /* 0x0000003932147212 */ /* 0x000fc400078e9614 */
[----:B------:R-:W-:Y:S02]  /*3f10*/  IADD3 R57, PT, PT, R46, R43, R25 ;  /* 0x0000002b2e397210 */ /* 0x000fe40007ffe019 */
[----:B------:R-:W-:Y:S02]  /*3f20*/  PRMT R40, R40, 0x3210, RZ ;  /* 0x0000321028287816 */ /* 0x000fe400000000ff */
[--C-:B------:R-:W-:Y:S01]  /*3f30*/  SHF.R.U32 R43, R36, 0x6, R36.reuse ;  /* 0x00000006242b7819 */ /* 0x100fe20000001624 */
[----:B------:R-:W-:Y:S01]  /*3f40*/  IMAD.IADD R12, R12, 0x1, R57 ;  /* 0x000000010c0c7824 */ /* 0x000fe200078e0239 */
[C-C-:B------:R-:W-:Y:S02]  /*3f50*/  SHF.R.U32 R46, R36.reuse, 0xb, R36.reuse ;  /* 0x0000000b242e7819 */ /* 0x140fe40000001624 */
[----:B------:R-:W-:Y:S02]  /*3f60*/  SHF.R.U32 R50, R36, 0x19, R36 ;  /* 0x0000001924327819 */ /* 0x000fe40000001624 */
[----:B------:R-:W-:-:S02]  /*3f70*/  LOP3.LUT R34, R49, R38, R55, 0xe8, !PT ;  /* 0x0000002631227212 */ /* 0x000fc400078ee837 */
[----:B------:R-:W-:Y:S02]  /*3f80*/  PRMT R48, R48, 0x3210, RZ ;  /* 0x0000321030307816 */ /* 0x000fe400000000ff */
[----:B------:R-:W-:Y:S02]  /*3f90*/  PRMT R25, R52, 0x3210, RZ ;  /* 0x0000321034197816 */ /* 0x000fe400000000ff */
[----:B------:R-:W-:Y:S02]  /*3fa0*/  IADD3 R40, PT, PT, R41, 0x4d2c6dfc, R40 ;  /* 0x4d2c6dfc29287810 */ /* 0x000fe40007ffe028 */
[----:B------:R-:W-:Y:S02]  /*3fb0*/  LOP3.LUT R43, R50, R46, R43, 0x96, !PT ;  /* 0x0000002e322b7212 */ /* 0x000fe400078e962b */
[----:B------:R-:W-:Y:S02]  /*3fc0*/  IADD3 R34, PT, PT, R34, R25, R48 ;  /* 0x0000001922227210 */ /* 0x000fe40007ffe030 */
[----:B------:R-:W-:-:S02]  /*3fd0*/  PRMT R40, R40, 0x3210, RZ ;  /* 0x0000321028287816 */ /* 0x000fc400000000ff */
[----:B------:R-:W-:Y:S02]  /*3fe0*/  LOP3.LUT R25, R36, R42, R51, 0xca, !PT ;  /* 0x0000002a24197212 */ /* 0x000fe400078eca33 */
[----:B------:R-:W-:Y:S02]  /*3ff0*/  PRMT R43, R43, 0x3210, RZ ;  /* 0x000032102b2b7816 */ /* 0x000fe400000000ff */
[C-C-:B------:R-:W-:Y:S02]  /*4000*/  SHF.R.U32 R46, R34.reuse, 0x2, R34.reuse ;  /* 0x00000002222e7819 */ /* 0x140fe40000001622 */
[C-C-:B------:R-:W-:Y:S02]  /*4010*/  SHF.R.U32 R53, R34.reuse, 0xd, R34.reuse ;  /* 0x0000000d22357819 */ /* 0x140fe40000001622 */
[----:B------:R-:W-:Y:S02]  /*4020*/  SHF.R.U32 R48, R34, 0x16, R34 ;  /* 0x0000001622307819 */ /* 0x000fe40000001622 */
[----:B------:R-:W-:-:S02]  /*4030*/  IADD3 R43, PT, PT, R25, R40, R43 ;  /* 0x00000028192b7210 */ /* 0x000fc40007ffe02b */
[----:B------:R-:W-:Y:S02]  /*4040*/  PRMT R28, R28, 0x3210, RZ ;  /* 0x000032101c1c7816 */ /* 0x000fe400000000ff */
[----:B------:R-:W-:Y:S01]  /*4050*/  LOP3.LUT R46, R48, R53, R46, 0x96, !PT ;  /* 0x00000035302e7212 */ /* 0x000fe200078e962e */
[----:B------:R-:W-:Y:S01]  /*4060*/  IMAD.IADD R53, R43, 0x1, R38 ;  /* 0x000000012b357824 */ /* 0x000fe200078e0226 */
[----:B------:R-:W-:Y:S02]  /*4070*/  IADD3 R50, PT, PT, R44, R47, R28 ;  /* 0x0000002f2c327210 */ /* 0x000fe40007ffe01c */
[----:B------:R-:W-:Y:S02]  /*4080*/  LOP3.LUT R57, R55, R49, R34, 0xe8, !PT ;  /* 0x0000003137397212 */ /* 0x000fe400078ee822 */
[----:B------:R-:W-:Y:S01]  /*4090*/  PRMT R46, R46, 0x3210, RZ ;  /* 0x000032102e2e7816 */ /* 0x000fe200000000ff */
[----:B------:R-:W-:Y:S01]  /*40a0*/  IMAD.IADD R13, R13, 0x1, R50 ;  /* 0x000000010d0d7824 */ /* 0x000fe200078e0232 */
[----:B------:R-:W-:-:S02]  /*40b0*/  PRMT R28, R43, 0x3210, RZ ;  /* 0x000032102b1c7816 */ /* 0x000fc400000000ff */
[C-C-:B------:R-:W-:Y:S02]  /*40c0*/  SHF.R.U32 R38, R53.reuse, 0x6, R53.reuse ;  /* 0x0000000635267819 */ /* 0x140fe40000001635 */
[C-C-:B------:R-:W-:Y:S02]  /*40d0*/  SHF.R.U32 R43, R53.reuse, 0xb, R53.reuse ;  /* 0x0000000b352b7819 */ /* 0x140fe40000001635 */
[----:B------:R-:W-:Y:S02]  /*40e0*/  SHF.R.U32 R44, R53, 0x19, R53 ;  /* 0x00000019352c7819 */ /* 0x000fe40000001635 */
[----:B------:R-:W-:Y:S02]  /*40f0*/  IADD3 R57, PT, PT, R57, R28, R46 ;  /* 0x0000001c39397210 */ /* 0x000fe40007ffe02e */
[----:B------:R-:W-:Y:S02]  /*4100*/  LOP3.LUT R46, R44, R43, R38, 0x96, !PT ;  /* 0x0000002b2c2e7212 */ /* 0x000fe400078e9626 */
[----:B------:R-:W-:-:S02]  /*4110*/  PRMT R38, R51, 0x3210, RZ ;  /* 0x0000321033267816 */ /* 0x000fc400000000ff */
[----:B------:R-:W-:Y:S02]  /*4120*/  PRMT R47, R12, 0x3210, RZ ;  /* 0x000032100c2f7816 */ /* 0x000fe400000000ff */
[----:B------:R-:W-:Y:S02]  /*4130*/  IADD3 R38, PT, PT, R37, 0x53380d13, R38 ;  /* 0x53380d1325267810 */ /* 0x000fe40007ffe026 */
[----:B------:R-:W-:Y:S02]  /*4140*/  PRMT R46, R46, 0x3210, RZ ;  /* 0x000032102e2e7816 */ /* 0x000fe400000000ff */
[----:B------:R-:W-:Y:S02]  /*4150*/  PRMT R59, R38, 0x3210, RZ ;  /* 0x00003210263b7816 */ /* 0x000fe400000000ff */
[----:B------:R-:W-:Y:S02]  /*4160*/  LOP3.LUT R38, R53, R36, R42, 0xca, !PT ;  /* 0x0000002435267212 */ /* 0x000fe400078eca2a */
[----:B------:R-:W-:-:S02]  /*4170*/  SHF.R.U32 R40, R12, 0x11, R12 ;  /* 0x000000110c287819 */ /* 0x000fc4000000160c */
[----:B------:R-:W-:Y:S02]  /*4180*/  SHF.R.U32 R25, R12, 0x13, R12 ;  /* 0x000000130c197819 */ /* 0x000fe4000000160c */
[----:B------:R-:W-:Y:S02]  /*4190*/  SHF.R.S64 R48, R47, R10, RZ ;  /* 0x0000000a2f307219 */ /* 0x000fe400000010ff */
[----:B------:R-:W-:Y:S02]  /*41a0*/  IADD3 R46, PT, PT, R38, R59, R46 ;  /* 0x0000003b262e7210 */ /* 0x000fe40007ffe02e */
[----:B------:R-:W-:Y:S02]  /*41b0*/  LOP3.LUT R40, R48, R25, R40, 0x96, !PT ;  /* 0x0000001930287212 */ /* 0x000fe400078e9628 */
[C---:B------:R-:W-:Y:S01]  /*41c0*/  SHF.R.U32 R48, R57.reuse, 0x2, R57 ;  /* 0x0000000239307819 */ /* 0x040fe20000001639 */
[----:B------:R-:W-:Y:S01]  /*41d0*/  IMAD.IADD R59, R46, 0x1, R49 ;  /* 0x000000012e3b7824 */ /* 0x000fe200078e0231 */
[----:B------:R-:W-:-:S02]  /*41e0*/  SHF.R.U32 R61, R57, 0xd, R57 ;  /* 0x0000000d393d7819 */ /* 0x000fc40000001639 */
[----:B------:R-:W-:Y:S02]  /*41f0*/  SHF.R.U32 R50, R57, 0x16, R57 ;  /* 0x0000001639327819 */ /* 0x000fe40000001639 */
[----:B------:R-:W-:Y:S02]  /*4200*/  PRMT R42, R42, 0x3210, RZ ;  /* 0x000032102a2a7816 */ /* 0x000fe400000000ff */
[----:B------:R-:W-:Y:S02]  /*4210*/  LOP3.LUT R48, R50, R61, R48, 0x96, !PT ;  /* 0x0000003d32307212 */ /* 0x000fe400078e9630 */
[----:B------:R-:W-:Y:S02]  /*4220*/  PRMT R49, R46, 0x3210, RZ ;  /* 0x000032102e317816 */ /* 0x000fe400000000ff */
[C-C-:B------:R-:W-:Y:S02]  /*4230*/  SHF.R.U32 R46, R59.reuse, 0x6, R59.reuse ;  /* 0x000000063b2e7819 */ /* 0x140fe4000000163b */
[----:B------:R-:W-:-:S02]  /*4240*/  SHF.R.U32 R61, R59, 0xb, R59 ;  /* 0x0000000b3b3d7819 */ /* 0x000fc4000000163b */
[----:B------:R-:W-:Y:S02]  /*4250*/  SHF.R.U32 R50, R59, 0x19, R59 ;  /* 0x000000193b327819 */ /* 0x000fe4000000163b */
[----:B------:R-:W-:Y:S02]  /*4260*/  PRMT R43, R13, 0x3210, RZ ;  /* 0x000032100d2b7816 */ /* 0x000fe400000000ff */
[----:B------:R-:W-:Y:S02]  /*4270*/  LOP3.LUT R38, R34, R55, R57, 0xe8, !PT ;  /* 0x0000003722267212 */ /* 0x000fe400078ee839 */
[----:B------:R-:W-:Y:S02]  /*4280*/  PRMT R48, R48, 0x3210, RZ ;  /* 0x0000321030307816 */ /* 0x000fe400000000ff */
[----:B------:R-:W-:Y:S02]  /*4290*/  IADD3 R42, PT, PT, R45, 0x650a7354, R42 ;  /* 0x650a73542d2a7810 */ /* 0x000fe40007ffe02a */
[----:B------:R-:W-:-:S02]  /*42a0*/  LOP3.LUT R46, R50, R61, R46, 0x96, !PT ;  /* 0x0000003d322e7212 */ /* 0x000fc400078e962e */
[C-C-:B------:R-:W-:Y:S02]  /*42b0*/  SHF.R.U32 R44, R13.reuse, 0x11, R13.reuse ;  /* 0x000000110d2c7819 */ /* 0x140fe4000000160d */
[----:B------:R-:W-:Y:S02]  /*42c0*/  SHF.R.U32 R25, R13, 0x13, R13 ;  /* 0x000000130d197819 */ /* 0x000fe4000000160d */
[----:B------:R-:W-:Y:S02]  /*42d0*/  SHF.R.S64 R54, R43, R10, RZ ;  /* 0x0000000a2b367219 */ /* 0x000fe400000010ff */
[----:B------:R-:W-:Y:S02]  /*42e0*/  IADD3 R38, PT, PT, R38, R49, R48 ;  /* 0x0000003126267210 */ /* 0x000fe40007ffe030 */
[C-C-:B------:R-:W-:Y:S02]  /*42f0*/  SHF.R.U32 R28, R12.reuse, 0x7, R12.reuse ;  /* 0x000000070c1c7819 */ /* 0x140fe4000000160c */
[----:B------:R-:W-:-:S02]  /*4300*/  SHF.R.U32 R51, R12, 0x12, R12 ;  /* 0x000000120c337819 */ /* 0x000fc4000000160c */
[----:B------:R-:W-:Y:S02]  /*4310*/  SHF.R.S64 R52, R47, R0, RZ ;  /* 0x000000002f347219 */ /* 0x000fe400000010ff */
[----:B------:R-:W-:Y:S02]  /*4320*/  PRMT R49, R42, 0x3210, RZ ;  /* 0x000032102a317816 */ /* 0x000fe400000000ff */
[----:B------:R-:W-:Y:S02]  /*4330*/  LOP3.LUT R42, R59, R53, R36, 0xca, !PT ;  /* 0x000000353b2a7212 */ /* 0x000fe400078eca24 */
[----:B------:R-:W-:Y:S02]  /*4340*/  PRMT R46, R46, 0x3210, RZ ;  /* 0x000032102e2e7816 */ /* 0x000fe400000000ff */
[----:B------:R-:W-:Y:S02]  /*4350*/  LOP3.LUT R44, R54, R25, R44, 0x96, !PT ;  /* 0x00000019362c7212 */ /* 0x000fe400078e962c */
[----:B------:R-:W-:-:S02]  /*4360*/  LOP3.LUT R25, R52, R51, R28, 0x96, !PT ;  /* 0x0000003334197212 */ /* 0x000fc400078e961c */
[C-C-:B------:R-:W-:Y:S02]  /*4370*/  SHF.R.U32 R28, R13.reuse, 0x7, R13.reuse ;  /* 0x000000070d1c7819 */ /* 0x140fe4000000160d */
[----:B------:R-:W-:Y:S02]  /*4380*/  SHF.R.U32 R51, R13, 0x12, R13 ;  /* 0x000000120d337819 */ /* 0x000fe4000000160d */
[----:B------:R-:W-:Y:S02]  /*4390*/  SHF.R.S64 R52, R43, R0, RZ ;  /* 0x000000002b347219 */ /* 0x000fe400000010ff */
[----:B------:R-:W-:Y:S02]  /*43a0*/  PRMT R29, R29, 0x3210, RZ ;  /* 0x000032101d1d7816 */ /* 0x000fe400000000ff */
[----:B------:R-:W-:Y:S02]  /*43b0*/  IADD3 R42, PT, PT, R42, R49, R46 ;  /* 0x000000312a2a7210 */ /* 0x000fe40007ffe02e */
[----:B------:R-:W-:-:S02]  /*43c0*/  PRMT R31, R31, 0x3210, RZ ;  /* 0x000032101f1f7816 */ /* 0x000fc400000000ff */
[----:B------:R-:W-:Y:S02]  /*43d0*/  LOP3.LUT R28, R52, R51, R28, 0x96, !PT ;  /* 0x00000033341c7212 */ /* 0x000fe400078e961c */
[----:B------:R-:W-:Y:S01]  /*43e0*/  IADD3 R35, PT, PT, R40, R35, R29 ;  /* 0x0000002328237210 */ /* 0x000fe20007ffe01d */
[----:B------:R-:W-:Y:S01]  /*43f0*/  IMAD.IADD R40, R42, 0x1, R55 ;  /* 0x000000012a287824 */ /* 0x000fe200078e0237 */
[C-C-:B------:R-:W-:Y:S02]  /*4400*/  SHF.R.U32 R48, R38.reuse, 0x2, R38.reuse ;  /* 0x0000000226307819 */ /* 0x140fe40000001626 */
[--C-:B------:R-:W-:Y:S01]  /*4410*/  SHF.R.U32 R51, R38, 0xd, R38.reuse ;  /* 0x0000000d26337819 */ /* 0x100fe20000001626 */
[----:B------:R-:W-:Y:S01]  /*4420*/  IMAD.IADD R8, R8, 0x1, R35 ;  /* 0x0000000108087824 */ /* 0x000fe200078e0223 */
[----:B------:R-:W-:Y:S02]  /*4430*/  SHF.R.U32 R50, R38, 0x16, R38 ;  /* 0x0000001626327819 */ /* 0x000fe40000001626 */
[----:B------:R-:W-:-:S02]  /*4440*/  IADD3 R46, PT, PT, R44, R41, R31 ;  /* 0x000000292c2e7210 */ /* 0x000fc40007ffe01f */
[----:B------:R-:W-:Y:S02]  /*4450*/  LOP3.LUT R48, R50, R51, R48, 0x96, !PT ;  /* 0x0000003332307212 */ /* 0x000fe400078e9630 */
[C---:B------:R-:W-:Y:S01]  /*4460*/  SHF.R.U32 R29, R40.reuse, 0x6, R40 ;  /* 0x00000006281d7819 */ /* 0x040fe20000001628 */
[----:B------:R-:W-:Y:S01]  /*4470*/  IMAD.IADD R9, R9, 0x1, R46 ;  /* 0x0000000109097824 */ /* 0x000fe200078e022e */
[C-C-:B------:R-:W-:Y:S02]  /*4480*/  SHF.R.U32 R44, R40.reuse, 0xb, R40.reuse ;  /* 0x0000000b282c7819 */ /* 0x140fe40000001628 */
[----:B------:R-:W-:Y:S02]  /*4490*/  SHF.R.U32 R31, R40, 0x19, R40 ;  /* 0x00000019281f7819 */ /* 0x000fe40000001628 */
[----:B------:R-:W-:Y:S02]  /*44a0*/  PRMT R36, R36, 0x3210, RZ ;  /* 0x0000321024247816 */ /* 0x000fe400000000ff */
[----:B------:R-:W-:-:S02]  /*44b0*/  LOP3.LUT R49, R57, R34, R38, 0xe8, !PT ;  /* 0x0000002239317212 */ /* 0x000fc400078ee826 */
[----:B------:R-:W-:Y:S02]  /*44c0*/  PRMT R48, R48, 0x3210, RZ ;  /* 0x0000321030307816 */ /* 0x000fe400000000ff */
[----:B------:R-:W-:Y:S02]  /*44d0*/  PRMT R42, R42, 0x3210, RZ ;  /* 0x000032102a2a7816 */ /* 0x000fe400000000ff */
[----:B------:R-:W-:Y:S02]  /*44e0*/  LOP3.LUT R46, R31, R44, R29, 0x96, !PT ;  /* 0x0000002c1f2e7212 */ /* 0x000fe400078e961d */
[----:B------:R-:W-:Y:S02]  /*44f0*/  PRMT R35, R8, 0x3210, RZ ;  /* 0x0000321008237816 */ /* 0x000fe400000000ff */
[----:B------:R-:W-:Y:S02]  /*4500*/  PRMT R29, R9, 0x3210, RZ ;  /* 0x00003210091d7816 */ /* 0x000fe400000000ff */
[----:B------:R-:W-:-:S02]  /*4510*/  IADD3 R36, PT, PT, R39, 0x766a0abb, R36 ;  /* 0x766a0abb27247810 */ /* 0x000fc40007ffe024 */
[----:B------:R-:W-:Y:S02]  /*4520*/  IADD3 R49, PT, PT, R49, R42, R48 ;  /* 0x0000002a31317210 */ /* 0x000fe40007ffe030 */
[C-C-:B------:R-:W-:Y:S02]  /*4530*/  SHF.R.U32 R31, R8.reuse, 0x11, R8.reuse ;  /* 0x00000011081f7819 */ /* 0x140fe40000001608 */
[----:B------:R-:W-:Y:S02]  /*4540*/  SHF.R.U32 R42, R8, 0x13, R8 ;  /* 0x00000013082a7819 */ /* 0x000fe40000001608 */
[----:B------:R-:W-:Y:S02]  /*4550*/  SHF.R.S64 R56, R35, R10, RZ ;  /* 0x0000000a23387219 */ /* 0x000fe400000010ff */
        /* <DEDUP_REMOVED lines=8> */
[----:B------:R-:W-:Y:S02]  /*45e0*/  IADD3 R41, PT, PT, R48, R51, R46 ;  /* 0x0000003330297210 */ /* 0x000fe40007ffe02e */
[C-C-:B------:R-:W-:Y:S02]  /*45f0*/  SHF.R.U32 R31, R8.reuse, 0x7, R8.reuse ;  /* 0x00000007081f7819 */ /* 0x140fe40000001608 */
[----:B------:R-:W-:Y:S01]  /*4600*/  SHF.R.U32 R44, R8, 0x12, R8 ;  /* 0x00000012082c7819 */ /* 0x000fe20000001608 */
[----:B------:R-:W-:Y:S01]  /*4610*/  IMAD.IADD R34, R41, 0x1, R34 ;  /* 0x0000000129227824 */ /* 0x000fe200078e0222 */
[----:B------:R-:W-:Y:S02]  /*4620*/  SHF.R.S64 R54, R35, R0, RZ ;  /* 0x0000000023367219 */ /* 0x000fe400000010ff */
[C-C-:B------:R-:W-:Y:S02]  /*4630*/  SHF.R.U32 R50, R49.reuse, 0x2, R49.reuse ;  /* 0x0000000231327819 */ /* 0x140fe40000001631 */
[----:B------:R-:W-:-:S02]  /*4640*/  SHF.R.U32 R55, R49, 0xd, R49 ;  /* 0x0000000d31377819 */ /* 0x000fc40000001631 */
[----:B------:R-:W-:Y:S02]  /*4650*/  SHF.R.U32 R52, R49, 0x16, R49 ;  /* 0x0000001631347819 */ /* 0x000fe40000001631 */
[----:B------:R-:W-:Y:S02]  /*4660*/  LOP3.LUT R31, R54, R44, R31, 0x96, !PT ;  /* 0x0000002c361f7212 */ /* 0x000fe400078e961f */
[----:B------:R-:W-:Y:S02]  /*4670*/  LOP3.LUT R50, R52, R55, R50, 0x96, !PT ;  /* 0x0000003734327212 */ /* 0x000fe400078e9632 */
[----:B------:R-:W-:Y:S02]  /*4680*/  PRMT R46, R41, 0x3210, RZ ;  /* 0x00003210292e7816 */ /* 0x000fe400000000ff */
[----:B------:R-:W-:Y:S02]  /*4690*/  PRMT R44, R53, 0x3210, RZ ;  /* 0x00003210352c7816 */ /* 0x000fe400000000ff */
[----:B------:R-:W-:-:S02]  /*46a0*/  SHF.R.U32 R41, R34, 0x6, R34 ;  /* 0x0000000622297819 */ /* 0x000fc40000001622 */
[C-C-:B------:R-:W-:Y:S02]  /*46b0*/  SHF.R.U32 R48, R34.reuse, 0xb, R34.reuse ;  /* 0x0000000b22307819 */ /* 0x140fe40000001622 */
[----:B------:R-:W-:Y:S02]  /*46c0*/  SHF.R.U32 R52, R34, 0x19, R34 ;  /* 0x0000001922347819 */ /* 0x000fe40000001622 */
[----:B------:R-:W-:Y:S02]  /*46d0*/  IADD3 R44, PT, PT, R47, -0x7e3d36d2, R44 ;  /* 0x81c2c92e2f2c7810 */ /* 0x000fe40007ffe02c */
[----:B------:R-:W-:Y:S02]  /*46e0*/  LOP3.LUT R48, R52, R48, R41, 0x96, !PT ;  /* 0x0000003034307212 */ /* 0x000fe400078e9629 */
[----:B------:R-:W-:Y:S02]  /*46f0*/  PRMT R55, R44, 0x3210, RZ ;  /* 0x000032102c377816 */ /* 0x000fe400000000ff */
[----:B------:R-:W-:-:S02]  /*4700*/  LOP3.LUT R44, R34, R40, R59, 0xca, !PT ;  /* 0x00000028222c7212 */ /* 0x000fc400078eca3b */
[----:B------:R-:W-:Y:S02]  /*4710*/  PRMT R48, R48, 0x3210, RZ ;  /* 0x0000321030307816 */ /* 0x000fe400000000ff */
[----:B------:R-:W-:Y:S02]  /*4720*/  LOP3.LUT R51, R38, R57, R49, 0xe8, !PT ;  /* 0x0000003926337212 */ /* 0x000fe400078ee831 */
[----:B------:R-:W-:Y:S02]  /*4730*/  PRMT R50, R50, 0x3210, RZ ;  /* 0x0000321032327816 */ /* 0x000fe400000000ff */
[----:B------:R-:W-:Y:S02]  /*4740*/  IADD3 R48, PT, PT, R44, R55, R48 ;  /* 0x000000372c307210 */ /* 0x000fe40007ffe030 */
[----:B------:R-:W-:Y:S02]  /*4750*/  IADD3 R51, PT, PT, R51, R46, R50 ;  /* 0x0000002e33337210 */ /* 0x000fe40007ffe032 */
[----:B------:R-:W-:Y:S01]  /*4760*/  PRMT R41, R30, 0x3210, RZ ;  /* 0x000032101e297816 */ /* 0x000fe200000000ff */
[----:B------:R-:W-:Y:S01]  /*4770*/  IMAD.IADD R57, R48, 0x1, R57 ;  /* 0x0000000130397824 */ /* 0x000fe200078e0239 */
[----:B------:R-:W-:-:S02]  /*4780*/  SHF.R.U32 R30, R9, 0x7, R9 ;  /* 0x00000007091e7819 */ /* 0x000fc40000001609 */
[----:B------:R-:W-:Y:S02]  /*4790*/  SHF.R.U32 R53, R9, 0x12, R9 ;  /* 0x0000001209357819 */ /* 0x000fe40000001609 */
[----:B------:R-:W-:Y:S02]  /*47a0*/  SHF.R.S64 R52, R29, R0, RZ ;  /* 0x000000001d347219 */ /* 0x000fe400000010ff */
[C-C-:B------:R-:W-:Y:S02]  /*47b0*/  SHF.R.U32 R46, R51.reuse, 0x2, R51.reuse ;  /* 0x00000002332e7819 */ /* 0x140fe40000001633 */
[C-C-:B------:R-:W-:Y:S02]  /*47c0*/  SHF.R.U32 R61, R51.reuse, 0xd, R51.reuse ;  /* 0x0000000d333d7819 */ /* 0x140fe40000001633 */
[----:B------:R-:W-:Y:S02]  /*47d0*/  SHF.R.U32 R50, R51, 0x16, R51 ;  /* 0x0000001633327819 */ /* 0x000fe40000001633 */
[----:B------:R-:W-:-:S02]  /*47e0*/  LOP3.LUT R30, R52, R53, R30, 0x96, !PT ;  /* 0x00000035341e7212 */ /* 0x000fc400078e961e */
        /* <DEDUP_REMOVED lines=10> */
[----:B------:R-:W-:Y:S02]  /*4890*/  IADD3 R44, PT, PT, R43, -0x6d8dd37b, R44 ;  /* 0x92722c852b2c7810 */ /* 0x000fe40007ffe02c */
[----:B------:R-:W-:Y:S02]  /*48a0*/  LOP3.LUT R41, R50, R48, R41, 0x96, !PT ;  /* 0x0000003032297212 */ /* 0x000fe400078e9629 */
[----:B------:R-:W-:-:S02]  /*48b0*/  IADD3 R36, PT, PT, R36, R37, R46 ;  /* 0x0000002524247210 */ /* 0x000fc40007ffe02e */
[----:B------:R-:W-:Y:S02]  /*48c0*/  PRMT R53, R44, 0x3210, RZ ;  /* 0x000032102c357816 */ /* 0x000fe400000000ff */
[----:B------:R-:W-:Y:S02]  /*48d0*/  LOP3.LUT R44, R57, R34, R40, 0xca, !PT ;  /* 0x00000022392c7212 */ /* 0x000fe400078eca28 */
[----:B------:R-:W-:Y:S02]  /*48e0*/  PRMT R41, R41, 0x3210, RZ ;  /* 0x0000321029297816 */ /* 0x000fe400000000ff */
[----:B------:R-:W-:Y:S02]  /*48f0*/  PRMT R32, R32, 0x3210, RZ ;  /* 0x0000321020207816 */ /* 0x000fe400000000ff */
[C-C-:B------:R-:W-:Y:S02]  /*4900*/  SHF.R.U32 R37, R36.reuse, 0x2, R36.reuse ;  /* 0x0000000224257819 */ /* 0x140fe40000001624 */
[----:B------:R-:W-:-:S02]  /*4910*/  SHF.R.U32 R46, R36, 0xd, R36 ;  /* 0x0000000d242e7819 */ /* 0x000fc40000001624 */
[----:B------:R-:W-:Y:S02]  /*4920*/  SHF.R.U32 R48, R36, 0x16, R36 ;  /* 0x0000001624307819 */ /* 0x000fe40000001624 */
[----:B------:R-:W-:Y:S02]  /*4930*/  IADD3 R53, PT, PT, R44, R53, R41 ;  /* 0x000000352c357210 */ /* 0x000fe40007ffe029 */
[----:B------:R-:W-:Y:S02]  /*4940*/  IADD3 R52, PT, PT, R42, R45, R32 ;  /* 0x0000002d2a347210 */ /* 0x000fe40007ffe020 */
[----:B------:R-:W-:Y:S01]  /*4950*/  LOP3.LUT R46, R48, R46, R37, 0x96, !PT ;  /* 0x0000002e302e7212 */ /* 0x000fe200078e9625 */
[----:B------:R-:W-:Y:S01]  /*4960*/  IMAD.IADD R38, R53, 0x1, R38 ;  /* 0x0000000135267824 */ /* 0x000fe200078e0226 */
[C---:B------:R-:W-:Y:S01]  /*4970*/  PRMT R37, R6.reuse, 0x3210, RZ ;  /* 0x0000321006257816 */ /* 0x040fe200000000ff */
[----:B------:R-:W-:Y:S01]  /*4980*/  IMAD.IADD R7, R7, 0x1, R52 ;  /* 0x0000000107077824 */ /* 0x000fe200078e0234 */
[----:B------:R-:W-:-:S02]  /*4990*/  SHF.R.U32 R44, R6, 0x11, R6 ;  /* 0x00000011062c7819 */ /* 0x000fc40000001606 */
[----:B------:R-:W-:Y:S02]  /*49a0*/  SHF.R.U32 R41, R6, 0x13, R6 ;  /* 0x0000001306297819 */ /* 0x000fe40000001606 */
[----:B------:R-:W-:Y:S02]  /*49b0*/  SHF.R.S64 R50, R37, R10, RZ ;  /* 0x0000000a25327219 */ /* 0x000fe400000010ff */
[----:B------:R-:W-:Y:S02]  /*49c0*/  PRMT R32, R53, 0x3210, RZ ;  /* 0x0000321035207816 */ /* 0x000fe400000000ff */
[----:B------:R-:W-:Y:S02]  /*49d0*/  PRMT R40, R40, 0x3210, RZ ;  /* 0x0000321028287816 */ /* 0x000fe400000000ff */
[C-C-:B------:R-:W-:Y:S02]  /*49e0*/  SHF.R.U32 R42, R38.reuse, 0x6, R38.reuse ;  /* 0x00000006262a7819 */ /* 0x140fe40000001626 */
[----:B------:R-:W-:-:S02]  /*49f0*/  SHF.R.U32 R53, R38, 0xb, R38 ;  /* 0x0000000b26357819 */ /* 0x000fc40000001626 */
[----:B------:R-:W-:Y:S02]  /*4a00*/  SHF.R.U32 R48, R38, 0x19, R38 ;  /* 0x0000001926307819 */ /* 0x000fe40000001626 */
[----:B------:R-:W-:Y:S02]  /*4a10*/  LOP3.LUT R45, R51, R49, R36, 0xe8, !PT ;  /* 0x00000031332d7212 */ /* 0x000fe400078ee824 */
[----:B------:R-:W-:Y:S02]  /*4a20*/  PRMT R46, R46, 0x3210, RZ ;  /* 0x000032102e2e7816 */ /* 0x000fe400000000ff */
[----:B------:R-:W-:Y:S02]  /*4a30*/  LOP3.LUT R44, R50, R41, R44, 0x96, !PT ;  /* 0x00000029322c7212 */ /* 0x000fe400078e962c */
[----:B------:R-:W-:Y:S02]  /*4a40*/  PRMT R41, R7, 0x3210, RZ ;  /* 0x0000321007297816 */ /* 0x000fe400000000ff */
[----:B------:R-:W-:-:S02]  /*4a50*/  IADD3 R40, PT, PT, R35, -0x5d40175f, R40 ;  /* 0xa2bfe8a123287810 */ /* 0x000fc40007ffe028 */
[----:B------:R-:W-:Y:S02]  /*4a60*/  LOP3.LUT R42, R48, R53, R42, 0x96, !PT ;  /* 0x00000035302a7212 */ /* 0x000fe400078e962a */
[----:B------:R-:W-:Y:S02]  /*4a70*/  IADD3 R45, PT, PT, R45, R32, R46 ;  /* 0x000000202d2d7210 */ /* 0x000fe40007ffe02e */
[C-C-:B------:R-:W-:Y:S02]  /*4a80*/  SHF.R.U32 R46, R7.reuse, 0x11, R7.reuse ;  /* 0x00000011072e7819 */ /* 0x140fe40000001607 */
[----:B------:R-:W-:Y:S02]  /*4a90*/  SHF.R.U32 R53, R7, 0x13, R7 ;  /* 0x0000001307357819 */ /* 0x000fe40000001607 */
[----:B------:R-:W-:Y:S02]  /*4aa0*/  SHF.R.S64 R54, R41, R10, RZ ;  /* 0x0000000a29367219 */ /* 0x000fe400000010ff */
        /* <DEDUP_REMOVED lines=8> */
[C-C-:B------:R-:W-:Y:S02]  /*4b30*/  SHF.R.U32 R32, R6.reuse, 0x7, R6.reuse ;  /* 0x0000000706207819 */ /* 0x140fe40000001606 */
[----:B------:R-:W-:Y:S01]  /*4b40*/  SHF.R.U32 R55, R6, 0x12, R6 ;  /* 0x0000001206377819 */ /* 0x000fe20000001606 */
[----:B------:R-:W-:Y:S01]  /*4b50*/  IMAD.IADD R42, R54, 0x1, R49 ;  /* 0x00000001362a7824 */ /* 0x000fe200078e0231 */
[----:B------:R-:W-:Y:S02]  /*4b60*/  SHF.R.S64 R52, R37, R0, RZ ;  /* 0x0000000025347219 */ /* 0x000fe400000010ff */
[----:B------:R-:W-:Y:S02]  /*4b70*/  LOP3.LUT R48, R50, R61, R48, 0x96, !PT ;  /* 0x0000003d32307212 */ /* 0x000fe400078e9630 */
[----:B------:R-:W-:-:S02]  /*4b80*/  LOP3.LUT R32, R52, R55, R32, 0x96, !PT ;  /* 0x0000003734207212 */ /* 0x000fc400078e9620 */
[----:B------:R-:W-:Y:S02]  /*4b90*/  PRMT R50, R48, 0x3210, RZ ;  /* 0x0000321030327816 */ /* 0x000fe400000000ff */
[C-C-:B------:R-:W-:Y:S02]  /*4ba0*/  SHF.R.U32 R40, R7.reuse, 0x7, R7.reuse ;  /* 0x0000000707287819 */ /* 0x140fe40000001607 */
[----:B------:R-:W-:Y:S02]  /*4bb0*/  SHF.R.U32 R53, R7, 0x12, R7 ;  /* 0x0000001207357819 */ /* 0x000fe40000001607 */
[----:B------:R-:W-:Y:S02]  /*4bc0*/  SHF.R.S64 R58, R41, R0, RZ ;  /* 0x00000000293a7219 */ /* 0x000fe400000010ff */
[----:B------:R-:W-:Y:S02]  /*4bd0*/  PRMT R52, R34, 0x3210, RZ ;  /* 0x0000321022347816 */ /* 0x000fe400000000ff */
[----:B------:R-:W-:-:S02]  /*4be0*/  PRMT R48, R54, 0x3210, RZ ;  /* 0x0000321036307816 */ /* 0x000fc400000000ff */
[----:B------:R-:W-:Y:S02]  /*4bf0*/  LOP3.LUT R49, R36, R51, R45, 0xe8, !PT ;  /* 0x0000003324317212 */ /* 0x000fe400078ee82d */
[C-C-:B------:R-:W-:Y:S02]  /*4c00*/  SHF.R.U32 R54, R42.reuse, 0x6, R42.reuse ;  /* 0x000000062a367819 */ /* 0x140fe4000000162a */
[C-C-:B------:R-:W-:Y:S02]  /*4c10*/  SHF.R.U32 R55, R42.reuse, 0xb, R42.reuse ;  /* 0x0000000b2a377819 */ /* 0x140fe4000000162a */
[----:B------:R-:W-:Y:S02]  /*4c20*/  SHF.R.U32 R56, R42, 0x19, R42 ;  /* 0x000000192a387819 */ /* 0x000fe4000000162a */
[----:B------:R-:W-:Y:S02]  /*4c30*/  LOP3.LUT R34, R58, R53, R40, 0x96, !PT ;  /* 0x000000353a227212 */ /* 0x000fe400078e9628 */
[----:B------:R-:W-:-:S02]  /*4c40*/  IADD3 R52, PT, PT, R29, -0x57e599b5, R52 ;  /* 0xa81a664b1d347810 */ /* 0x000fc40007ffe034 */
[----:B------:R-:W-:Y:S02]  /*4c50*/  IADD3 R40, PT, PT, R49, R48, R50 ;  /* 0x0000003031287210 */ /* 0x000fe40007ffe032 */
[----:B------:R-:W-:Y:S02]  /*4c60*/  LOP3.LUT R54, R56, R55, R54, 0x96, !PT ;  /* 0x0000003738367212 */ /* 0x000fe400078e9636 */
[----:B------:R-:W-:Y:S02]  /*4c70*/  PRMT R49, R52, 0x3210, RZ ;  /* 0x0000321034317816 */ /* 0x000fe400000000ff */
[----:B------:R-:W-:Y:S02]  /*4c80*/  LOP3.LUT R48, R42, R38, R57, 0xca, !PT ;  /* 0x000000262a307212 */ /* 0x000fe400078eca39 */
[----:B------:R-:W-:Y:S02]  /*4c90*/  SHF.R.U32 R50, R40, 0x2, R40 ;  /* 0x0000000228327819 */ /* 0x000fe40000001628 */
[----:B------:R-:W-:-:S02]  /*4ca0*/  PRMT R54, R54, 0x3210, RZ ;  /* 0x0000321036367816 */ /* 0x000fc400000000ff */
[C-C-:B------:R-:W-:Y:S02]  /*4cb0*/  SHF.R.U32 R53, R40.reuse, 0xd, R40.reuse ;  /* 0x0000000d28357819 */ /* 0x140fe40000001628 */
[----:B------:R-:W-:Y:S02]  /*4cc0*/  SHF.R.U32 R52, R40, 0x16, R40 ;  /* 0x0000001628347819 */ /* 0x000fe40000001628 */
[----:B------:R-:W-:Y:S02]  /*4cd0*/  PRMT R27, R27, 0x3210, RZ ;  /* 0x000032101b1b7816 */ /* 0x000fe400000000ff */
[----:B------:R-:W-:Y:S02]  /*4ce0*/  PRMT R33, R33, 0x3210, RZ ;  /* 0x0000321021217816 */ /* 0x000fe400000000ff */
[----:B------:R-:W-:Y:S02]  /*4cf0*/  IADD3 R48, PT, PT, R48, R49, R54 ;  /* 0x0000003130307210 */ /* 0x000fe40007ffe036 */
[----:B------:R-:W-:-:S02]  /*4d00*/  LOP3.LUT R50, R52, R53, R50, 0x96, !PT ;  /* 0x0000003534327212 */ /* 0x000fc400078e9632 */
[----:B------:R-:W-:Y:S01]  /*4d10*/  IADD3 R39, PT, PT, R44, R39, R27 ;  /* 0x000000272c277210 */ /* 0x000fe20007ffe01b */
[----:B------:R-:W-:Y:S01]  /*4d20*/  IMAD.IADD R51, R48, 0x1, R51 ;  /* 0x0000000130337824 */ /* 0x000fe200078e0233 */
[----:B------:R-:W-:Y:S02]  /*4d30*/  IADD3 R52, PT, PT, R46, R47, R33 ;  /* 0x0000002f2e347210 */ /* 0x000fe40007ffe021 */
[----:B------:R-:W-:Y:S01]  /*4d40*/  LOP3.LUT R47, R45, R36, R40, 0xe8, !PT ;  /* 0x000000242d2f7212 */ /* 0x000fe200078ee828 */
[----:B------:R-:W-:Y:S01]  /*4d50*/  IMAD.IADD R4, R4, 0x1, R39 ;  /* 0x0000000104047824 */ /* 0x000fe200078e0227 */
[----:B------:R-:W-:Y:S01]  /*4d60*/  PRMT R50, R50, 0x3210, RZ ;  /* 0x0000321032327816 */ /* 0x000fe200000000ff */
[----:B------:R-:W-:Y:S01]  /*4d70*/  IMAD.IADD R5, R5, 0x1, R52 ;  /* 0x0000000105057824 */ /* 0x000fe200078e0234 */
[----:B------:R-:W-:Y:S02]  /*4d80*/  PRMT R44, R48, 0x3210, RZ ;  /* 0x00003210302c7816 */ /* 0x000fe400000000ff */
[----:B------:R-:W-:-:S02]  /*4d90*/  SHF.R.U32 R27, R51, 0x6, R51 ;  /* 0x00000006331b7819 */ /* 0x000fc40000001633 */
[----:B------:R-:W-:Y:S02]  /*4da0*/  IADD3 R47, PT, PT, R47, R44, R50 ;  /* 0x0000002c2f2f7210 */ /* 0x000fe40007ffe032 */
[----:B------:R-:W-:Y:S02]  /*4db0*/  PRMT R44, R57, 0x3210, RZ ;  /* 0x00003210392c7816 */ /* 0x000fe400000000ff */
[C-C-:B------:R-:W-:Y:S02]  /*4dc0*/  SHF.R.U32 R46, R51.reuse, 0xb, R51.reuse ;  /* 0x0000000b332e7819 */ /* 0x140fe40000001633 */
[----:B------:R-:W-:Y:S02]  /*4dd0*/  SHF.R.U32 R33, R51, 0x19, R51 ;  /* 0x0000001933217819 */ /* 0x000fe40000001633 */
[----:B------:R-:W-:Y:S02]  /*4de0*/  IADD3 R44, PT, PT, R37, -0x3db47490, R44 ;  /* 0xc24b8b70252c7810 */ /* 0x000fe40007ffe02c */
[----:B------:R-:W-:-:S02]  /*4df0*/  LOP3.LUT R50, R33, R46, R27, 0x96, !PT ;  /* 0x0000002e21327212 */ /* 0x000fc400078e961b */
[----:B------:R-:W-:Y:S02]  /*4e00*/  PRMT R53, R44, 0x3210, RZ ;  /* 0x000032102c357816 */ /* 0x000fe400000000ff */
[----:B------:R-:W-:Y:S02]  /*4e10*/  LOP3.LUT R44, R51, R42, R38, 0xca, !PT ;  /* 0x0000002a332c7212 */ /* 0x000fe400078eca26 */
[----:B------:R-:W-:Y:S02]  /*4e20*/  PRMT R50, R50, 0x3210, RZ ;  /* 0x0000321032327816 */ /* 0x000fe400000000ff */
[C-C-:B------:R-:W-:Y:S02]  /*4e30*/  SHF.R.U32 R52, R47.reuse, 0x2, R47.reuse ;  /* 0x000000022f347819 */ /* 0x140fe4000000162f */
[----:B------:R-:W-:Y:S02]  /*4e40*/  IADD3 R53, PT, PT, R44, R53, R50 ;  /* 0x000000352c357210 */ /* 0x000fe40007ffe032 */
[----:B------:R-:W-:-:S02]  /*4e50*/  SHF.R.U32 R55, R47, 0xd, R47 ;  /* 0x0000000d2f377819 */ /* 0x000fc4000000162f */
[----:B------:R-:W-:Y:S01]  /*4e60*/  SHF.R.U32 R54, R47, 0x16, R47 ;  /* 0x000000162f367819 */ /* 0x000fe2000000162f */
[----:B------:R-:W-:Y:S01]  /*4e70*/  IMAD.IADD R44, R53, 0x1, R36 ;  /* 0x00000001352c7824 */ /* 0x000fe200078e0224 */
[----:B------:R-:W-:Y:S02]  /*4e80*/  PRMT R33, R5, 0x3210, RZ ;  /* 0x0000321005217816 */ /* 0x000fe400000000ff */
[----:B------:R-:W-:Y:S02]  /*4e90*/  PRMT R39, R4, 0x3210, RZ ;  /* 0x0000321004277816 */ /* 0x000fe400000000ff */
[----:B------:R-:W-:Y:S02]  /*4ea0*/  LOP3.LUT R52, R54, R55, R52, 0x96, !PT ;  /* 0x0000003736347212 */ /* 0x000fe400078e9634 */
[----:B------:R-:W-:Y:S02]  /*4eb0*/  PRMT R36, R53, 0x3210, RZ ;  /* 0x0000321035247816 */ /* 0x000fe400000000ff */
[----:B------:R-:W-:-:S02]  /*4ec0*/  PRMT R38, R38, 0x3210, RZ ;  /* 0x0000321026267816 */ /* 0x000fc400000000ff */
[C-C-:B------:R-:W-:Y:S02]  /*4ed0*/  SHF.R.U32 R53, R44.reuse, 0x6, R44.reuse ;  /* 0x000000062c357819 */ /* 0x140fe4000000162c */
[C-C-:B------:R-:W-:Y:S02]  /*4ee0*/  SHF.R.U32 R54, R44.reuse, 0xb, R44.reuse ;  /* 0x0000000b2c367819 */ /* 0x140fe4000000162c */
[----:B------:R-:W-:Y:S02]  /*4ef0*/  SHF.R.U32 R55, R44, 0x19, R44 ;  /* 0x000000192c377819 */ /* 0x000fe4000000162c */
[C-C-:B------:R-:W-:Y:S02]  /*4f00*/  SHF.R.U32 R46, R5.reuse, 0x11, R5.reuse ;  /* 0x00000011052e7819 */ /* 0x140fe40000001605 */
[----:B------:R-:W-:Y:S02]  /*4f10*/  SHF.R.U32 R49, R5, 0x13, R5 ;  /* 0x0000001305317819 */ /* 0x000fe40000001605 */
[----:B------:R-:W-:-:S02]  /*4f20*/  SHF.R.S64 R56, R33, R10, RZ ;  /* 0x0000000a21387219 */ /* 0x000fc400000010ff */
[C-C-:B------:R-:W-:Y:S02]  /*4f30*/  SHF.R.U32 R48, R4.reuse, 0x11, R4.reuse ;  /* 0x0000001104307819 */ /* 0x140fe40000001604 */
[----:B------:R-:W-:Y:S02]  /*4f40*/  SHF.R.U32 R27, R4, 0x13, R4 ;  /* 0x00000013041b7819 */ /* 0x000fe40000001604 */
[----:B------:R-:W-:Y:S02]  /*4f50*/  SHF.R.S64 R57, R39, R10, RZ ;  /* 0x0000000a27397219 */ /* 0x000fe400000010ff */
[----:B------:R-:W-:Y:S02]  /*4f60*/  IADD3 R38, PT, PT, R41, -0x3893ae5d, R38 ;  /* 0xc76c51a329267810 */ /* 0x000fe40007ffe026 */
[----:B------:R-:W-:Y:S02]  /*4f70*/  LOP3.LUT R54, R55, R54, R53, 0x96, !PT ;  /* 0x0000003637367212 */ /* 0x000fe400078e9635 */
[----:B------:R-:W-:-:S02]  /*4f80*/  LOP3.LUT R46, R56, R49, R46, 0x96, !PT ;  /* 0x00000031382e7212 */ /* 0x000fc400078e962e */
[----:B------:R-:W-:Y:S02]  /*4f90*/  LOP3.LUT R48, R57, R27, R48, 0x96, !PT ;  /* 0x0000001b39307212 */ /* 0x000fe400078e9630 */
[----:B------:R-:W-:Y:S02]  /*4fa0*/  LOP3.LUT R49, R40, R45, R47, 0xe8, !PT ;  /* 0x0000002d28317212 */ /* 0x000fe400078ee82f */
[----:B------:R-:W-:Y:S02]  /*4fb0*/  PRMT R52, R52, 0x3210, RZ ;  /* 0x0000321034347816 */ /* 0x000fe400000000ff */
[C-C-:B------:R-:W-:Y:S02]  /*4fc0*/  SHF.R.U32 R27, R4.reuse, 0x7, R4.reuse ;  /* 0x00000007041b7819 */ /* 0x140fe40000001604 */
[----:B------:R-:W-:Y:S02]  /*4fd0*/  SHF.R.U32 R50, R4, 0x12, R4 ;  /* 0x0000001204327819 */ /* 0x000fe40000001604 */
[----:B------:R-:W-:-:S02]  /*4fe0*/  SHF.R.S64 R56, R39, R0, RZ ;  /* 0x0000000027387219 */ /* 0x000fc400000010ff */
[----:B------:R-:W-:Y:S02]  /*4ff0*/  PRMT R55, R38, 0x3210, RZ ;  /* 0x0000321026377816 */ /* 0x000fe400000000ff */
[----:B------:R-:W-:Y:S02]  /*5000*/  LOP3.LUT R38, R44, R51, R42, 0xca, !PT ;  /* 0x000000332c267212 */ /* 0x000fe400078eca2a */
[----:B------:R-:W-:Y:S02]  /*5010*/  PRMT R54, R54, 0x3210, RZ ;  /* 0x0000321036367816 */ /* 0x000fe400000000ff */
[----:B------:R-:W-:Y:S02]  /*5020*/  IADD3 R49, PT, PT, R49, R36, R52 ;  /* 0x0000002431317210 */ /* 0x000fe40007ffe034 */
[----:B------:R-:W-:Y:S02]  /*5030*/  LOP3.LUT R27, R56, R50, R27, 0x96, !PT ;  /* 0x00000032381b7212 */ /* 0x000fe400078e961b */
[----:B------:R-:W-:-:S02]  /*5040*/  PRMT R36, R26, 0x3210, RZ ;  /* 0x000032101a247816 */ /* 0x000fc400000000ff */
[C-C-:B------:R-:W-:Y:S02]  /*5050*/  SHF.R.U32 R26, R5.reuse, 0x7, R5.reuse ;  /* 0x00000007051a7819 */ /* 0x140fe40000001605 */
[----:B------:R-:W-:Y:S02]  /*5060*/  SHF.R.U32 R53, R5, 0x12, R5 ;  /* 0x0000001205357819 */ /* 0x000fe40000001605 */
[----:B------:R-:W-:Y:S02]  /*5070*/  SHF.R.S64 R56, R33, R0, RZ ;  /* 0x0000000021387219 */ /* 0x000fe400000010ff */
[----:B------:R-:W-:Y:S02]  /*5080*/  IADD3 R38, PT, PT, R38, R55, R54 ;  /* 0x0000003726267210 */ /* 0x000fe40007ffe036 */
[C-C-:B------:R-:W-:Y:S02]  /*5090*/  SHF.R.U32 R50, R49.reuse, 0x2, R49.reuse ;  /* 0x0000000231327819 */ /* 0x140fe40000001631 */
[----:B------:R-:W-:-:S02]  /*50a0*/  SHF.R.U32 R57, R49, 0xd, R49 ;  /* 0x0000000d31397819 */ /* 0x000fc40000001631 */
[----:B------:R-:W-:Y:S02]  /*50b0*/  SHF.R.U32 R52, R49, 0x16, R49 ;  /* 0x0000001631347819 */ /* 0x000fe40000001631 */
        /* <DEDUP_REMOVED lines=16> */
[----:B------:R-:W-:Y:S02]  /*51c0*/  LOP3.LUT R42, R53, R44, R51, 0xca, !PT ;  /* 0x0000002c352a7212 */ /* 0x000fe400078eca33 */
[----:B------:R-:W-:Y:S02]  /*51d0*/  PRMT R38, R38, 0x3210, RZ ;  /* 0x0000321026267816 */ /* 0x000fe400000000ff */
[----:B------:R-:W-:-:S02]  /*51e0*/  SHF.R.U32 R45, R36, 0x2, R36 ;  /* 0x00000002242d7819 */ /* 0x000fc40000001624 */
[C-C-:B------:R-:W-:Y:S02]  /*51f0*/  SHF.R.U32 R48, R36.reuse, 0xd, R36.reuse ;  /* 0x0000000d24307819 */ /* 0x140fe40000001624 */
[----:B------:R-:W-:Y:S02]  /*5200*/  SHF.R.U32 R50, R36, 0x16, R36 ;  /* 0x0000001624327819 */ /* 0x000fe40000001624 */
[----:B------:R-:W-:Y:S02]  /*5210*/  IADD3 R43, PT, PT, R42, R43, R38 ;  /* 0x0000002b2a2b7210 */ /* 0x000fe40007ffe026 */
[----:B------:R-:W-:Y:S02]  /*5220*/  LOP3.LUT R48, R50, R48, R45, 0x96, !PT ;  /* 0x0000003032307212 */ /* 0x000fe400078e962d */
[----:B------:R-:W-:Y:S01]  /*5230*/  LOP3.LUT R38, R49, R47, R36, 0xe8, !PT ;  /* 0x0000002f31267212 */ /* 0x000fe200078ee824 */
[----:B------:R-:W-:Y:S01]  /*5240*/  IMAD.IADD R40, R43, 0x1, R40 ;  /* 0x000000012b287824 */ /* 0x000fe200078e0228 */
[----:B------:R-:W-:-:S02]  /*5250*/  PRMT R48, R48, 0x3210, RZ ;  /* 0x0000321030307816 */ /* 0x000fc400000000ff */
[----:B------:R-:W-:Y:S02]  /*5260*/  PRMT R43, R43, 0x3210, RZ ;  /* 0x000032102b2b7816 */ /* 0x000fe400000000ff */
[----:B------:R-:W-:Y:S02]  /*5270*/  PRMT R22, R22, 0x3210, RZ ;  /* 0x0000321016167816 */ /* 0x000fe400000000ff */
[----:B------:R-:W-:Y:S02]  /*5280*/  IADD3 R38, PT, PT, R38, R43, R48 ;  /* 0x0000002b26267210 */ /* 0x000fe40007ffe030 */
[----:B------:R-:W-:Y:S02]  /*5290*/  IADD3 R52, PT, PT, R46, R35, R22 ;  /* 0x000000232e347210 */ /* 0x000fe40007ffe016 */
[----:B------:R-:W-:Y:S02]  /*52a0*/  PRMT R48, R51, 0x3210, RZ ;  /* 0x0000321033307816 */ /* 0x000fe400000000ff */
[C---:B------:R-:W-:Y:S01]  /*52b0*/  SHF.R.U32 R22, R40.reuse, 0x6, R40 ;  /* 0x0000000628167819 */ /* 0x040fe20000001628 */
[----:B------:R-:W-:Y:S01]  /*52c0*/  IMAD.IADD R3, R3, 0x1, R52 ;  /* 0x0000000103037824 */ /* 0x000fe200078e0234 */
[----:B------:R-:W-:-:S02]  /*52d0*/  SHF.R.U32 R55, R40, 0xb, R40 ;  /* 0x0000000b28377819 */ /* 0x000fc40000001628 */
[----:B------:R-:W-:Y:S02]  /*52e0*/  SHF.R.U32 R46, R40, 0x19, R40 ;  /* 0x00000019282e7819 */ /* 0x000fe40000001628 */
[----:B------:R-:W-:Y:S02]  /*52f0*/  PRMT R45, R2, 0x3210, RZ ;  /* 0x00003210022d7816 */ /* 0x000fe400000000ff */
[----:B------:R-:W-:Y:S02]  /*5300*/  IADD3 R48, PT, PT, R33, -0x2966f9dc, R48 ;  /* 0xd699062421307810 */ /* 0x000fe40007ffe030 */
[----:B------:R-:W-:Y:S02]  /*5310*/  LOP3.LUT R55, R46, R55, R22, 0x96, !PT ;  /* 0x000000372e377212 */ /* 0x000fe400078e9616 */
[C-C-:B------:R-:W-:Y:S02]  /*5320*/  SHF.R.U32 R22, R2.reuse, 0x7, R2.reuse ;  /* 0x0000000702167819 */ /* 0x140fe40000001602 */
[----:B------:R-:W-:-:S02]  /*5330*/  SHF.R.U32 R51, R2, 0x12, R2 ;  /* 0x0000001202337819 */ /* 0x000fc40000001602 */
[----:B------:R-:W-:Y:S02]  /*5340*/  SHF.R.S64 R54, R45, R0, RZ ;  /* 0x000000002d367219 */ /* 0x000fe400000010ff */
[----:B------:R-:W-:Y:S02]  /*5350*/  PRMT R57, R48, 0x3210, RZ ;  /* 0x0000321030397816 */ /* 0x000fe400000000ff */
[----:B------:R-:W-:Y:S02]  /*5360*/  LOP3.LUT R48, R40, R53, R44, 0xca, !PT ;  /* 0x0000003528307212 */ /* 0x000fe400078eca2c */
[----:B------:R-:W-:Y:S02]  /*5370*/  PRMT R55, R55, 0x3210, RZ ;  /* 0x0000321037377816 */ /* 0x000fe400000000ff */
[C-C-:B------:R-:W-:Y:S02]  /*5380*/  SHF.R.U32 R42, R2.reuse, 0x11, R2.reuse ;  /* 0x00000011022a7819 */ /* 0x140fe40000001602 */
[----:B------:R-:W-:-:S02]  /*5390*/  SHF.R.U32 R35, R2, 0x13, R2 ;  /* 0x0000001302237819 */ /* 0x000fc40000001602 */
[----:B------:R-:W-:Y:S02]  /*53a0*/  SHF.R.S64 R50, R45, R10, RZ ;  /* 0x0000000a2d327219 */ /* 0x000fe400000010ff */
[----:B------:R-:W-:Y:S02]  /*53b0*/  LOP3.LUT R22, R54, R51, R22, 0x96, !PT ;  /* 0x0000003336167212 */ /* 0x000fe400078e9616 */
[----:B------:R-:W-:Y:S02]  /*53c0*/  IADD3 R54, PT, PT, R48, R57, R55 ;  /* 0x0000003930367210 */ /* 0x000fe40007ffe037 */
[----:B------:R-:W-:Y:S02]  /*53d0*/  LOP3.LUT R42, R50, R35, R42, 0x96, !PT ;  /* 0x00000023322a7212 */ /* 0x000fe400078e962a */
[----:B------:R-:W-:Y:S01]  /*53e0*/  PRMT R43, R3, 0x3210, RZ ;  /* 0x00003210032b7816 */ /* 0x000fe200000000ff */
[----:B------:R-:W-:Y:S01]  /*53f0*/  IMAD.IADD R51, R54, 0x1, R47 ;  /* 0x0000000136337824 */ /* 0x000fe200078e022f */
[----:B------:R-:W-:-:S02]  /*5400*/  SHF.R.U32 R50, R38, 0x2, R38 ;  /* 0x0000000226327819 */ /* 0x000fc40000001626 */
[C-C-:B------:R-:W-:Y:S02]  /*5410*/  SHF.R.U32 R59, R38.reuse, 0xd, R38.reuse ;  /* 0x0000000d263b7819 */ /* 0x140fe40000001626 */
[----:B------:R-:W-:Y:S02]  /*5420*/  SHF.R.U32 R52, R38, 0x16, R38 ;  /* 0x0000001626347819 */ /* 0x000fe40000001626 */
[C-C-:B------:R-:W-:Y:S02]  /*5430*/  SHF.R.U32 R46, R3.reuse, 0x11, R3.reuse ;  /* 0x00000011032e7819 */ /* 0x140fe40000001603 */
[----:B------:R-:W-:Y:S02]  /*5440*/  SHF.R.U32 R35, R3, 0x13, R3 ;  /* 0x0000001303237819 */ /* 0x000fe40000001603 */
[----:B------:R-:W-:Y:S02]  /*5450*/  SHF.R.S64 R56, R43, R10, RZ ;  /* 0x0000000a2b387219 */ /* 0x000fe400000010ff */
[----:B------:R-:W-:-:S02]  /*5460*/  LOP3.LUT R50, R52, R59, R50, 0x96, !PT ;  /* 0x0000003b34327212 */ /* 0x000fc400078e9632 */
[----:B------:R-:W-:Y:S02]  /*5470*/  PRMT R52, R44, 0x3210, RZ ;  /* 0x000032102c347816 */ /* 0x000fe400000000ff */
[----:B------:R-:W-:Y:S02]  /*5480*/  LOP3.LUT R46, R56, R35, R46, 0x96, !PT ;  /* 0x00000023382e7212 */ /* 0x000fe400078e962e */
[----:B------:R-:W-:Y:S02]  /*5490*/  PRMT R44, R54, 0x3210, RZ ;  /* 0x00003210362c7816 */ /* 0x000fe400000000ff */
[----:B------:R-:W-:Y:S02]  /*54a0*/  LOP3.LUT R47, R36, R49, R38, 0xe8, !PT ;  /* 0x00000031242f7212 */ /* 0x000fe400078ee826 */
[----:B------:R-:W-:Y:S02]  /*54b0*/  PRMT R50, R50, 0x3210, RZ ;  /* 0x0000321032327816 */ /* 0x000fe400000000ff */
[----:B------:R-:W-:-:S02]  /*54c0*/  SHF.R.U32 R54, R51, 0x6, R51 ;  /* 0x0000000633367819 */ /* 0x000fc40000001633 */
[C-C-:B------:R-:W-:Y:S02]  /*54d0*/  SHF.R.U32 R55, R51.reuse, 0xb, R51.reuse ;  /* 0x0000000b33377819 */ /* 0x140fe40000001633 */
[----:B------:R-:W-:Y:S02]  /*54e0*/  SHF.R.U32 R56, R51, 0x19, R51 ;  /* 0x0000001933387819 */ /* 0x000fe40000001633 */
[C-C-:B------:R-:W-:Y:S02]  /*54f0*/  SHF.R.U32 R35, R3.reuse, 0x7, R3.reuse ;  /* 0x0000000703237819 */ /* 0x140fe40000001603 */
[----:B------:R-:W-:Y:S02]  /*5500*/  SHF.R.U32 R48, R3, 0x12, R3 ;  /* 0x0000001203307819 */ /* 0x000fe40000001603 */
[----:B------:R-:W-:Y:S02]  /*5510*/  SHF.R.S64 R57, R43, R0, RZ ;  /* 0x000000002b397219 */ /* 0x000fe400000010ff */
[----:B------:R-:W-:-:S02]  /*5520*/  IADD3 R52, PT, PT, R45, -0xbf1ca7b, R52 ;  /* 0xf40e35852d347810 */ /* 0x000fc40007ffe034 */
[----:B------:R-:W-:Y:S02]  /*5530*/  IADD3 R47, PT, PT, R47, R44, R50 ;  /* 0x0000002c2f2f7210 */ /* 0x000fe40007ffe032 */
[----:B------:R-:W-:Y:S02]  /*5540*/  LOP3.LUT R54, R56, R55, R54, 0x96, !PT ;  /* 0x0000003738367212 */ /* 0x000fe400078e9636 */
[----:B------:R-:W-:Y:S02]  /*5550*/  LOP3.LUT R35, R57, R48, R35, 0x96, !PT ;  /* 0x0000003039237212 */ /* 0x000fe400078e9623 */
[----:B------:R-:W-:Y:S02]  /*5560*/  PRMT R55, R52, 0x3210, RZ ;  /* 0x0000321034377816 */ /* 0x000fe400000000ff */
[----:B------:R-:W-:Y:S02]  /*5570*/  LOP3.LUT R44, R51, R40, R53, 0xca, !PT ;  /* 0x00000028332c7212 */ /* 0x000fe400078eca35 */
[----:B------:R-:W-:-:S02]  /*5580*/  SHF.R.U32 R48, R47, 0x2, R47 ;  /* 0x000000022f307819 */ /* 0x000fc4000000162f */
[----:B------:R-:W-:Y:S02]  /*5590*/  PRMT R54, R54, 0x3210, RZ ;  /* 0x0000321036367816 */ /* 0x000fe400000000ff */
[C-C-:B------:R-:W-:Y:S02]  /*55a0*/  SHF.R.U32 R57, R47.reuse, 0xd, R47.reuse ;  /* 0x0000000d2f397819 */ /* 0x140fe4000000162f */
[----:B------:R-:W-:Y:S02]  /*55b0*/  SHF.R.U32 R50, R47, 0x16, R47 ;  /* 0x000000162f327819 */ /* 0x000fe4000000162f */
[----:B------:R-:W-:Y:S02]  /*55c0*/  PRMT R19, R19, 0x3210, RZ ;  /* 0x0000321013137816 */ /* 0x000fe400000000ff */
[----:B------:R-:W-:Y:S02]  /*55d0*/  PRMT R18, R18, 0x3210, RZ ;  /* 0x0000321012127816 */ /* 0x000fe400000000ff */
[----:B------:R-:W-:-:S02]  /*55e0*/  IADD3 R44, PT, PT, R44, R55, R54 ;  /* 0x000000372c2c7210 */ /* 0x000fc40007ffe036 */
[----:B------:R-:W-:Y:S02]  /*55f0*/  LOP3.LUT R48, R50, R57, R48, 0x96, !PT ;  /* 0x0000003932307212 */ /* 0x000fe400078e9630 */
[----:B------:R-:W-:Y:S01]  /*5600*/  IADD3 R52, PT, PT, R42, R29, R19 ;  /* 0x0000001d2a347210 */ /* 0x000fe20007ffe013 */
[----:B------:R-:W-:Y:S01]  /*5610*/  IMAD.IADD R42, R44, 0x1, R49 ;  /* 0x000000012c2a7824 */ /* 0x000fe200078e0231 */
[----:B------:R-:W-:Y:S02]  /*5620*/  IADD3 R50, PT, PT, R46, R37, R18 ;  /* 0x000000252e327210 */ /* 0x000fe40007ffe012 */
[----:B------:R-:W-:Y:S01]  /*5630*/  LOP3.LUT R18, R38, R36, R47, 0xe8, !PT ;  /* 0x0000002426127212 */ /* 0x000fe200078ee82f */
[----:B------:R-:W-:Y:S01]  /*5640*/  IMAD.IADD R23, R23, 0x1, R52 ;  /* 0x0000000117177824 */ /* 0x000fe200078e0234 */
[----:B------:R-:W-:Y:S01]  /*5650*/  PRMT R48, R48, 0x3210, RZ ;  /* 0x0000321030307816 */ /* 0x000fe200000000ff */
[----:B------:R-:W-:Y:S01]  /*5660*/  IMAD.IADD R19, R21, 0x1, R50 ;  /* 0x0000000115137824 */ /* 0x000fe200078e0232 */
[----:B------:R-:W-:-:S02]  /*5670*/  PRMT R29, R44, 0x3210, RZ ;  /* 0x000032102c1d7816 */ /* 0x000fc400000000ff */
[----:B------:R-:W-:Y:S02]  /*5680*/  SHF.R.U32 R37, R42, 0x6, R42 ;  /* 0x000000062a257819 */ /* 0x000fe4000000162a */
[----:B------:R-:W-:Y:S02]  /*5690*/  IADD3 R18, PT, PT, R18, R29, R48 ;  /* 0x0000001d12127210 */ /* 0x000fe40007ffe030 */
[----:B------:R-:W-:Y:S02]  /*56a0*/  PRMT R48, R53, 0x3210, RZ ;  /* 0x0000321035307816 */ /* 0x000fe400000000ff */
[C-C-:B------:R-:W-:Y:S02]  /*56b0*/  SHF.R.U32 R44, R42.reuse, 0xb, R42.reuse ;  /* 0x0000000b2a2c7819 */ /* 0x140fe4000000162a */
[----:B------:R-:W-:Y:S02]  /*56c0*/  SHF.R.U32 R46, R42, 0x19, R42 ;  /* 0x000000192a2e7819 */ /* 0x000fe4000000162a */
[----:B------:R-:W-:-:S02]  /*56d0*/  IADD3 R48, PT, PT, R43, 0x106aa070, R48 ;  /* 0x106aa0702b307810 */ /* 0x000fc40007ffe030 */
[----:B------:R-:W-:Y:S02]  /*56e0*/  LOP3.LUT R49, R46, R44, R37, 0x96, !PT ;  /* 0x0000002c2e317212 */ /* 0x000fe400078e9625 */
[----:B------:R-:W-:Y:S02]  /*56f0*/  PRMT R53, R48, 0x3210, RZ ;  /* 0x0000321030357816 */ /* 0x000fe400000000ff */
[----:B------:R-:W-:Y:S02]  /*5700*/  PRMT R21, R23, 0x3210, RZ ;  /* 0x0000321017157816 */ /* 0x000fe400000000ff */
[----:B------:R-:W-:Y:S02]  /*5710*/  LOP3.LUT R48, R42, R51, R40, 0xca, !PT ;  /* 0x000000332a307212 */ /* 0x000fe400078eca28 */
[----:B------:R-:W-:Y:S02]  /*5720*/  PRMT R49, R49, 0x3210, RZ ;  /* 0x0000321031317816 */ /* 0x000fe400000000ff */
[----:B------:R-:W-:-:S02]  /*5730*/  SHF.R.U32 R46, R19, 0x11, R19 ;  /* 0x00000011132e7819 */ /* 0x000fc40000001613 */
[C---:B------:R-:W-:Y:S02]  /*5740*/  SHF.R.U32 R37, R19.reuse, 0x13, R19 ;  /* 0x0000001313257819 */ /* 0x040fe40000001613 */
[----:B------:R-:W-:Y:S02]  /*5750*/  PRMT R19, R19, 0x3210, RZ ;  /* 0x0000321013137816 */ /* 0x000fe400000000ff */
[C-C-:B------:R-:W-:Y:S02]  /*5760*/  SHF.R.U32 R44, R23.reuse, 0x11, R23.reuse ;  /* 0x00000011172c7819 */ /* 0x140fe40000001617 */
[----:B------:R-:W-:Y:S02]  /*5770*/  SHF.R.U32 R29, R23, 0x13, R23 ;  /* 0x00000013171d7819 */ /* 0x000fe40000001617 */
[----:B------:R-:W-:Y:S02]  /*5780*/  SHF.R.S64 R56, R21, R10, RZ ;  /* 0x0000000a15387219 */ /* 0x000fe400000010ff */
[----:B------:R-:W-:-:S02]  /*5790*/  IADD3 R49, PT, PT, R48, R53, R49 ;  /* 0x0000003530317210 */ /* 0x000fc40007ffe031 */
[----:B------:R-:W-:Y:S02]  /*57a0*/  SHF.R.S64 R54, R19, R10, RZ ;  /* 0x0000000a13367219 */ /* 0x000fe400000010ff */
[----:B------:R-:W-:Y:S01]  /*57b0*/  LOP3.LUT R44, R56, R29, R44, 0x96, !PT ;  /* 0x0000001d382c7212 */ /* 0x000fe200078e962c */
[----:B------:R-:W-:Y:S01]  /*57c0*/  IMAD.IADD R29, R49, 0x1, R36 ;  /* 0x00000001311d7824 */ /* 0x000fe200078e0224 */
[C-C-:B------:R-:W-:Y:S02]  /*57d0*/  SHF.R.U32 R50, R18.reuse, 0x2, R18.reuse ;  /* 0x0000000212327819 */ /* 0x140fe40000001612 */
[C-C-:B------:R-:W-:Y:S02]  /*57e0*/  SHF.R.U32 R55, R18.reuse, 0xd, R18.reuse ;  /* 0x0000000d12377819 */ /* 0x140fe40000001612 */
[----:B------:R-:W-:Y:S02]  /*57f0*/  SHF.R.U32 R52, R18, 0x16, R18 ;  /* 0x0000001612347819 */ /* 0x000fe40000001612 */
[----:B------:R-:W-:-:S02]  /*5800*/  LOP3.LUT R46, R54, R37, R46, 0x96, !PT ;  /* 0x00000025362e7212 */ /* 0x000fc400078e962e */
[----:B------:R-:W-:Y:S02]  /*5810*/  LOP3.LUT R50, R52, R55, R50, 0x96, !PT ;  /* 0x0000003734327212 */ /* 0x000fe400078e9632 */
[C-C-:B------:R-:W-:Y:S02]  /*5820*/  SHF.R.U32 R37, R23.reuse, 0x7, R23.reuse ;  /* 0x0000000717257819 */ /* 0x140fe40000001617 */
[----:B------:R-:W-:Y:S02]  /*5830*/  SHF.R.U32 R48, R23, 0x12, R23 ;  /* 0x0000001217307819 */ /* 0x000fe40000001617 */
[----:B------:R-:W-:Y:S02]  /*5840*/  SHF.R.S64 R0, R21, R0, RZ ;  /* 0x0000000015007219 */ /* 0x000fe400000010ff */
[----:B------:R-:W-:Y:S02]  /*5850*/  PRMT R36, R49, 0x3210, RZ ;  /* 0x0000321031247816 */ /* 0x000fe400000000ff */
[----:B------:R-:W-:-:S02]  /*5860*/  PRMT R40, R40, 0x3210, RZ ;  /* 0x0000321028287816 */ /* 0x000fc400000000ff */
[C-C-:B------:R-:W-:Y:S02]  /*5870*/  SHF.R.U32 R49, R29.reuse, 0x6, R29.reuse ;  /* 0x000000061d317819 */ /* 0x140fe4000000161d */
[C-C-:B------:R-:W-:Y:S02]  /*5880*/  SHF.R.U32 R52, R29.reuse, 0xb, R29.reuse ;  /* 0x0000000b1d347819 */ /* 0x140fe4000000161d */
[----:B------:R-:W-:Y:S02]  /*5890*/  SHF.R.U32 R53, R29, 0x19, R29 ;  /* 0x000000191d357819 */ /* 0x000fe4000000161d */
[----:B------:R-:W-:Y:S02]  /*58a0*/  LOP3.LUT R23, R47, R38, R18, 0xe8, !PT ;  /* 0x000000262f177212 */ /* 0x000fe400078ee812 */
[----:B------:R-:W-:Y:S02]  /*58b0*/  PRMT R50, R50, 0x3210, RZ ;  /* 0x0000321032327816 */ /* 0x000fe400000000ff */
[----:B------:R-:W-:-:S02]  /*58c0*/  LOP3.LUT R0, R0, R48, R37, 0x96, !PT ;  /* 0x0000003000007212 */ /* 0x000fc400078e9625 */
[----:B------:R-:W-:Y:S02]  /*58d0*/  IADD3 R37, PT, PT, R21, 0x19a4c116, R40 ;  /* 0x19a4c11615257810 */ /* 0x000fe40007ffe028 */
[----:B------:R-:W-:Y:S02]  /*58e0*/  LOP3.LUT R49, R53, R52, R49, 0x96, !PT ;  /* 0x0000003435317212 */ /* 0x000fe400078e9631 */
[----:B------:R-:W-:Y:S02]  /*58f0*/  IADD3 R23, PT, PT, R23, R36, R50 ;  /* 0x0000002417177210 */ /* 0x000fe40007ffe032 */
[----:B------:R-:W-:Y:S02]  /*5900*/  PRMT R37, R37, 0x3210, RZ ;  /* 0x0000321025257816 */ /* 0x000fe400000000ff */
[----:B------:R-:W-:Y:S02]  /*5910*/  LOP3.LUT R36, R29, R42, R51, 0xca, !PT ;  /* 0x0000002a1d247212 */ /* 0x000fe400078eca33 */
[----:B------:R-:W-:-:S02]  /*5920*/  PRMT R49, R49, 0x3210, RZ ;  /* 0x0000321031317816 */ /* 0x000fc400000000ff */
[----:B------:R-:W-:Y:S02]  /*5930*/  PRMT R24, R24, 0x3210, RZ ;  /* 0x0000321018187816 */ /* 0x000fe400000000ff */
[----:B------:R-:W-:Y:S02]  /*5940*/  IADD3 R49, PT, PT, R36, R37, R49 ;  /* 0x0000002524317210 */ /* 0x000fe40007ffe031 */
[C-C-:B------:R-:W-:Y:S02]  /*5950*/  SHF.R.U32 R40, R23.reuse, 0x2, R23.reuse ;  /* 0x0000000217287819 */ /* 0x140fe40000001617 */
[--C-:B------:R-:W-:Y:S01]  /*5960*/  SHF.R.U32 R53, R23, 0xd, R23.reuse ;  /* 0x0000000d17357819 */ /* 0x100fe20000001617 */
[----:B------:R-:W-:Y:S01]  /*5970*/  IMAD.IADD R38, R49, 0x1, R38 ;  /* 0x0000000131267824 */ /* 0x000fe200078e0226 */
        /* <DEDUP_REMOVED lines=10> */
[----:B------:R-:W-:Y:S02]  /*5a20*/  PRMT R36, R51, 0x3210, RZ ;  /* 0x0000321033247816 */ /* 0x000fe400000000ff */
[C-C-:B------:R-:W-:Y:S02]  /*5a30*/  SHF.R.U32 R17, R38.reuse, 0x6, R38.reuse ;  /* 0x0000000626117819 */ /* 0x140fe40000001626 */
[C-C-:B------:R-:W-:Y:S02]  /*5a40*/  SHF.R.U32 R44, R38.reuse, 0xb, R38.reuse ;  /* 0x0000000b262c7819 */ /* 0x140fe40000001626 */
[----:B------:R-:W-:Y:S02]  /*5a50*/  SHF.R.U32 R39, R38, 0x19, R38 ;  /* 0x0000001926277819 */ /* 0x000fe40000001626 */
[----:B------:R-:W-:Y:S02]  /*5a60*/  IADD3 R37, PT, PT, R37, R24, R40 ;  /* 0x0000001825257210 */ /* 0x000fe40007ffe028 */
[----:B------:R-:W-:-:S02]  /*5a70*/  IADD3 R36, PT, PT, R19, 0x1e376c08, R36 ;  /* 0x1e376c0813247810 */ /* 0x000fc40007ffe024 */
[----:B------:R-:W-:Y:S02]  /*5a80*/  LOP3.LUT R39, R39, R44, R17, 0x96, !PT ;  /* 0x0000002c27277212 */ /* 0x000fe400078e9611 */
[----:B------:R-:W-:Y:S02]  /*5a90*/  PRMT R41, R36, 0x3210, RZ ;  /* 0x0000321024297816 */ /* 0x000fe400000000ff */
[C-C-:B------:R-:W-:Y:S02]  /*5aa0*/  SHF.R.U32 R40, R37.reuse, 0x2, R37.reuse ;  /* 0x0000000225287819 */ /* 0x140fe40000001625 */
[C-C-:B------:R-:W-:Y:S02]  /*5ab0*/  SHF.R.U32 R49, R37.reuse, 0xd, R37.reuse ;  /* 0x0000000d25317819 */ /* 0x140fe40000001625 */
[----:B------:R-:W-:Y:S02]  /*5ac0*/  SHF.R.U32 R44, R37, 0x16, R37 ;  /* 0x00000016252c7819 */ /* 0x000fe40000001625 */
[----:B------:R-:W-:-:S02]  /*5ad0*/  LOP3.LUT R36, R38, R29, R42, 0xca, !PT ;  /* 0x0000001d26247212 */ /* 0x000fc400078eca2a */
[----:B------:R-:W-:Y:S02]  /*5ae0*/  PRMT R39, R39, 0x3210, RZ ;  /* 0x0000321027277816 */ /* 0x000fe400000000ff */
[C---:B------:R-:W-:Y:S02]  /*5af0*/  PRMT R17, R11.reuse, 0x3210, RZ ;  /* 0x000032100b117816 */ /* 0x040fe400000000ff */
[----:B------:R-:W-:Y:S02]  /*5b00*/  LOP3.LUT R40, R44, R49, R40, 0x96, !PT ;  /* 0x000000312c287212 */ /* 0x000fe400078e9628 */
[----:B------:R-:W-:Y:S02]  /*5b10*/  IADD3 R44, PT, PT, R36, R41, R39 ;  /* 0x00000029242c7210 */ /* 0x000fe40007ffe027 */
[C-C-:B------:R-:W-:Y:S02]  /*5b20*/  SHF.R.U32 R24, R11.reuse, 0x11, R11.reuse ;  /* 0x000000110b187819 */ /* 0x140fe4000000160b */
[----:B------:R-:W-:Y:S01]  /*5b30*/  SHF.R.U32 R11, R11, 0x13, R11 ;  /* 0x000000130b0b7819 */ /* 0x000fe2000000160b */
[----:B------:R-:W-:Y:S01]  /*5b40*/  IMAD.IADD R47, R44, 0x1, R47 ;  /* 0x000000012c2f7824 */ /* 0x000fe200078e022f */
[----:B------:R-:W-:-:S02]  /*5b50*/  SHF.R.S64 R46, R17, R10, RZ ;  /* 0x0000000a112e7219 */ /* 0x000fc400000010ff */
[----:B------:R-:W-:Y:S02]  /*5b60*/  SHF.R.U32 R36, R16, 0x11, R16 ;  /* 0x0000001110247819 */ /* 0x000fe40000001610 */
[----:B------:R-:W-:Y:S02]  /*5b70*/  LOP3.LUT R24, R46, R11, R24, 0x96, !PT ;  /* 0x0000000b2e187212 */ /* 0x000fe400078e9618 */
[C---:B------:R-:W-:Y:S02]  /*5b80*/  PRMT R11, R16.reuse, 0x3210, RZ ;  /* 0x00003210100b7816 */ /* 0x040fe400000000ff */
[----:B------:R-:W-:Y:S02]  /*5b90*/  SHF.R.U32 R39, R16, 0x13, R16 ;  /* 0x0000001310277819 */ /* 0x000fe40000001610 */
[----:B------:R-:W-:Y:S02]  /*5ba0*/  LOP3.LUT R16, R23, R18, R37, 0xe8, !PT ;  /* 0x0000001217107212 */ /* 0x000fe400078ee825 */
[----:B------:R-:W-:-:S02]  /*5bb0*/  PRMT R40, R40, 0x3210, RZ ;  /* 0x0000321028287816 */ /* 0x000fc400000000ff */
[----:B------:R-:W-:Y:S02]  /*5bc0*/  PRMT R41, R44, 0x3210, RZ ;  /* 0x000032102c297816 */ /* 0x000fe400000000ff */
[----:B------:R-:W-:Y:S02]  /*5bd0*/  PRMT R42, R42, 0x3210, RZ ;  /* 0x000032102a2a7816 */ /* 0x000fe400000000ff */
[C-C-:B------:R-:W-:Y:S02]  /*5be0*/  SHF.R.U32 R44, R47.reuse, 0x6, R47.reuse ;  /* 0x000000062f2c7819 */ /* 0x140fe4000000162f */
[C-C-:B------:R-:W-:Y:S02]  /*5bf0*/  SHF.R.U32 R49, R47.reuse, 0xb, R47.reuse ;  /* 0x0000000b2f317819 */ /* 0x140fe4000000162f */
[----:B------:R-:W-:Y:S02]  /*5c00*/  SHF.R.U32 R46, R47, 0x19, R47 ;  /* 0x000000192f2e7819 */ /* 0x000fe4000000162f */
[----:B------:R-:W-:-:S02]  /*5c10*/  SHF.R.S64 R48, R11, R10, RZ ;  /* 0x0000000a0b307219 */ /* 0x000fc400000010ff */
[----:B------:R-:W-:Y:S02]  /*5c20*/  IADD3 R16, PT, PT, R16, R41, R40 ;  /* 0x0000002910107210 */ /* 0x000fe40007ffe028 */
[----:B------:R-:W-:Y:S02]  /*5c30*/  IADD3 R40, PT, PT, R17, 0x2748774c, R42 ;  /* 0x2748774c11287810 */ /* 0x000fe40007ffe02a */
[----:B------:R-:W-:Y:S02]  /*5c40*/  LOP3.LUT R44, R46, R49, R44, 0x96, !PT ;  /* 0x000000312e2c7212 */ /* 0x000fe400078e962c */
[----:B------:R-:W-:Y:S02]  /*5c50*/  LOP3.LUT R36, R48, R39, R36, 0x96, !PT ;  /* 0x0000002730247212 */ /* 0x000fe400078e9624 */
[----:B------:R-:W-:Y:S02]  /*5c60*/  PRMT R40, R40, 0x3210, RZ ;  /* 0x0000321028287816 */ /* 0x000fe400000000ff */
[----:B------:R-:W-:-:S02]  /*5c70*/  LOP3.LUT R39, R47, R38, R29, 0xca, !PT ;  /* 0x000000262f277212 */ /* 0x000fc400078eca1d */
[----:B------:R-:W-:Y:S02]  /*5c80*/  PRMT R44, R44, 0x3210, RZ ;  /* 0x000032102c2c7816 */ /* 0x000fe400000000ff */
[----:B------:R-:W-:Y:S02]  /*5c90*/  PRMT R20, R20, 0x3210, RZ ;  /* 0x0000321014147816 */ /* 0x000fe400000000ff */
[----:B------:R-:W-:Y:S02]  /*5ca0*/  IADD3 R39, PT, PT, R39, R40, R44 ;  /* 0x0000002827277210 */ /* 0x000fe40007ffe02c */
[C-C-:B------:R-:W-:Y:S02]  /*5cb0*/  SHF.R.U32 R41, R16.reuse, 0x2, R16.reuse ;  /* 0x0000000210297819 */ /* 0x140fe40000001610 */
[C---:B------:R-:W-:Y:S01]  /*5cc0*/  SHF.R.U32 R42, R16.reuse, 0xd, R16 ;  /* 0x0000000d102a7819 */ /* 0x040fe20000001610 */
[----:B------:R-:W-:Y:S01]  /*5cd0*/  IMAD.IADD R18, R39, 0x1, R18 ;  /* 0x0000000127127824 */ /* 0x000fe200078e0212 */
[----:B------:R-:W-:-:S02]  /*5ce0*/  SHF.R.U32 R46, R16, 0x16, R16 ;  /* 0x00000016102e7819 */ /* 0x000fc40000001610 */
[----:B------:R-:W-:Y:S02]  /*5cf0*/  PRMT R25, R25, 0x3210, RZ ;  /* 0x0000321019197816 */ /* 0x000fe400000000ff */
[----:B------:R-:W-:Y:S02]  /*5d00*/  IADD3 R33, PT, PT, R24, R33, R20 ;  /* 0x0000002118217210 */ /* 0x000fe40007ffe014 */
[----:B------:R-:W-:Y:S02]  /*5d10*/  LOP3.LUT R41, R46, R42, R41, 0x96, !PT ;  /* 0x0000002a2e297212 */ /* 0x000fe400078e9629 */
[----:B------:R-:W-:Y:S01]  /*5d20*/  IADD3 R20, PT, PT, R36, R45, R25 ;  /* 0x0000002d24147210 */ /* 0x000fe20007ffe019 */
[----:B------:R-:W-:Y:S01]  /*5d30*/  IMAD.IADD R14, R14, 0x1, R33 ;  /* 0x000000010e0e7824 */ /* 0x000fe200078e0221 */
        /* <DEDUP_REMOVED lines=18> */
[C-C-:B------:R-:W-:Y:S02]  /*5e60*/  SHF.R.U32 R15, R14.reuse, 0x11, R14.reuse ;  /* 0x000000110e0f7819 */ /* 0x140fe4000000160e */
[----:B------:R-:W-:Y:S02]  /*5e70*/  SHF.R.U32 R14, R14, 0x13, R14 ;  /* 0x000000130e0e7819 */ /* 0x000fe4000000160e */
[----:B------:R-:W-:Y:S02]  /*5e80*/  SHF.R.S64 R24, R25, R10, RZ ;  /* 0x0000000a19187219 */ /* 0x000fe400000010ff */
[----:B------:R-:W-:-:S02]  /*5e90*/  LOP3.LUT R40, R42, R41, R40, 0x96, !PT ;  /* 0x000000292a287212 */ /* 0x000fc400078e9628 */
[----:B------:R-:W-:Y:S02]  /*5ea0*/  IADD3 R42, PT, PT, R36, R39, R33 ;  /* 0x00000027242a7210 */ /* 0x000fe40007ffe021 */
[----:B------:R-:W-:Y:S02]  /*5eb0*/  LOP3.LUT R24, R24, R14, R15, 0x96, !PT ;  /* 0x0000000e18187212 */ /* 0x000fe400078e960f */
[----:B------:R-:W-:Y:S01]  /*5ec0*/  PRMT R15, R20, 0x3210, RZ ;  /* 0x00003210140f7816 */ /* 0x000fe200000000ff */
[----:B------:R-:W-:Y:S01]  /*5ed0*/  IMAD.IADD R23, R42, 0x1, R23 ;  /* 0x000000012a177824 */ /* 0x000fe200078e0217 */
[C-C-:B------:R-:W-:Y:S02]  /*5ee0*/  SHF.R.U32 R14, R20.reuse, 0x11, R20.reuse ;  /* 0x00000011140e7819 */ /* 0x140fe40000001614 */
[----:B------:R-:W-:Y:S02]  /*5ef0*/  SHF.R.U32 R33, R20, 0x13, R20 ;  /* 0x0000001314217819 */ /* 0x000fe40000001614 */
[----:B------:R-:W-:-:S02]  /*5f00*/  SHF.R.S64 R20, R15, R10, RZ ;  /* 0x0000000a0f147219 */ /* 0x000fc400000010ff */
[----:B------:R-:W-:Y:S02]  /*5f10*/  LOP3.LUT R36, R16, R37, R29, 0xe8, !PT ;  /* 0x0000002510247212 */ /* 0x000fe400078ee81d */
[----:B------:R-:W-:Y:S02]  /*5f20*/  PRMT R40, R40, 0x3210, RZ ;  /* 0x0000321028287816 */ /* 0x000fe400000000ff */
[----:B------:R-:W-:Y:S02]  /*5f30*/  PRMT R39, R42, 0x3210, RZ ;  /* 0x000032102a277816 */ /* 0x000fe400000000ff */
[----:B------:R-:W-:Y:S02]  /*5f40*/  PRMT R38, R38, 0x3210, RZ ;  /* 0x0000321026267816 */ /* 0x000fe400000000ff */
[C-C-:B------:R-:W-:Y:S02]  /*5f50*/  SHF.R.U32 R41, R23.reuse, 0x6, R23.reuse ;  /* 0x0000000617297819 */ /* 0x140fe40000001617 */
[----:B------:R-:W-:-:S02]  /*5f60*/  SHF.R.U32 R42, R23, 0xb, R23 ;  /* 0x0000000b172a7819 */ /* 0x000fc40000001617 */
[----:B------:R-:W-:Y:S02]  /*5f70*/  SHF.R.U32 R44, R23, 0x19, R23 ;  /* 0x00000019172c7819 */ /* 0x000fe40000001617 */
[----:B------:R-:W-:Y:S02]  /*5f80*/  LOP3.LUT R20, R20, R33, R14, 0x96, !PT ;  /* 0x0000002114147212 */ /* 0x000fe400078e960e */
[----:B------:R-:W-:Y:S02]  /*5f90*/  IADD3 R14, PT, PT, R36, R39, R40 ;  /* 0x00000027240e7210 */ /* 0x000fe40007ffe028 */
[----:B------:R-:W-:Y:S02]  /*5fa0*/  IADD3 R36, PT, PT, R25, 0x391c0cb3, R38 ;  /* 0x391c0cb319247810 */ /* 0x000fe40007ffe026 */
[----:B------:R-:W-:Y:S02]  /*5fb0*/  LOP3.LUT R41, R44, R42, R41, 0x96, !PT ;  /* 0x0000002a2c297212 */ /* 0x000fe400078e9629 */
[----:B------:R-:W-:-:S02]  /*5fc0*/  PRMT R28, R28, 0x3210, RZ ;  /* 0x000032101c1c7816 */ /* 0x000fc400000000ff */
[----:B------:R-:W-:Y:S02]  /*5fd0*/  PRMT R36, R36, 0x3210, RZ ;  /* 0x0000321024247816 */ /* 0x000fe400000000ff */
[----:B------:R-:W-:Y:S02]  /*5fe0*/  LOP3.LUT R33, R23, R18, R47, 0xca, !PT ;  /* 0x0000001217217212 */ /* 0x000fe400078eca2f */
[----:B------:R-:W-:Y:S02]  /*5ff0*/  PRMT R41, R41, 0x3210, RZ ;  /* 0x0000321029297816 */ /* 0x000fe400000000ff */
[----:B------:R-:W-:Y:S02]  /*6000*/  PRMT R31, R31, 0x3210, RZ ;  /* 0x000032101f1f7816 */ /* 0x000fe400000000ff */
[----:B------:R-:W-:Y:S02]  /*6010*/  IADD3 R43, PT, PT, R24, R43, R28 ;  /* 0x0000002b182b7210 */ /* 0x000fe40007ffe01c */
[----:B------:R-:W-:-:S02]  /*6020*/  IADD3 R36, PT, PT, R33, R36, R41 ;  /* 0x0000002421247210 */ /* 0x000fc40007ffe029 */
[C-C-:B------:R-:W-:Y:S02]  /*6030*/  SHF.R.U32 R38, R14.reuse, 0x2, R14.reuse ;  /* 0x000000020e267819 */ /* 0x140fe4000000160e */
[C-C-:B------:R-:W-:Y:S02]  /*6040*/  SHF.R.U32 R39, R14.reuse, 0xd, R14.reuse ;  /* 0x0000000d0e277819 */ /* 0x140fe4000000160e */
[----:B------:R-:W-:Y:S02]  /*6050*/  SHF.R.U32 R40, R14, 0x16, R14 ;  /* 0x000000160e287819 */ /* 0x000fe4000000160e */
[----:B------:R-:W-:Y:S01]  /*6060*/  IADD3 R24, PT, PT, R20, R21, R31 ;  /* 0x0000001514187210 */ /* 0x000fe20007ffe01f */
[----:B------:R-:W-:Y:S01]  /*6070*/  IMAD.IADD R20, R12, 0x1, R43 ;  /* 0x000000010c147824 */ /* 0x000fe200078e022b */
[----:B------:R-:W-:Y:S01]  /*6080*/  LOP3.LUT R38, R40, R39, R38, 0x96, !PT ;  /* 0x0000002728267212 */ /* 0x000fe200078e9626 */
[C---:B------:R-:W-:Y:S01]  /*6090*/  IMAD.IADD R12, R36.reuse, 0x1, R37 ;  /* 0x00000001240c7824 */ /* 0x040fe200078e0225 */
[----:B------:R-:W-:Y:S01]  /*60a0*/  PRMT R28, R36, 0x3210, RZ ;  /* 0x00003210241c7816 */ /* 0x000fe200000000ff */
[----:B------:R-:W-:Y:S01]  /*60b0*/  IMAD.IADD R24, R13, 0x1, R24 ;  /* 0x000000010d187824 */ /* 0x000fe200078e0218 */
[----:B------:R-:W-:-:S02]  /*60c0*/  PRMT R36, R47, 0x3210, RZ ;  /* 0x000032102f247816 */ /* 0x000fc400000000ff */
[----:B------:R-:W-:Y:S02]  /*60d0*/  LOP3.LUT R31, R29, R16, R14, 0xe8, !PT ;  /* 0x000000101d1f7212 */ /* 0x000fe400078ee80e */
[----:B------:R-:W-:Y:S02]  /*60e0*/  PRMT R38, R38, 0x3210, RZ ;  /* 0x0000321026267816 */ /* 0x000fe400000000ff */
[C-C-:B------:R-:W-:Y:S02]  /*60f0*/  SHF.R.U32 R21, R12.reuse, 0x6, R12.reuse ;  /* 0x000000060c157819 */ /* 0x140fe4000000160c */
[C-C-:B------:R-:W-:Y:S02]  /*6100*/  SHF.R.U32 R40, R12.reuse, 0xb, R12.reuse ;  /* 0x0000000b0c287819 */ /* 0x140fe4000000160c */
[----:B------:R-:W-:Y:S02]  /*6110*/  SHF.R.U32 R33, R12, 0x19, R12 ;  /* 0x000000190c217819 */ /* 0x000fe4000000160c */
[----:B------:R-:W-:-:S02]  /*6120*/  IADD3 R36, PT, PT, R15, 0x4ed8aa4a, R36 ;  /* 0x4ed8aa4a0f247810 */ /* 0x000fc40007ffe024 */
[----:B------:R-:W-:Y:S02]  /*6130*/  IADD3 R31, PT, PT, R31, R28, R38 ;  /* 0x0000001c1f1f7210 */ /* 0x000fe40007ffe026 */
[----:B------:R-:W-:Y:S02]  /*6140*/  LOP3.LUT R33, R33, R40, R21, 0x96, !PT ;  /* 0x0000002821217212 */ /* 0x000fe400078e9615 */
[----:B------:R-:W-:Y:S02]  /*6150*/  PRMT R37, R36, 0x3210, RZ ;  /* 0x0000321024257816 */ /* 0x000fe400000000ff */
[C-C-:B------:R-:W-:Y:S02]  /*6160*/  SHF.R.U32 R36, R31.reuse, 0x2, R31.reuse ;  /* 0x000000021f247819 */ /* 0x140fe4000000161f */
[C-C-:B------:R-:W-:Y:S02]  /*6170*/  SHF.R.U32 R39, R31.reuse, 0xd, R31.reuse ;  /* 0x0000000d1f277819 */ /* 0x140fe4000000161f */
[----:B------:R-:W-:-:S02]  /*6180*/  SHF.R.U32 R38, R31, 0x16, R31 ;  /* 0x000000161f267819 */ /* 0x000fc4000000161f */
        /* <DEDUP_REMOVED lines=9> */
[--C-:B------:R-:W-:Y:S02]  /*6220*/  SHF.R.U32 R28, R24, 0x11, R24.reuse ;  /* 0x00000011181c7819 */ /* 0x100fe40000001618 */
[----:B------:R-:W-:Y:S02]  /*6230*/  LOP3.LUT R20, R40, R20, R21, 0x96, !PT ;  /* 0x0000001428147212 */ /* 0x000fe400078e9615 */
[C---:B------:R-:W-:Y:S02]  /*6240*/  PRMT R21, R24.reuse, 0x3210, RZ ;  /* 0x0000321018157816 */ /* 0x040fe400000000ff */
[----:B------:R-:W-:-:S02]  /*6250*/  SHF.R.U32 R37, R24, 0x13, R24 ;  /* 0x0000001318257819 */ /* 0x000fc40000001618 */
[----:B------:R-:W-:Y:S02]  /*6260*/  PRMT R18, R18, 0x3210, RZ ;  /* 0x0000321012127816 */ /* 0x000fe400000000ff */
[C-C-:B------:R-:W-:Y:S02]  /*6270*/  SHF.R.U32 R24, R33.reuse, 0x6, R33.reuse ;  /* 0x0000000621187819 */ /* 0x140fe40000001621 */
[C-C-:B------:R-:W-:Y:S02]  /*6280*/  SHF.R.U32 R41, R33.reuse, 0xb, R33.reuse ;  /* 0x0000000b21297819 */ /* 0x140fe40000001621 */
[----:B------:R-:W-:Y:S02]  /*6290*/  SHF.R.U32 R38, R33, 0x19, R33 ;  /* 0x0000001921267819 */ /* 0x000fe40000001621 */
[----:B------:R-:W-:Y:S02]  /*62a0*/  SHF.R.S64 R40, R21, R10, RZ ;  /* 0x0000000a15287219 */ /* 0x000fe400000010ff */
[----:B------:R-:W-:-:S02]  /*62b0*/  IADD3 R18, PT, PT, R13, 0x5b9cca4f, R18 ;  /* 0x5b9cca4f0d127810 */ /* 0x000fc40007ffe012 */
[----:B------:R-:W-:Y:S02]  /*62c0*/  LOP3.LUT R24, R38, R41, R24, 0x96, !PT ;  /* 0x0000002926187212 */ /* 0x000fe400078e9618 */
[----:B------:R-:W-:Y:S02]  /*62d0*/  LOP3.LUT R28, R40, R37, R28, 0x96, !PT ;  /* 0x00000025281c7212 */ /* 0x000fe400078e961c */
[----:B------:R-:W-:Y:S02]  /*62e0*/  PRMT R30, R30, 0x3210, RZ ;  /* 0x000032101e1e7816 */ /* 0x000fe400000000ff */
[----:B------:R-:W-:Y:S02]  /*62f0*/  PRMT R37, R18, 0x3210, RZ ;  /* 0x0000321012257816 */ /* 0x000fe400000000ff */
[----:B------:R-:W-:Y:S02]  /*6300*/  LOP3.LUT R16, R14, R29, R31, 0xe8, !PT ;  /* 0x0000001d0e107212 */ /* 0x000fe400078ee81f */
[----:B------:R-:W-:-:S02]  /*6310*/  PRMT R36, R36, 0x3210, RZ ;  /* 0x0000321024247816 */ /* 0x000fc400000000ff */
[----:B------:R-:W-:Y:S02]  /*6320*/  PRMT R39, R39, 0x3210, RZ ;  /* 0x0000321027277816 */ /* 0x000fe400000000ff */
[----:B------:R-:W-:Y:S02]  /*6330*/  LOP3.LUT R18, R33, R12, R23, 0xca, !PT ;  /* 0x0000000c21127212 */ /* 0x000fe400078eca17 */
[----:B------:R-:W-:Y:S02]  /*6340*/  PRMT R24, R24, 0x3210, RZ ;  /* 0x0000321018187816 */ /* 0x000fe400000000ff */
[----:B------:R-:W-:Y:S02]  /*6350*/  IADD3 R19, PT, PT, R20, R19, R30 ;  /* 0x0000001314137210 */ /* 0x000fe40007ffe01e */
[----:B------:R-:W-:Y:S02]  /*6360*/  IADD3 R16, PT, PT, R16, R39, R36 ;  /* 0x0000002710107210 */ /* 0x000fe40007ffe024 */
[----:B------:R-:W-:Y:S01]  /*6370*/  IADD3 R24, PT, PT, R18, R37, R24 ;  /* 0x0000002512187210 */ /* 0x000fe20007ffe018 */
[----:B------:R-:W-:Y:S01]  /*6380*/  IMAD.IADD R18, R8, 0x1, R19 ;  /* 0x0000000108127824 */ /* 0x000fe200078e0213 */
[----:B------:R-:W-:-:S02]  /*6390*/  SHF.R.U32 R36, R16, 0x2, R16 ;  /* 0x0000000210247819 */ /* 0x000fc40000001610 */
[--C-:B------:R-:W-:Y:S01]  /*63a0*/  SHF.R.U32 R39, R16, 0xd, R16.reuse ;  /* 0x0000000d10277819 */ /* 0x100fe20000001610 */
[----:B------:R-:W-:Y:S01]  /*63b0*/  IMAD.IADD R8, R24, 0x1, R29 ;  /* 0x0000000118087824 */ /* 0x000fe200078e021d */
[----:B------:R-:W-:Y:S02]  /*63c0*/  SHF.R.U32 R38, R16, 0x16, R16 ;  /* 0x0000001610267819 */ /* 0x000fe40000001610 */
[----:B------:R-:W-:Y:S02]  /*63d0*/  PRMT R32, R32, 0x3210, RZ ;  /* 0x0000321020207816 */ /* 0x000fe400000000ff */
[----:B------:R-:W-:Y:S02]  /*63e0*/  LOP3.LUT R36, R38, R39, R36, 0x96, !PT ;  /* 0x0000002726247212 */ /* 0x000fe400078e9624 */
[----:B------:R-:W-:Y:S02]  /*63f0*/  IADD3 R32, PT, PT, R28, R17, R32 ;  /* 0x000000111c207210 */ /* 0x000fe40007ffe020 */
[----:B------:R-:W-:-:S02]  /*6400*/  PRMT R20, R24, 0x3210, RZ ;  /* 0x0000321018147816 */ /* 0x000fc400000000ff */
[C---:B------:R-:W-:Y:S01]  /*6410*/  SHF.R.U32 R28, R8.reuse, 0x6, R8 ;  /* 0x00000006081c7819 */ /* 0x040fe20000001608 */
[----:B------:R-:W-:Y:S01]  /*6420*/  IMAD.IADD R19, R9, 0x1, R32 ;  /* 0x0000000109137824 */ /* 0x000fe200078e0220 */
[C-C-:B------:R-:W-:Y:S02]  /*6430*/  SHF.R.U32 R29, R8.reuse, 0xb, R8.reuse ;  /* 0x0000000b081d7819 */ /* 0x140fe40000001608 */
[----:B------:R-:W-:Y:S02]  /*6440*/  SHF.R.U32 R30, R8, 0x19, R8 ;  /* 0x00000019081e7819 */ /* 0x000fe40000001608 */
[----:B------:R-:W-:Y:S02]  /*6450*/  PRMT R24, R23, 0x3210, RZ ;  /* 0x0000321017187816 */ /* 0x000fe400000000ff */
[----:B------:R-:W-:Y:S02]  /*6460*/  LOP3.LUT R17, R31, R14, R16, 0xe8, !PT ;  /* 0x0000000e1f117212 */ /* 0x000fe400078ee810 */
[----:B------:R-:W-:-:S02]  /*6470*/  PRMT R36, R36, 0x3210, RZ ;  /* 0x0000321024247816 */ /* 0x000fc400000000ff */
[----:B------:R-:W-:Y:S02]  /*6480*/  LOP3.LUT R28, R30, R29, R28, 0x96, !PT ;  /* 0x0000001d1e1c7212 */ /* 0x000fe400078e961c */
[----:B------:R-:W-:Y:S02]  /*6490*/  IADD3 R24, PT, PT, R21, 0x682e6ff3, R24 ;  /* 0x682e6ff315187810 */ /* 0x000fe40007ffe018 */
[----:B------:R-:W-:Y:S02]  /*64a0*/  IADD3 R17, PT, PT, R17, R20, R36 ;  /* 0x0000001411117210 */ /* 0x000fe40007ffe024 */
[C---:B------:R-:W-:Y:S02]  /*64b0*/  PRMT R9, R18.reuse, 0x3210, RZ ;  /* 0x0000321012097816 */ /* 0x040fe400000000ff */
[C-C-:B------:R-:W-:Y:S02]  /*64c0*/  SHF.R.U32 R20, R18.reuse, 0x11, R18.reuse ;  /* 0x0000001112147819 */ /* 0x140fe40000001612 */
[----:B------:R-:W-:-:S02]  /*64d0*/  SHF.R.U32 R23, R18, 0x13, R18 ;  /* 0x0000001312177819 */ /* 0x000fc40000001612 */
[----:B------:R-:W-:Y:S02]  /*64e0*/  PRMT R37, R24, 0x3210, RZ ;  /* 0x0000321018257816 */ /* 0x000fe400000000ff */
[----:B------:R-:W-:Y:S02]  /*64f0*/  LOP3.LUT R18, R8, R33, R12, 0xca, !PT ;  /* 0x0000002108127212 */ /* 0x000fe400078eca0c */
[----:B------:R-:W-:Y:S02]  /*6500*/  PRMT R28, R28, 0x3210, RZ ;  /* 0x000032101c1c7816 */ /* 0x000fe400000000ff */
[----:B------:R-:W-:Y:S02]  /*6510*/  SHF.R.S64 R32, R9, R10, RZ ;  /* 0x0000000a09207219 */ /* 0x000fe400000010ff */
[C-C-:B------:R-:W-:Y:S02]  /*6520*/  SHF.R.U32 R24, R17.reuse, 0x2, R17.reuse ;  /* 0x0000000211187819 */ /* 0x140fe40000001611 */
[----:B------:R-:W-:-:S02]  /*6530*/  SHF.R.U32 R29, R17, 0xd, R17 ;  /* 0x0000000d111d7819 */ /* 0x000fc40000001611 */
[----:B------:R-:W-:Y:S02]  /*6540*/  SHF.R.U32 R30, R17, 0x16, R17 ;  /* 0x00000016111e7819 */ /* 0x000fe40000001611 */
[----:B------:R-:W-:Y:S02]  /*6550*/  IADD3 R37, PT, PT, R18, R37, R28 ;  /* 0x0000002512257210 */ /* 0x000fe40007ffe01c */
[----:B------:R-:W-:Y:S02]  /*6560*/  LOP3.LUT R20, R32, R23, R20, 0x96, !PT ;  /* 0x0000001720147212 */ /* 0x000fe400078e9614 */
[----:B------:R-:W-:Y:S02]  /*6570*/  LOP3.LUT R24, R30, R29, R24, 0x96, !PT ;  /* 0x0000001d1e187212 */ /* 0x000fe400078e9618 */
[C---:B------:R-:W-:Y:S02]  /*6580*/  PRMT R29, R19.reuse, 0x3210, RZ ;  /* 0x00003210131d7816 */ /* 0x040fe400000000ff */
[----:B------:R-:W-:-:S02]  /*6590*/  SHF.R.U32 R18, R19, 0x11, R19 ;  /* 0x0000001113127819 */ /* 0x000fc40000001613 */
[----:B------:R-:W-:Y:S01]  /*65a0*/  SHF.R.U32 R23, R19, 0x13, R19 ;  /* 0x0000001313177819 */ /* 0x000fe20000001613 */
[C---:B------:R-:W-:Y:S01]  /*65b0*/  IMAD.IADD R19, R37.reuse, 0x1, R14 ;  /* 0x0000000125137824 */ /* 0x040fe200078e020e */
[----:B------:R-:W-:Y:S02]  /*65c0*/  PRMT R28, R12, 0x3210, RZ ;  /* 0x000032100c1c7816 */ /* 0x000fe400000000ff */
[----:B------:R-:W-:Y:S02]  /*65d0*/  LOP3.LUT R12, R16, R31, R17, 0xe8, !PT ;  /* 0x0000001f100c7212 */ /* 0x000fe400078ee811 */
[----:B------:R-:W-:Y:S02]  /*65e0*/  PRMT R24, R24, 0x3210, RZ ;  /* 0x0000321018187816 */ /* 0x000fe400000000ff */
[----:B------:R-:W-:Y:S02]  /*65f0*/  PRMT R37, R37, 0x3210, RZ ;  /* 0x0000321025257816 */ /* 0x000fe400000000ff */
[----:B------:R-:W-:-:S02]  /*6600*/  SHF.R.U32 R14, R19, 0x6, R19 ;  /* 0x00000006130e7819 */ /* 0x000fc40000001613 */
[C-C-:B------:R-:W-:Y:S02]  /*6610*/  SHF.R.U32 R39, R19.reuse, 0xb, R19.reuse ;  /* 0x0000000b13277819 */ /* 0x140fe40000001613 */
[----:B------:R-:W-:Y:S02]  /*6620*/  SHF.R.U32 R30, R19, 0x19, R19 ;  /* 0x00000019131e7819 */ /* 0x000fe40000001613 */
[----:B------:R-:W-:Y:S02]  /*6630*/  SHF.R.S64 R32, R29, R10, RZ ;  /* 0x0000000a1d207219 */ /* 0x000fe400000010ff */
[----:B------:R-:W-:Y:S02]  /*6640*/  IADD3 R12, PT, PT, R12, R37, R24 ;  /* 0x000000250c0c7210 */ /* 0x000fe40007ffe018 */
[----:B------:R-:W-:Y:S02]  /*6650*/  IADD3 R24, PT, PT, R9, 0x748f82ee, R28 ;  /* 0x748f82ee09187810 */ /* 0x000fe40007ffe01c */
[----:B------:R-:W-:-:S02]  /*6660*/  LOP3.LUT R14, R30, R39, R14, 0x96, !PT ;  /* 0x000000271e0e7212 */ /* 0x000fc400078e960e */
[----:B------:R-:W-:Y:S02]  /*6670*/  LOP3.LUT R18, R32, R23, R18, 0x96, !PT ;  /* 0x0000001720127212 */ /* 0x000fe400078e9612 */
[----:B------:R-:W-:Y:S02]  /*6680*/  PRMT R24, R24, 0x3210, RZ ;  /* 0x0000321018187816 */ /* 0x000fe400000000ff */
[----:B------:R-:W-:Y:S02]  /*6690*/  LOP3.LUT R23, R19, R8, R33, 0xca, !PT ;  /* 0x0000000813177212 */ /* 0x000fe400078eca21 */
[----:B------:R-:W-:Y:S02]  /*66a0*/  PRMT R14, R14, 0x3210, RZ ;  /* 0x000032100e0e7816 */ /* 0x000fe400000000ff */
[----:B------:R-:W-:Y:S02]  /*66b0*/  PRMT R34, R34, 0x3210, RZ ;  /* 0x0000321022227816 */ /* 0x000fe400000000ff */
[----:B------:R-:W-:-:S02]  /*66c0*/  IADD3 R24, PT, PT, R23, R24, R14 ;  /* 0x0000001817187210 */ /* 0x000fc40007ffe00e */
[----:B------:R-:W-:Y:S02]  /*66d0*/  PRMT R27, R27, 0x3210, RZ ;  /* 0x000032101b1b7816 */ /* 0x000fe400000000ff */
[--C-:B------:R-:W-:Y:S01]  /*66e0*/  SHF.R.U32 R28, R12, 0x2, R12.reuse ;  /* 0x000000020c1c7819 */ /* 0x100fe2000000160c */
[----:B------:R-:W-:Y:S01]  /*66f0*/  IMAD.IADD R14, R24, 0x1, R31 ;  /* 0x00000001180e7824 */ /* 0x000fe200078e021f */
[C-C-:B------:R-:W-:Y:S02]  /*6700*/  SHF.R.U32 R37, R12.reuse, 0xd, R12.reuse ;  /* 0x0000000d0c257819 */ /* 0x140fe4000000160c */
[----:B------:R-:W-:Y:S02]  /*6710*/  SHF.R.U32 R30, R12, 0x16, R12 ;  /* 0x000000160c1e7819 */ /* 0x000fe4000000160c */
[----:B------:R-:W-:Y:S02]  /*6720*/  IADD3 R39, PT, PT, R20, R11, R34 ;  /* 0x0000000b14277210 */ /* 0x000fe40007ffe022 */
[----:B------:R-:W-:-:S02]  /*6730*/  IADD3 R32, PT, PT, R18, R25, R27 ;  /* 0x0000001912207210 */ /* 0x000fc40007ffe01b */
[----:B------:R-:W-:Y:S01]  /*6740*/  PRMT R20, R33, 0x3210, RZ ;  /* 0x0000321021147816 */ /* 0x000fe200000000ff */
[----:B------:R-:W-:Y:S01]  /*6750*/  IMAD.IADD R6, R6, 0x1, R39 ;  /* 0x0000000106067824 */ /* 0x000fe200078e0227 */
[----:B------:R-:W-:Y:S02]  /*6760*/  PRMT R18, R24, 0x3210, RZ ;  /* 0x0000321018127816 */ /* 0x000fe400000000ff */
[----:B------:R-:W-:Y:S02]  /*6770*/  LOP3.LUT R28, R30, R37, R28, 0x96, !PT ;  /* 0x000000251e1c7212 */ /* 0x000fe400078e961c */
[C-C-:B------:R-:W-:Y:S02]  /*6780*/  SHF.R.U32 R23, R14.reuse, 0x6, R14.reuse ;  /* 0x000000060e177819 */ /* 0x140fe4000000160e */
[C-C-:B------:R-:W-:Y:S02]  /*6790*/  SHF.R.U32 R24, R14.reuse, 0xb, R14.reuse ;  /* 0x0000000b0e187819 */ /* 0x140fe4000000160e */
[----:B------:R-:W-:-:S02]  /*67a0*/  SHF.R.U32 R25, R14, 0x19, R14 ;  /* 0x000000190e197819 */ /* 0x000fc4000000160e */
[----:B------:R-:W-:Y:S02]  /*67b0*/  IADD3 R20, PT, PT, R29, 0x78a5636f, R20 ;  /* 0x78a5636f1d147810 */ /* 0x000fe40007ffe014 */
[----:B------:R-:W-:Y:S02]  /*67c0*/  LOP3.LUT R11, R17, R16, R12, 0xe8, !PT ;  /* 0x00000010110b7212 */ /* 0x000fe400078ee80c */
[----:B------:R-:W-:Y:S02]  /*67d0*/  PRMT R28, R28, 0x3210, RZ ;  /* 0x000032101c1c7816 */ /* 0x000fe400000000ff */
[----:B------:R-:W-:Y:S02]  /*67e0*/  LOP3.LUT R23, R25, R24, R23, 0x96, !PT ;  /* 0x0000001819177212 */ /* 0x000fe400078e9617 */
[----:B------:R-:W-:Y:S02]  /*67f0*/  PRMT R27, R20, 0x3210, RZ ;  /* 0x00003210141b7816 */ /* 0x000fe400000000ff */
[----:B------:R-:W-:Y:S01]  /*6800*/  IADD3 R11, PT, PT, R11, R18, R28 ;  /* 0x000000120b0b7210 */ /* 0x000fe20007ffe01c */
[----:B------:R-:W-:Y:S01]  /*6810*/  IMAD.IADD R18, R7, 0x1, R32 ;  /* 0x0000000107127824 */ /* 0x000fe200078e0220 */
[----:B------:R-:W-:-:S02]  /*6820*/  LOP3.LUT R20, R14, R19, R8, 0xca, !PT ;  /* 0x000000130e147212 */ /* 0x000fc400078eca08 */
[----:B------:R-:W-:Y:S02]  /*6830*/  PRMT R23, R23, 0x3210, RZ ;  /* 0x0000321017177816 */ /* 0x000fe400000000ff */
[C-C-:B------:R-:W-:Y:S02]  /*6840*/  SHF.R.U32 R24, R11.reuse, 0x2, R11.reuse ;  /* 0x000000020b187819 */ /* 0x140fe4000000160b */
[C-C-:B------:R-:W-:Y:S02]  /*6850*/  SHF.R.U32 R25, R11.reuse, 0xd, R11.reuse ;  /* 0x0000000d0b197819 */ /* 0x140fe4000000160b */
[----:B------:R-:W-:Y:S02]  /*6860*/  SHF.R.U32 R28, R11, 0x16, R11 ;  /* 0x000000160b1c7819 */ /* 0x000fe4000000160b */
[----:B------:R-:W-:Y:S02]  /*6870*/  IADD3 R27, PT, PT, R20, R27, R23 ;  /* 0x0000001b141b7210 */ /* 0x000fe40007ffe017 */
[----:B------:R-:W-:-:S02]  /*6880*/  LOP3.LUT R24, R28, R25, R24, 0x96, !PT ;  /* 0x000000191c187212 */ /* 0x000fc400078e9618 */
[C---:B------:R-:W-:Y:S01]  /*6890*/  PRMT R25, R6.reuse, 0x3210, RZ ;  /* 0x0000321006197816 */ /* 0x040fe200000000ff */
[----:B------:R-:W-:Y:S01]  /*68a0*/  IMAD.IADD R7, R27, 0x1, R16 ;  /* 0x000000011b077824 */ /* 0x000fe200078e0210 */
[C-C-:B------:R-:W-:Y:S02]  /*68b0*/  SHF.R.U32 R20, R6.reuse, 0x11, R6.reuse ;  /* 0x0000001106147819 */ /* 0x140fe40000001606 */
[----:B------:R-:W-:Y:S02]  /*68c0*/  SHF.R.U32 R23, R6, 0x13, R6 ;  /* 0x0000001306177819 */ /* 0x000fe40000001606 */
[----:B------:R-:W-:Y:S02]  /*68d0*/  SHF.R.S64 R30, R25, R10, RZ ;  /* 0x0000000a191e7219 */ /* 0x000fe400000010ff */
[----:B------:R-:W-:Y:S02]  /*68e0*/  PRMT R8, R8, 0x3210, RZ ;  /* 0x0000321008087816 */ /* 0x000fe400000000ff */
[----:B------:R-:W-:-:S02]  /*68f0*/  SHF.R.U32 R16, R7, 0x6, R7 ;  /* 0x0000000607107819 */ /* 0x000fc40000001607 */
[C-C-:B------:R-:W-:Y:S02]  /*6900*/  SHF.R.U32 R29, R7.reuse, 0xb, R7.reuse ;  /* 0x0000000b071d7819 */ /* 0x140fe40000001607 */
[----:B------:R-:W-:Y:S02]  /*6910*/  SHF.R.U32 R28, R7, 0x19, R7 ;  /* 0x00000019071c7819 */ /* 0x000fe40000001607 */
[----:B------:R-:W-:Y:S02]  /*6920*/  LOP3.LUT R6, R12, R17, R11, 0xe8, !PT ;  /* 0x000000110c067212 */ /* 0x000fe400078ee80b */
[----:B------:R-:W-:Y:S02]  /*6930*/  PRMT R24, R24, 0x3210, RZ ;  /* 0x0000321018187816 */ /* 0x000fe400000000ff */
[----:B------:R-:W-:Y:S02]  /*6940*/  PRMT R27, R27, 0x3210, RZ ;  /* 0x000032101b1b7816 */ /* 0x000fe400000000ff */
[----:B------:R-:W-:-:S02]  /*6950*/  LOP3.LUT R20, R30, R23, R20, 0x96, !PT ;  /* 0x000000171e147212 */ /* 0x000fc400078e9614 */
[----:B------:R-:W-:Y:S02]  /*6960*/  IADD3 R30, PT, PT, R25, -0x7b3787ec, R8 ;  /* 0x84c87814191e7810 */ /* 0x000fe40007ffe008 */
[----:B------:R-:W-:Y:S02]  /*6970*/  LOP3.LUT R16, R28, R29, R16, 0x96, !PT ;  /* 0x0000001d1c107212 */ /* 0x000fe400078e9610 */
        /* <DEDUP_REMOVED lines=8> */
[----:B------:R-:W-:Y:S02]  /*6a00*/  IADD3 R18, PT, PT, R18, R27, R24 ;  /* 0x0000001b12127210 */ /* 0x000fe40007ffe018 */
[----:B------:R-:W-:-:S02]  /*6a10*/  PRMT R26, R26, 0x3210, RZ ;  /* 0x000032101a1a7816 */ /* 0x000fc400000000ff */
[----:B------:R-:W-:Y:S01]  /*6a20*/  LOP3.LUT R16, R31, R23, R8, 0x96, !PT ;  /* 0x000000171f107212 */ /* 0x000fe200078e9608 */
[----:B------:R-:W-:Y:S01]  /*6a30*/  IMAD.IADD R8, R18, 0x1, R17 ;  /* 0x0000000112087824 */ /* 0x000fe200078e0211 */
[C-C-:B------:R-:W-:Y:S02]  /*6a40*/  SHF.R.U32 R28, R6.reuse, 0x2, R6.reuse ;  /* 0x00000002061c7819 */ /* 0x140fe40000001606 */
[C-C-:B------:R-:W-:Y:S02]  /*6a50*/  SHF.R.U32 R29, R6.reuse, 0xd, R6.reuse ;  /* 0x0000000d061d7819 */ /* 0x140fe40000001606 */
[----:B------:R-:W-:Y:S02]  /*6a60*/  SHF.R.U32 R30, R6, 0x16, R6 ;  /* 0x00000016061e7819 */ /* 0x000fe40000001606 */
[----:B------:R-:W-:Y:S02]  /*6a70*/  IADD3 R23, PT, PT, R20, R15, R26 ;  /* 0x0000000f14177210 */ /* 0x000fe40007ffe01a */
[----:B------:R-:W-:-:S02]  /*6a80*/  LOP3.LUT R28, R30, R29, R28, 0x96, !PT ;  /* 0x0000001d1e1c7212 */ /* 0x000fc400078e961c */
[----:B------:R-:W-:Y:S01]  /*6a90*/  PRMT R20, R19, 0x3210, RZ ;  /* 0x0000321013147816 */ /* 0x000fe200000000ff */
[----:B------:R-:W-:Y:S01]  /*6aa0*/  IMAD.IADD R4, R4, 0x1, R23 ;  /* 0x0000000104047824 */ /* 0x000fe200078e0217 */
[C-C-:B------:R-:W-:Y:S02]  /*6ab0*/  SHF.R.U32 R17, R8.reuse, 0x6, R8.reuse ;  /* 0x0000000608117819 */ /* 0x140fe40000001608 */
[C-C-:B------:R-:W-:Y:S02]  /*6ac0*/  SHF.R.U32 R24, R8.reuse, 0xb, R8.reuse ;  /* 0x0000000b08187819 */ /* 0x140fe40000001608 */
[----:B------:R-:W-:Y:S02]  /*6ad0*/  SHF.R.U32 R19, R8, 0x19, R8 ;  /* 0x0000001908137819 */ /* 0x000fe40000001608 */
[----:B------:R-:W-:Y:S02]  /*6ae0*/  LOP3.LUT R15, R11, R12, R6, 0xe8, !PT ;  /* 0x0000000c0b0f7212 */ /* 0x000fe400078ee806 */
[----:B------:R-:W-:-:S02]  /*6af0*/  PRMT R28, R28, 0x3210, RZ ;  /* 0x000032101c1c7816 */ /* 0x000fc400000000ff */
[----:B------:R-:W-:Y:S02]  /*6b00*/  PRMT R18, R18, 0x3210, RZ ;  /* 0x0000321012127816 */ /* 0x000fe400000000ff */
[----:B------:R-:W-:Y:S02]  /*6b10*/  IADD3 R20, PT, PT, R25, -0x7338fdf8, R20 ;  /* 0x8cc7020819147810 */ /* 0x000fe40007ffe014 */
[----:B------:R-:W-:Y:S02]  /*6b20*/  LOP3.LUT R17, R19, R24, R17, 0x96, !PT ;  /* 0x0000001813117212 */ /* 0x000fe400078e9611 */
[----:B------:R-:W-:Y:S02]  /*6b30*/  IADD3 R15, PT, PT, R15, R18, R28 ;  /* 0x000000120f0f7210 */ /* 0x000fe40007ffe01c */
[----:B------:R-:W-:Y:S02]  /*6b40*/  PRMT R23, R20, 0x3210, RZ ;  /* 0x0000321014177816 */ /* 0x000fe400000000ff */
[----:B------:R-:W-:-:S02]  /*6b50*/  LOP3.LUT R18, R8, R7, R14, 0xca, !PT ;  /* 0x0000000708127212 */ /* 0x000fc400078eca0e */
[----:B------:R-:W-:Y:S02]  /*6b60*/  PRMT R17, R17, 0x3210, RZ ;  /* 0x0000321011117816 */ /* 0x000fe400000000ff */
[----:B------:R-:W-:Y:S02]  /*6b70*/  PRMT R22, R22, 0x3210, RZ ;  /* 0x0000321016167816 */ /* 0x000fe400000000ff */
[----:B------:R-:W-:Y:S02]  /*6b80*/  IADD3 R23, PT, PT, R18, R23, R17 ;  /* 0x0000001712177210 */ /* 0x000fe40007ffe011 */
[C-C-:B------:R-:W-:Y:S02]  /*6b90*/  SHF.R.U32 R19, R15.reuse, 0x2, R15.reuse ;  /* 0x000000020f137819 */ /* 0x140fe4000000160f */
[C-C-:B------:R-:W-:Y:S02]  /*6ba0*/  SHF.R.U32 R20, R15.reuse, 0xd, R15.reuse ;  /* 0x0000000d0f147819 */ /* 0x140fe4000000160f */
[----:B------:R-:W-:-:S02]  /*6bb0*/  SHF.R.U32 R24, R15, 0x16, R15 ;  /* 0x000000160f187819 */ /* 0x000fc4000000160f */
[----:B------:R-:W-:Y:S01]  /*6bc0*/  IADD3 R26, PT, PT, R16, R13, R22 ;  /* 0x0000000d101a7210 */ /* 0x000fe20007ffe016 */
[----:B------:R-:W-:Y:S01]  /*6bd0*/  IMAD.IADD R13, R23, 0x1, R12 ;  /* 0x00000001170d7824 */ /* 0x000fe200078e020c */
[----:B------:R-:W-:Y:S02]  /*6be0*/  LOP3.LUT R20, R24, R20, R19, 0x96, !PT ;  /* 0x0000001418147212 */ /* 0x000fe400078e9613 */
[----:B------:R-:W-:Y:S02]  /*6bf0*/  PRMT R19, R4, 0x3210, RZ ;  /* 0x0000321004137816 */ /* 0x000fe400000000ff */
[----:B------:R-:W-:Y:S02]  /*6c00*/  PRMT R14, R14, 0x3210, RZ ;  /* 0x000032100e0e7816 */ /* 0x000fe400000000ff */
[C-C-:B------:R-:W-:Y:S02]  /*6c10*/  SHF.R.U32 R12, R13.reuse, 0x6, R13.reuse ;  /* 0x000000060d0c7819 */ /* 0x140fe4000000160d */
[----:B------:R-:W-:-:S02]  /*6c20*/  SHF.R.U32 R25, R13, 0xb, R13 ;  /* 0x0000000b0d197819 */ /* 0x000fc4000000160d */
[----:B------:R-:W-:Y:S02]  /*6c30*/  SHF.R.U32 R18, R13, 0x19, R13 ;  /* 0x000000190d127819 */ /* 0x000fe4000000160d */
[C-C-:B------:R-:W-:Y:S02]  /*6c40*/  SHF.R.U32 R16, R4.reuse, 0x11, R4.reuse ;  /* 0x0000001104107819 */ /* 0x140fe40000001604 */
[----:B------:R-:W-:Y:S02]  /*6c50*/  SHF.R.U32 R17, R4, 0x13, R4 ;  /* 0x0000001304117819 */ /* 0x000fe40000001604 */
[C---:B------:R-:W-:Y:S02]  /*6c60*/  SHF.R.S64 R22, R19.reuse, R10, RZ ;  /* 0x0000000a13167219 */ /* 0x040fe400000010ff */
[----:B------:R-:W-:Y:S02]  /*6c70*/  IADD3 R14, PT, PT, R19, -0x6f410006, R14 ;  /* 0x90befffa130e7810 */ /* 0x000fe40007ffe00e */
[----:B------:R-:W-:-:S02]  /*6c80*/  LOP3.LUT R12, R18, R25, R12, 0x96, !PT ;  /* 0x00000019120c7212 */ /* 0x000fc400078e960c */
[----:B------:R-:W-:Y:S02]  /*6c90*/  LOP3.LUT R16, R22, R17, R16, 0x96, !PT ;  /* 0x0000001116107212 */ /* 0x000fe400078e9610 */
[----:B------:R-:W-:Y:S02]  /*6ca0*/  PRMT R35, R35, 0x3210, RZ ;  /* 0x0000321023237816 */ /* 0x000fe400000000ff */
[----:B------:R-:W-:Y:S01]  /*6cb0*/  PRMT R18, R14, 0x3210, RZ ;  /* 0x000032100e127816 */ /* 0x000fe200000000ff */
[----:B------:R-:W-:Y:S01]  /*6cc0*/  IMAD.IADD R14, R5, 0x1, R26 ;  /* 0x00000001050e7824 */ /* 0x000fe200078e021a */
[----:B------:R-:W-:Y:S02]  /*6cd0*/  LOP3.LUT R17, R13, R8, R7, 0xca, !PT ;  /* 0x000000080d117212 */ /* 0x000fe400078eca07 */
[----:B------:R-:W-:Y:S02]  /*6ce0*/  PRMT R12, R12, 0x3210, RZ ;  /* 0x000032100c0c7816 */ /* 0x000fe400000000ff */
[----:B------:R-:W-:-:S02]  /*6cf0*/  LOP3.LUT R4, R6, R11, R15, 0xe8, !PT ;  /* 0x0000000b06047212 */ /* 0x000fc400078ee80f */
[----:B------:R-:W-:Y:S02]  /*6d00*/  PRMT R20, R20, 0x3210, RZ ;  /* 0x0000321014147816 */ /* 0x000fe400000000ff */
[----:B------:R-:W-:Y:S02]  /*6d10*/  PRMT R23, R23, 0x3210, RZ ;  /* 0x0000321017177816 */ /* 0x000fe400000000ff */
[----:B------:R-:W-:Y:S02]  /*6d20*/  IADD3 R35, PT, PT, R16, R21, R35 ;  /* 0x0000001510237210 */ /* 0x000fe40007ffe023 */
[----:B------:R-:W-:Y:S02]  /*6d30*/  IADD3 R16, PT, PT, R17, R18, R12 ;  /* 0x0000001211107210 */ /* 0x000fe40007ffe00c */
[----:B------:R-:W-:Y:S01]  /*6d40*/  IADD3 R4, PT, PT, R4, R23, R20 ;  /* 0x0000001704047210 */ /* 0x000fe20007ffe014 */
[----:B------:R-:W-:Y:S01]  /*6d50*/  IMAD.IADD R2, R2, 0x1, R35 ;  /* 0x0000000102027824 */ /* 0x000fe200078e0223 */
[----:B------:R-:W-:Y:S01]  /*6d60*/  PRMT R5, R14, 0x3210, RZ ;  /* 0x000032100e057816 */ /* 0x000fe200000000ff */
[----:B------:R-:W-:Y:S01]  /*6d70*/  IMAD.IADD R12, R16, 0x1, R11 ;  /* 0x00000001100c7824 */ /* 0x000fe200078e020b */
[----:B------:R-:W-:-:S02]  /*6d80*/  SHF.R.U32 R19, R4, 0x2, R4 ;  /* 0x0000000204137819 */ /* 0x000fc40000001604 */
[C-C-:B------:R-:W-:Y:S02]  /*6d90*/  SHF.R.U32 R20, R4.reuse, 0xd, R4.reuse ;  /* 0x0000000d04147819 */ /* 0x140fe40000001604 */
[----:B------:R-:W-:Y:S02]  /*6da0*/  SHF.R.U32 R22, R4, 0x16, R4 ;  /* 0x0000001604167819 */ /* 0x000fe40000001604 */
[----:B------:R-:W-:Y:S02]  /*6db0*/  PRMT R18, R7, 0x3210, RZ ;  /* 0x0000321007127816 */ /* 0x000fe400000000ff */
[----:B------:R-:W-:Y:S02]  /*6dc0*/  LOP3.LUT R19, R22, R20, R19, 0x96, !PT ;  /* 0x0000001416137212 */ /* 0x000fe400078e9613 */
[C-C-:B------:R-:W-:Y:S02]  /*6dd0*/  SHF.R.U32 R11, R12.reuse, 0x6, R12.reuse ;  /* 0x000000060c0b7819 */ /* 0x140fe4000000160c */
[----:B------:R-:W-:-:S02]  /*6de0*/  SHF.R.U32 R20, R12, 0xb, R12 ;  /* 0x0000000b0c147819 */ /* 0x000fc4000000160c */
[----:B------:R-:W-:Y:S02]  /*6df0*/  SHF.R.U32 R17, R12, 0x19, R12 ;  /* 0x000000190c117819 */ /* 0x000fe4000000160c */
[----:B------:R-:W-:Y:S02]  /*6e00*/  IADD3 R18, PT, PT, R5, -0x5baf9315, R18 ;  /* 0xa4506ceb05127810 */ /* 0x000fe40007ffe012 */
[----:B------:R-:W-:Y:S02]  /*6e10*/  LOP3.LUT R11, R17, R20, R11, 0x96, !PT ;  /* 0x00000014110b7212 */ /* 0x000fe400078e960b */
[----:B------:R-:W-:Y:S02]  /*6e20*/  LOP3.LUT R7, R15, R6, R4, 0xe8, !PT ;  /* 0x000000060f077212 */ /* 0x000fe400078ee804 */
[----:B------:R-:W-:Y:S02]  /*6e30*/  PRMT R19, R19, 0x3210, RZ ;  /* 0x0000321013137816 */ /* 0x000fe400000000ff */
[----:B------:R-:W-:-:S02]  /*6e40*/  PRMT R16, R16, 0x3210, RZ ;  /* 0x0000321010107816 */ /* 0x000fc400000000ff */
[----:B------:R-:W-:Y:S02]  /*6e50*/  SHF.R.S64 R21, R5, R10, RZ ;  /* 0x0000000a05157219 */ /* 0x000fe400000010ff */
[----:B------:R-:W-:Y:S02]  /*6e60*/  PRMT R17, R18, 0x3210, RZ ;  /* 0x0000321012117816 */ /* 0x000fe400000000ff */
[----:B------:R-:W-:Y:S02]  /*6e70*/  LOP3.LUT R10, R12, R13, R8, 0xca, !PT ;  /* 0x0000000d0c0a7212 */ /* 0x000fe400078eca08 */
[----:B------:R-:W-:Y:S02]  /*6e80*/  PRMT R11, R11, 0x3210, RZ ;  /* 0x000032100b0b7816 */ /* 0x000fe400000000ff */
[----:B------:R-:W-:Y:S02]  /*6e90*/  IADD3 R5, PT, PT, R7, R16, R19 ;  /* 0x0000001007057210 */ /* 0x000fe40007ffe013 */
[----:B------:R-:W-:-:S02]  /*6ea0*/  SHF.R.U32 R7, R14, 0x11, R14 ;  /* 0x000000110e077819 */ /* 0x000fc4000000160e */
[----:B------:R-:W-:Y:S02]  /*6eb0*/  SHF.R.U32 R14, R14, 0x13, R14 ;  /* 0x000000130e0e7819 */ /* 0x000fe4000000160e */
[----:B------:R-:W-:Y:S02]  /*6ec0*/  IADD3 R11, PT, PT, R10, R17, R11 ;  /* 0x000000110a0b7210 */ /* 0x000fe40007ffe00b */
[C-C-:B------:R-:W-:Y:S02]  /*6ed0*/  SHF.R.U32 R16, R5.reuse, 0x2, R5.reuse ;  /* 0x0000000205107819 */ /* 0x140fe40000001605 */
[C-C-:B------:R-:W-:Y:S02]  /*6ee0*/  SHF.R.U32 R19, R5.reuse, 0xd, R5.reuse ;  /* 0x0000000d05137819 */ /* 0x140fe40000001605 */
[----:B------:R-:W-:Y:S02]  /*6ef0*/  SHF.R.U32 R18, R5, 0x16, R5 ;  /* 0x0000001605127819 */ /* 0x000fe40000001605 */
[----:B------:R-:W-:Y:S01]  /*6f00*/  LOP3.LUT R14, R21, R14, R7, 0x96, !PT ;  /* 0x0000000e150e7212 */ /* 0x000fe200078e9607 */
[----:B------:R-:W-:Y:S01]  /*6f10*/  IMAD.IADD R7, R11, 0x1, R6 ;  /* 0x000000010b077824 */ /* 0x000fe200078e0206 */
[----:B------:R-:W-:-:S02]  /*6f20*/  LOP3.LUT R16, R18, R19, R16, 0x96, !PT ;  /* 0x0000001312107212 */ /* 0x000fc400078e9610 */
[----:B------:R-:W-:Y:S02]  /*6f30*/  PRMT R17, R2, 0x3210, RZ ;  /* 0x0000321002117816 */ /* 0x000fe400000000ff */
[----:B------:R-:W-:Y:S02]  /*6f40*/  PRMT R8, R8, 0x3210, RZ ;  /* 0x0000321008087816 */ /* 0x000fe400000000ff */
[----:B------:R-:W-:Y:S02]  /*6f50*/  LOP3.LUT R2, R4, R15, R5, 0xe8, !PT ;  /* 0x0000000f04027212 */ /* 0x000fe400078ee805 */
[----:B------:R-:W-:Y:S02]  /*6f60*/  PRMT R16, R16, 0x3210, RZ ;  /* 0x0000321010107816 */ /* 0x000fe400000000ff */
[----:B------:R-:W-:Y:S02]  /*6f70*/  PRMT R11, R11, 0x3210, RZ ;  /* 0x000032100b0b7816 */ /* 0x000fe400000000ff */
[----:B------:R-:W-:-:S02]  /*6f80*/  SHF.R.U32 R6, R7, 0x6, R7 ;  /* 0x0000000607067819 */ /* 0x000fc40000001607 */
[C-C-:B------:R-:W-:Y:S02]  /*6f90*/  SHF.R.U32 R19, R7.reuse, 0xb, R7.reuse ;  /* 0x0000000b07137819 */ /* 0x140fe40000001607 */
[C---:B------:R-:W-:Y:S02]  /*6fa0*/  SHF.R.U32 R10, R7.reuse, 0x19, R7 ;  /* 0x00000019070a7819 */ /* 0x040fe40000001607 */
[----:B------:R-:W-:Y:S02]  /*6fb0*/  PRMT R0, R0, 0x3210, RZ ;  /* 0x0000321000007816 */ /* 0x000fe400000000ff */
[----:B------:R-:W-:Y:S01]  /*6fc0*/  IADD3 R8, PT, PT, R8, -0x41065c09, R17 ;  /* 0xbef9a3f708087810 */ /* 0x000fe20007ffe011 */
[----:B------:R-:W-:Y:S01]  /*6fd0*/  VIADD R17, R7, 0x1f83d9ab ;  /* 0x1f83d9ab07117836 */ /* 0x000fe20000000000 */
[----:B------:R-:W-:Y:S02]  /*6fe0*/  IADD3 R18, PT, PT, R2, R11, R16 ;  /* 0x0000000b02127210 */ /* 0x000fe40007ffe010 */
[----:B------:R-:W-:Y:S01]  /*6ff0*/  LOP3.LUT R6, R10, R19, R6, 0x96, !PT ;  /* 0x000000130a067212 */ /* 0x000fe200078e9606 */
[----:B------:R-:W-:Y:S01]  /*7000*/  VIADD R19, R12, 0x5be0cd19 ;  /* 0x5be0cd190c137836 */ /* 0x000fe20000000000 */
[----:B------:R-:W-:-:S02]  /*7010*/  IADD3 R0, PT, PT, R14, R9, R0 ;  /* 0x000000090e007210 */ /* 0x000fc40007ffe000 */
[----:B------:R-:W-:Y:S02]  /*7020*/  PRMT R9, R8, 0x3210, RZ ;  /* 0x0000321008097816 */ /* 0x000fe400000000ff */
[C---:B------:R-:W-:Y:S01]  /*7030*/  SHF.R.U32 R8, R18.reuse, 0x2, R18 ;  /* 0x0000000212087819 */ /* 0x040fe20000001612 */
[----:B------:R-:W-:Y:S01]  /*7040*/  IMAD.IADD R0, R3, 0x1, R0 ;  /* 0x0000000103007824 */ /* 0x000fe200078e0200 */
[C-C-:B------:R-:W-:Y:S02]  /*7050*/  SHF.R.U32 R11, R18.reuse, 0xd, R18.reuse ;  /* 0x0000000d120b7819 */ /* 0x140fe40000001612 */
[----:B------:R-:W-:Y:S02]  /*7060*/  SHF.R.U32 R10, R18, 0x16, R18 ;  /* 0x00000016120a7819 */ /* 0x000fe40000001612 */
[----:B------:R-:W-:Y:S02]  /*7070*/  LOP3.LUT R2, R7, R12, R13, 0xca, !PT ;  /* 0x0000000c07027212 */ /* 0x000fe400078eca0d */
[----:B------:R-:W-:-:S02]  /*7080*/  PRMT R6, R6, 0x3210, RZ ;  /* 0x0000321006067816 */ /* 0x000fc400000000ff */
[----:B------:R-:W-:Y:S02]  /*7090*/  LOP3.LUT R8, R10, R11, R8, 0x96, !PT ;  /* 0x0000000b0a087212 */ /* 0x000fe400078e9608 */
[----:B------:R-:W-:Y:S02]  /*70a0*/  IADD3 R10, PT, PT, R2, R9, R6 ;  /* 0x00000009020a7210 */ /* 0x000fe40007ffe006 */
[----:B------:R-:W-:Y:S01]  /*70b0*/  PRMT R6, R0, 0x3210, RZ ;  /* 0x0000321000067816 */ /* 0x000fe200000000ff */
[----:B------:R-:W1:Y:S01]  /*70c0*/  LDC.64 R2, c[0x0][0x380] ;  /* 0x0000e000ff027b82 */ /* 0x000e620000000a00 */
[----:B------:R-:W-:Y:S01]  /*70d0*/  PRMT R13, R13, 0x3210, RZ ;  /* 0x000032100d0d7816 */ /* 0x000fe200000000ff */
[C---:B------:R-:W-:Y:S01]  /*70e0*/  IMAD.IADD R15, R10.reuse, 0x1, R15 ;  /* 0x000000010a0f7824 */ /* 0x040fe200078e020f */
[----:B------:R-:W-:Y:S02]  /*70f0*/  PRMT R9, R10, 0x3210, RZ ;  /* 0x000032100a097816 */ /* 0x000fe400000000ff */
[----:B------:R-:W-:-:S02]  /*7100*/  LOP3.LUT R0, R5, R4, R18, 0xe8, !PT ;  /* 0x0000000405007212 */ /* 0x000fc400078ee812 */
[----:B------:R-:W-:Y:S02]  /*7110*/  PRMT R8, R8, 0x3210, RZ ;  /* 0x0000321008087816 */ /* 0x000fe400000000ff */
[C-C-:B------:R-:W-:Y:S02]  /*7120*/  SHF.R.U32 R10, R15.reuse, 0x6, R15.reuse ;  /* 0x000000060f0a7819 */ /* 0x140fe4000000160f */
[C-C-:B------:R-:W-:Y:S02]  /*7130*/  SHF.R.U32 R11, R15.reuse, 0xb, R15.reuse ;  /* 0x0000000b0f0b7819 */ /* 0x140fe4000000160f */
[----:B------:R-:W-:Y:S02]  /*7140*/  SHF.R.U32 R14, R15, 0x19, R15 ;  /* 0x000000190f0e7819 */ /* 0x000fe4000000160f */
[----:B------:R-:W-:Y:S02]  /*7150*/  IADD3 R6, PT, PT, R13, -0x398e870e, R6 ;  /* 0xc67178f20d067810 */ /* 0x000fe40007ffe006 */
[----:B------:R-:W-:-:S02]  /*7160*/  IADD3 R16, PT, PT, R0, R9, R8 ;  /* 0x0000000900107210 */ /* 0x000fc40007ffe008 */
[----:B------:R-:W-:Y:S02]  /*7170*/  LOP3.LUT R10, R14, R11, R10, 0x96, !PT ;  /* 0x0000000b0e0a7212 */ /* 0x000fe400078e960a */
[----:B------:R-:W-:Y:S02]  /*7180*/  PRMT R9, R6, 0x3210, RZ ;  /* 0x0000321006097816 */ /* 0x000fe400000000ff */
[C---:B------:R-:W-:Y:S01]  /*7190*/  LOP3.LUT R0, R15.reuse, R7, R12, 0xca, !PT ;  /* 0x000000070f007212 */ /* 0x040fe200078eca0c */
[----:B------:R-:W-:Y:S01]  /*71a0*/  VIADD R15, R15, 0x9b05688c ;  /* 0x9b05688c0f0f7836 */ /* 0x000fe20000000000 */
[C-C-:B------:R-:W-:Y:S01]  /*71b0*/  SHF.R.U32 R6, R16.reuse, 0x2, R16.reuse ;  /* 0x0000000210067819 */ /* 0x140fe20000001610 */
[C---:B------:R-:W-:Y:S01]  /*71c0*/  VIADD R7, R16.reuse, 0xbb67ae85 ;  /* 0xbb67ae8510077836 */ /* 0x040fe20000000000 */
[C-C-:B------:R-:W-:Y:S01]  /*71d0*/  SHF.R.U32 R11, R16.reuse, 0xd, R16.reuse ;  /* 0x0000000d100b7819 */ /* 0x140fe20000001610 */
[----:B-1----:R-:W-:Y:S01]  /*71e0*/  STG.E desc[UR4][R2.64+0x1c], R19 ;  /* 0x00001c1302007986 */ /* 0x002fe2000c101904 */
[----:B------:R-:W-:-:S02]  /*71f0*/  SHF.R.U32 R8, R16, 0x16, R16 ;  /* 0x0000001610087819 */ /* 0x000fc40000001610 */
[----:B------:R-:W-:Y:S01]  /*7200*/  PRMT R10, R10, 0x3210, RZ ;  /* 0x000032100a0a7816 */ /* 0x000fe200000000ff */
[----:B------:R-:W-:Y:S01]  /*7210*/  STG.E desc[UR4][R2.64+0x18], R17 ;  /* 0x0000181102007986 */ /* 0x000fe2000c101904 */
[----:B------:R-:W-:Y:S01]  /*7220*/  LOP3.LUT R6, R8, R11, R6, 0x96, !PT ;  /* 0x0000000b08067212 */ /* 0x000fe200078e9606 */
[----:B------:R-:W-:Y:S01]  /*7230*/  VIADD R11, R5, 0xa54ff53a ;  /* 0xa54ff53a050b7836 */ /* 0x000fe20000000000 */
[----:B------:R-:W-:Y:S01]  /*7240*/  IADD3 R13, PT, PT, R0, R9, R10 ;  /* 0x00000009000d7210 */ /* 0x000fe20007ffe00a */
[----:B------:R-:W-:Y:S01]  /*7250*/  STG.E desc[UR4][R2.64+0x14], R15 ;  /* 0x0000140f02007986 */ /* 0x000fe2000c101904 */
[----:B------:R-:W-:Y:S02]  /*7260*/  LOP3.LUT R0, R18, R5, R16, 0xe8, !PT ;  /* 0x0000000512007212 */ /* 0x000fe400078ee810 */
[----:B------:R-:W-:Y:S01]  /*7270*/  PRMT R6, R6, 0x3210, RZ ;  /* 0x0000321006067816 */ /* 0x000fe200000000ff */
[----:B------:R-:W-:Y:S01]  /*7280*/  STG.E desc[UR4][R2.64+0xc], R11 ;  /* 0x00000c0b02007986 */ /* 0x000fe2000c101904 */
[----:B------:R-:W-:-:S02]  /*7290*/  PRMT R9, R13, 0x3210, RZ ;  /* 0x000032100d097816 */ /* 0x000fc400000000ff */
[----:B------:R-:W-:Y:S01]  /*72a0*/  IADD3 R13, PT, PT, R4, 0x510e527f, R13 ;  /* 0x510e527f040d7810 */ /* 0x000fe20007ffe00d */
[----:B------:R-:W-:Y:S01]  /*72b0*/  STG.E desc[UR4][R2.64+0x4], R7 ;  /* 0x0000040702007986 */ /* 0x000fe2000c101904 */
[----:B------:R-:W-:Y:S01]  /*72c0*/  IADD3 R0, PT, PT, R0, R9, R6 ;  /* 0x0000000900007210 */ /* 0x000fe20007ffe006 */
[----:B------:R-:W-:Y:S02]  /*72d0*/  VIADD R9, R18, 0x3c6ef372 ;  /* 0x3c6ef37212097836 */ /* 0x000fe40000000000 */
[----:B------:R-:W-:Y:S02]  /*72e0*/  STG.E desc[UR4][R2.64+0x10], R13 ;  /* 0x0000100d02007986 */ /* 0x000fe4000c101904 */
[----:B------:R-:W-:Y:S02]  /*72f0*/  VIADD R5, R0, 0x6a09e667 ;  /* 0x6a09e66700057836 */ /* 0x000fe40000000000 */
[----:B------:R-:W-:Y:S04]  /*7300*/  STG.E desc[UR4][R2.64+0x8], R9 ;  /* 0x0000080902007986 */ /* 0x000fe8000c101904 */
[----:B------:R-:W-:Y:S01]  /*7310*/  STG.E desc[UR4][R2.64], R5 ;  /* 0x0000000502007986 */ /* 0x000fe2000c101904 */
[----:B------:R-:W-:Y:S05]  /*7320*/  EXIT ;  /* 0x000000000000794d */ /* 0x000fea0003800000 */
.L_x_0:
[----:B------:R-:W-:-:S00]  /*7330*/  BRA `(.L_x_0) ;  /* 0xfffffffc00fc7947 */ /* 0x000fc0000383ffff */
[----:B------:R-:W-:-:S00]  /*7340*/  NOP ;  /* 0x0000000000007918 */ /* 0x000fc00000000000 */
        /* <DEDUP_REMOVED lines=11> */
.L_x_4:


//--------------------- .text.sha256_iter         --------------------------
	.section	.text.sha256_iter,"ax",@progbits
	.align	128
        .global         sha256_iter
        .type           sha256_iter,@function
        .size           sha256_iter,(.L_x_5 - sha256_iter)
        .other          sha256_iter,@"STO_CUDA_ENTRY STV_DEFAULT"
sha256_iter:
.text.sha256_iter:
[----:B------:R-:W-:Y:S08]  /*0000*/  LDC R1, c[0x0][0x37c] ;  /* 0x0000df00ff017b82 */ /* 0x000ff00000000800 */
[----:B------:R-:W0:Y:S01]  /*0010*/  LDC.64 R6, c[0x0][0x388] ;  /* 0x0000e200ff067b82 */ /* 0x000e220000000a00 */
[----:B------:R-:W0:Y:S01]  /*0020*/  LDCU.64 UR6, c[0x0][0x358] ;  /* 0x00006b00ff0677ac */ /* 0x000e220008000a00 */
[----:B------:R-:W1:Y:S01]  /*0030*/  LDCU UR4, c[0x0][0x380] ;  /* 0x00007000ff0477ac */ /* 0x000e620008000800 */
[----:B0-----:R0:W5:Y:S04]  /*0040*/  LDG.E R19, desc[UR6][R6.64] ;  /* 0x0000000606137981 */ /* 0x001168000c1e1900 */
[----:B------:R0:W5:Y:S04]  /*0050*/  LDG.E R17, desc[UR6][R6.64+0x4] ;  /* 0x0000040606117981 */ /* 0x000168000c1e1900 */
[----:B------:R0:W5:Y:S04]  /*0060*/  LDG.E R21, desc[UR6][R6.64+0x8] ;  /* 0x0000080606157981 */ /* 0x000168000c1e1900 */
[----:B------:R0:W5:Y:S04]  /*0070*/  LDG.E R27, desc[UR6][R6.64+0xc] ;  /* 0x00000c06061b7981 */ /* 0x000168000c1e1900 */
[----:B------:R0:W5:Y:S04]  /*0080*/  LDG.E R25, desc[UR6][R6.64+0x10] ;  /* 0x0000100606197981 */ /* 0x000168000c1e1900 */
[----:B------:R0:W5:Y:S04]  /*0090*/  LDG.E R23, desc[UR6][R6.64+0x14] ;  /* 0x0000140606177981 */ /* 0x000168000c1e1900 */
[----:B------:R0:W5:Y:S04]  /*00a0*/  LDG.E R15, desc[UR6][R6.64+0x18] ;  /* 0x00001806060f7981 */ /* 0x000168000c1e1900 */
[----:B------:R0:W5:Y:S01]  /*00b0*/  LDG.E R5, desc[UR6][R6.64+0x1c] ;  /* 0x00001c0606057981 */ /* 0x000162000c1e1900 */
[----:B------:R-:W2:Y:S01]  /*00c0*/  LDC.64 R2, c[0x0][0x390] ;  /* 0x0000e400ff027b82 */ /* 0x000ea20000000a00 */
[----:B-1----:R-:W-:-:S09]  /*00d0*/  UISETP.GE.AND UP0, UPT, UR4, 0x1, UPT ;  /* 0x000000010400788c */ /* 0x002fd2000bf06270 */
[----:B0-----:R-:W-:Y:S05]  /*00e0*/  BRA.U !UP0, `(.L_x_1) ;  /* 0x0000006d08d47547 */ /* 0x001fea000b800000 */
[----:B------:R-:W-:Y:S01]  /*00f0*/  IMAD.MOV.U32 R9, RZ, RZ, 0xa ;  /* 0x0000000aff097424 */ /* 0x000fe200078e00ff */
[----:B------:R-:W-:Y:S01]  /*0100*/  PRMT R10, RZ, 0x3210, RZ ;  /* 0x00003210ff0a7816 */ /* 0x000fe200000000ff */
[----:B------:R-:W-:Y:S01]  /*0110*/  IMAD.MOV.U32 R8, RZ, RZ, 0x3 ;  /* 0x00000003ff087424 */ /* 0x000fe200078e00ff */
[----:B------:R-:W-:Y:S01]  /*0120*/  UIADD3 UR4, UPT, UPT, -UR4, URZ, URZ ;  /* 0x000000ff04047290 */ /* 0x000fe2000fffe1ff */
[----:B------:R-:W-:Y:S01]  /*0130*/  IMAD.MOV.U32 R6, RZ, RZ, 0x100 ;  /* 0x00000100ff067424 */ /* 0x000fe200078e00ff */
[----:B------:R-:W-:Y:S01]  /*0140*/  PRMT R9, R9, 0x3210, RZ ;  /* 0x0000321009097816 */ /* 0x000fe200000000ff */
[----:B------:R-:W-:Y:S01]  /*0150*/  IMAD.MOV.U32 R7, RZ, RZ, -0x80000000 ;  /* 0x80000000ff077424 */ /* 0x000fe200078e00ff */
[----:B------:R-:W-:Y:S02]  /*0160*/  PRMT R8, R8, 0x3210, RZ ;  /* 0x0000321008087816 */ /* 0x000fe400000000ff */
[----:B------:R-:W-:Y:S02]  /*0170*/  ISETP.LT.U32.AND P1, PT, R9, 0x20, PT ;  /* 0x000000200900780c */ /* 0x000fe40003f21070 */
[----:B------:R-:W-:-:S02]  /*0180*/  ISETP.LT.U32.AND P0, PT, R8, 0x20, PT ;  /* 0x000000200800780c */ /* 0x000fc40003f01070 */
[----:B------:R-:W-:Y:S02]  /*0190*/  ISETP.LT.AND.EX P1, PT, RZ, RZ, PT, P1 ;  /* 0x000000ffff00720c */ /* 0x000fe40003f21310 */
[----:B------:R-:W-:Y:S02]  /*01a0*/  ISETP.LT.AND.EX P0, PT, RZ, RZ, PT, P0 ;  /* 0x000000ffff00720c */ /* 0x000fe40003f01300 */
[----:B------:R-:W-:Y:S02]  /*01b0*/  PRMT R6, R6, 0x3210, RZ ;  /* 0x0000321006067816 */ /* 0x000fe400000000ff */
[----:B------:R-:W-:Y:S02]  /*01c0*/  PRMT R7, R7, 0x3210, RZ ;  /* 0x0000321007077816 */ /* 0x000fe400000000ff */
[----:B------:R-:W-:Y:S02]  /*01d0*/  SEL R9, R9, 0x20, P1 ;  /* 0x0000002009097807 */ /* 0x000fe40000800000 */
[----:B------:R-:W-:-:S02]  /*01e0*/  SEL R8, R8, 0x20, P0 ;  /* 0x0000002008087807 */ /* 0x000fc40000000000 */
[CC--:B------:R-:W-:Y:S02]  /*01f0*/  SHF.R.S64 R13, R6.reuse, R9.reuse, RZ ;  /* 0x00000009060d7219 */ /* 0x0c0fe400000010ff */
[-C--:B------:R-:W-:Y:S02]  /*0200*/  SHF.R.S64 R12, R7, R8.reuse, RZ ;  /* 0x00000008070c7219 */ /* 0x080fe400000010ff */
[-C--:B------:R-:W-:Y:S02]  /*0210*/  SHF.R.S64 R0, R6, R8.reuse, RZ ;  /* 0x0000000806007219 */ /* 0x080fe400000010ff */
[C---:B------:R-:W-:Y:S02]  /*0220*/  SHF.R.S64 R11, R10.reuse, R9, RZ ;  /* 0x000000090a0b7219 */ /* 0x040fe400000010ff */
[----:B------:R-:W-:Y:S02]  /*0230*/  SHF.R.S64 R51, R10, R8, RZ ;  /* 0x000000080a337219 */ /* 0x000fe400000010ff */
[----:B------:R-:W-:-:S02]  /*0240*/  LOP3.LUT R13, R13, 0xa00000, RZ, 0x3c, !PT ;  /* 0x00a000000d0d7812 */ /* 0x000fc400078e3cff */
[----:B------:R-:W-:Y:S02]  /*0250*/  LOP3.LUT R12, R12, 0x1002000, RZ, 0x3c, !PT ;  /* 0x010020000c0c7812 */ /* 0x000fe400078e3cff */
[----:B------:R-:W-:-:S07]  /*0260*/  LOP3.LUT R0, R0, 0x400002, RZ, 0x3c, !PT ;  /* 0x0040000200007812 */ /* 0x000fce00078e3cff */
.L_x_2:
[----:B------:R-:W-:Y:S01]  /*0270*/  IMAD.MOV.U32 R4, RZ, RZ, 0x5be0cd19 ;  /* 0x5be0cd19ff047424 */ /* 0x000fe200078e00ff */
[----:B-----5:R-:W-:Y:S01]  /*0280*/  PRMT R29, R19, 0x3210, RZ ;  /* 0x00003210131d7816 */ /* 0x020fe200000000ff */
[----:B------:R-:W-:Y:S01]  /*0290*/  IMAD.MOV.U32 R14, RZ, RZ, 0x3587272b ;  /* 0x3587272bff0e7424 */ /* 0x000fe200078e00ff */
[----:B------:R-:W-:Y:S01]  /*02a0*/  UIADD3 UR4, UPT, UPT, UR4, 0x1, URZ ;  /* 0x0000000104047890 */ /* 0x000fe2000fffe0ff */
[----:B------:R-:W-:Y:S01]  /*02b0*/  IMAD.MOV.U32 R16, RZ, RZ, 0x1f83d9ab ;  /* 0x1f83d9abff107424 */ /* 0x000fe200078e00ff */
[----:B------:R-:W-:Y:S01]  /*02c0*/  PRMT R4, R4, 0x3210, RZ ;  /* 0x0000321004047816 */ /* 0x000fe200000000ff */
[----:B------:R-:W-:Y:S01]  /*02d0*/  IMAD.MOV.U32 R31, RZ, RZ, -0x31df4b82 ;  /* 0xce20b47eff1f7424 */ /* 0x000fe200078e00ff */
[----:B------:R-:W-:Y:S01]  /*02e0*/  UISETP.NE.AND UP0, UPT, UR4, URZ, UPT ;  /* 0x000000ff0400728c */ /* 0x000fe2000bf05270 */
[----:B------:R-:W-:Y:S01]  /*02f0*/  IMAD.MOV.U32 R24, RZ, RZ, -0x64fa9774 ;  /* 0x9b05688cff187424 */ /* 0x000fe200078e00ff */
[----:B------:R-:W-:Y:S02]  /*0300*/  IADD3 R4, PT, PT, R4, 0x428a2f98, R29 ;  /* 0x428a2f9804047810 */ /* 0x000fe40007ffe01d */
[----:B------:R-:W-:-:S02]  /*0310*/  PRMT R29, R14, 0x3210, RZ ;  /* 0x000032100e1d7816 */ /* 0x000fc400000000ff */
[----:B------:R-:W-:Y:S02]  /*0320*/  PRMT R4, R4, 0x3210, RZ ;  /* 0x0000321004047816 */ /* 0x000fe400000000ff */
[----:B------:R-:W-:Y:S02]  /*0330*/  PRMT R16, R16, 0x3210, RZ ;  /* 0x0000321010107816 */ /* 0x000fe400000000ff */
[----:B------:R-:W-:Y:S02]  /*0340*/  IADD3 R4, PT, PT, R4, 0x1f85c98c, R29 ;  /* 0x1f85c98c04047810 */ /* 0x000fe40007ffe01d */
[----:B------:R-:W-:Y:S02]  /*0350*/  PRMT R29, R17, 0x3210, RZ ;  /* 0x00003210111d7816 */ /* 0x000fe400000000ff */
[----:B------:R-:W-:Y:S01]  /*0360*/  PRMT R31, R31, 0x3210, RZ ;  /* 0x000032101f1f7816 */ /* 0x000fe200000000ff */
[C---:B------:R-:W-:Y:S01]  /*0370*/  VIADD R14, R4.reuse, 0xa54ff53a ;  /* 0xa54ff53a040e7836 */ /* 0x040fe20000000000 */
[----:B------:R-:W-:-:S02]  /*0380*/  PRMT R4, R4, 0x3210, RZ ;  /* 0x0000321004047816 */ /* 0x000fc400000000ff */
[----:B------:R-:W-:Y:S02]  /*0390*/  IADD3 R16, PT, PT, R29, 0x71374491, R16 ;  /* 0x713744911d107810 */ /* 0x000fe40007ffe010 */
[C-C-:B------:R-:W-:Y:S02]  /*03a0*/  SHF.R.U32 R18, R14.reuse, 0x6, R14.reuse ;  /* 0x000000060e127819 */ /* 0x140fe4000000160e */
[C-C-:B------:R-:W-:Y:S02]  /*03b0*/  SHF.R.U32 R33, R14.reuse, 0xb, R14.reuse ;  /* 0x0000000b0e217819 */ /* 0x140fe4000000160e */
[----:B------:R-:W-:Y:S02]  /*03c0*/  SHF.R.U32 R20, R14, 0x19, R14 ;  /* 0x000000190e147819 */ /* 0x000fe4000000160e */
[----:B------:R-:W-:Y:S02]  /*03d0*/  IADD3 R4, PT, PT, R4, 0x3a6fe667, R31 ;  /* 0x3a6fe66704047810 */ /* 0x000fe40007ffe01f */
[----:B------:R-:W-:-:S02]  /*03e0*/  LOP3.LUT R18, R20, R33, R18, 0x96, !PT ;  /* 0x0000002114127212 */ /* 0x000fc400078e9612 */
[----:B------:R-:W-:Y:S02]  /*03f0*/  LOP3.LUT R33, R14, 0x9b05688c, RZ, 0xc, !PT ;  /* 0x9b05688c0e217812 */ /* 0x000fe400078e0cff */
[----:B------:R-:W-:Y:S02]  /*0400*/  PRMT R16, R16, 0x3210, RZ ;  /* 0x0000321010107816 */ /* 0x000fe400000000ff */
[----:B------:R-:W-:Y:S02]  /*0410*/  LOP3.LUT R33, R33, 0x510e527f, R14, 0x78, !PT ;  /* 0x510e527f21217812 */ /* 0x000fe400078e780e */
[----:B------:R-:W-:Y:S02]  /*0420*/  PRMT R18, R18, 0x3210, RZ ;  /* 0x0000321012127816 */ /* 0x000fe400000000ff */
[C-C-:B------:R-:W-:Y:S02]  /*0430*/  SHF.R.U32 R20, R4.reuse, 0x2, R4.reuse ;  /* 0x0000000204147819 */ /* 0x140fe40000001604 */
[----:B------:R-:W-:-:S02]  /*0440*/  SHF.R.U32 R35, R4, 0xd, R4 ;  /* 0x0000000d04237819 */ /* 0x000fc40000001604 */
[----:B------:R-:W-:Y:S02]  /*0450*/  SHF.R.U32 R22, R4, 0x16, R4 ;  /* 0x0000001604167819 */ /* 0x000fe40000001604 */
[----:B------:R-:W-:Y:S02]  /*0460*/  IADD3 R18, PT, PT, R33, R16, R18 ;  /* 0x0000001021127210 */ /* 0x000fe40007ffe012 */
[----:B------:R-:W-:Y:S02]  /*0470*/  LOP3.LUT R20, R22, R35, R20, 0x96, !PT ;  /* 0x0000002316147212 */ /* 0x000fe400078e9614 */
[----:B------:R-:W-:Y:S01]  /*0480*/  LOP3.LUT R16, R4, 0xd16e48e2, RZ, 0xc0, !PT ;  /* 0xd16e48e204107812 */ /* 0x000fe200078ec0ff */
[C---:B------:R-:W-:Y:S01]  /*0490*/  VIADD R35, R18.reuse, 0x3c6ef372 ;  /* 0x3c6ef37212237836 */ /* 0x040fe20000000000 */
[----:B------:R-:W-:Y:S02]  /*04a0*/  PRMT R37, R18, 0x3210, RZ ;  /* 0x0000321012257816 */ /* 0x000fe400000000ff */
[----:B------:R-:W-:-:S02]  /*04b0*/  PRMT R31, R21, 0x3210, RZ ;  /* 0x00003210151f7816 */ /* 0x000fc400000000ff */
[----:B------:R-:W-:Y:S02]  /*04c0*/  PRMT R24, R24, 0x3210, RZ ;  /* 0x0000321018187816 */ /* 0x000fe400000000ff */
[C-C-:B------:R-:W-:Y:S02]  /*04d0*/  SHF.R.U32 R18, R35.reuse, 0x6, R35.reuse ;  /* 0x0000000623127819 */ /* 0x140fe40000001623 */
[C-C-:B------:R-:W-:Y:S02]  /*04e0*/  SHF.R.U32 R33, R35.reuse, 0xb, R35.reuse ;  /* 0x0000000b23217819 */ /* 0x140fe40000001623 */
[----:B------:R-:W-:Y:S02]  /*04f0*/  SHF.R.U32 R22, R35, 0x19, R35 ;  /* 0x0000001923167819 */ /* 0x000fe40000001623 */
[----:B------:R-:W-:Y:S02]  /*0500*/  LOP3.LUT R16, R16, 0x2a01a605, RZ, 0xfc, !PT ;  /* 0x2a01a60510107812 */ /* 0x000fe400078efcff */
[----:B------:R-:W-:-:S02]  /*0510*/  PRMT R20, R20, 0x3210, RZ ;  /* 0x0000321014147816 */ /* 0x000fc400000000ff */
[----:B------:R-:W-:Y:S02]  /*0520*/  IADD3 R24, PT, PT, R31, -0x4a3f0431, R24 ;  /* 0xb5c0fbcf1f187810 */ /* 0x000fe40007ffe018 */
[----:B------:R-:W-:Y:S02]  /*0530*/  LOP3.LUT R18, R22, R33, R18, 0x96, !PT ;  /* 0x0000002116127212 */ /* 0x000fe400078e9612 */
[----:B------:R-:W-:Y:S02]  /*0540*/  IADD3 R37, PT, PT, R16, R37, R20 ;  /* 0x0000002510257210 */ /* 0x000fe40007ffe014 */
[----:B------:R-:W-:Y:S01]  /*0550*/  PRMT R39, R24, 0x3210, RZ ;  /* 0x0000321018277816 */ /* 0x000fe200000000ff */
[----:B------:R-:W-:Y:S01]  /*0560*/  IMAD.MOV.U32 R24, RZ, RZ, 0x510e527f ;  /* 0x510e527fff187424 */ /* 0x000fe200078e00ff */
[----:B------:R-:W-:Y:S02]  /*0570*/  LOP3.LUT R16, R35, 0x510e527f, R14, 0xac, !PT ;  /* 0x510e527f23107812 */ /* 0x000fe400078eac0e */
[----:B------:R-:W-:-:S02]  /*0580*/  PRMT R18, R18, 0x3210, RZ ;  /* 0x0000321012127816 */ /* 0x000fc400000000ff */
[C-C-:B------:R-:W-:Y:S02]  /*0590*/  SHF.R.U32 R20, R37.reuse, 0x2, R37.reuse ;  /* 0x0000000225147819 */ /* 0x140fe40000001625 */
[----:B------:R-:W-:Y:S02]  /*05a0*/  IADD3 R39, PT, PT, R16, R39, R18 ;  /* 0x0000002710277210 */ /* 0x000fe40007ffe012 */
[C-C-:B------:R-:W-:Y:S02]  /*05b0*/  SHF.R.U32 R33, R37.reuse, 0xd, R37.reuse ;  /* 0x0000000d25217819 */ /* 0x140fe40000001625 */
[--C-:B------:R-:W-:Y:S01]  /*05c0*/  SHF.R.U32 R22, R37, 0x16, R37.reuse ;  /* 0x0000001625167819 */ /* 0x100fe20000001625 */
[----:B------:R-:W-:Y:S01]  /*05d0*/  VIADD R16, R39, 0xbb67ae85 ;  /* 0xbb67ae8527107836 */ /* 0x000fe20000000000 */
[----:B------:R-:W-:Y:S02]  /*05e0*/  LOP3.LUT R18, R4, 0x6a09e667, R37, 0xe8, !PT ;  /* 0x6a09e66704127812 */ /* 0x000fe400078ee825 */
[----:B------:R-:W-:-:S02]  /*05f0*/  LOP3.LUT R20, R22, R33, R20, 0x96, !PT ;  /* 0x0000002116147212 */ /* 0x000fc400078e9614 */
[----:B------:R-:W-:Y:S02]  /*0600*/  PRMT R22, R24, 0x3210, RZ ;  /* 0x0000321018167816 */ /* 0x000fe400000000ff */
[----:B------:R-:W-:Y:S02]  /*0610*/  PRMT R33, R27, 0x3210, RZ ;  /* 0x000032101b217816 */ /* 0x000fe400000000ff */
[C-C-:B------:R-:W-:Y:S02]  /*0620*/  SHF.R.U32 R24, R16.reuse, 0x6, R16.reuse ;  /* 0x0000000610187819 */ /* 0x140fe40000001610 */
[C-C-:B------:R-:W-:Y:S02]  /*0630*/  SHF.R.U32 R41, R16.reuse, 0xb, R16.reuse ;  /* 0x0000000b10297819 */ /* 0x140fe40000001610 */
[----:B------:R-:W-:Y:S02]  /*0640*/  SHF.R.U32 R26, R16, 0x19, R16 ;  /* 0x00000019101a7819 */ /* 0x000fe40000001610 */
        /* <DEDUP_REMOVED lines=8> */
[----:B------:R-:W-:Y:S02]  /*06d0*/  SHF.R.U32 R22, R18, 0x2, R18 ;  /* 0x0000000212167819 */ /* 0x000fe40000001612 */
[----:B------:R-:W-:Y:S02]  /*06e0*/  IADD3 R24, PT, PT, R20, R39, R24 ;  /* 0x0000002714187210 */ /* 0x000fe40007ffe018 */
[C-C-:B------:R-:W-:Y:S02]  /*06f0*/  SHF.R.U32 R41, R18.reuse, 0xd, R18.reuse ;  /* 0x0000000d12297819 */ /* 0x140fe40000001612 */
[----:B------:R-:W-:Y:S01]  /*0700*/  SHF.R.U32 R26, R18, 0x16, R18 ;  /* 0x00000016121a7819 */ /* 0x000fe20000001612 */
[----:B------:R-:W-:Y:S01]  /*0710*/  VIADD R45, R24, 0x6a09e667 ;  /* 0x6a09e667182d7836 */ /* 0x000fe20000000000 */
[----:B------:R-:W-:-:S02]  /*0720*/  PRMT R20, R14, 0x3210, RZ ;  /* 0x000032100e147816 */ /* 0x000fc400000000ff */
        /* <DEDUP_REMOVED lines=18> */
[----:B------:R-:W-:Y:S02]  /*0850*/  LOP3.LUT R20, R22, R47, R20, 0x96, !PT ;  /* 0x0000002f16147212 */ /* 0x000fe400078e9614 */
[----:B------:R-:W-:Y:S01]  /*0860*/  PRMT R41, R23, 0x3210, RZ ;  /* 0x0000321017297816 */ /* 0x000fe200000000ff */
[----:B------:R-:W-:Y:S01]  /*0870*/  IMAD.IADD R22, R49, 0x1, R4 ;  /* 0x0000000131167824 */ /* 0x000fe200078e0204 */
[----:B------:R-:W-:Y:S02]  /*0880*/  PRMT R14, R35, 0x3210, RZ ;  /* 0x00003210230e7816 */ /* 0x000fe400000000ff */
[----:B------:R-:W-:Y:S02]  /*0890*/  LOP3.LUT R4, R18, R37, R43, 0xe8, !PT ;  /* 0x0000002512047212 */ /* 0x000fe400078ee82b */
[C-C-:B------:R-:W-:Y:S02]  /*08a0*/  SHF.R.U32 R24, R22.reuse, 0x6, R22.reuse ;  /* 0x0000000616187819 */ /* 0x140fe40000001616 */
[----:B------:R-:W-:-:S02]  /*08b0*/  SHF.R.U32 R47, R22, 0xb, R22 ;  /* 0x0000000b162f7819 */ /* 0x000fc40000001616 */
[----:B------:R-:W-:Y:S02]  /*08c0*/  SHF.R.U32 R26, R22, 0x19, R22 ;  /* 0x00000019161a7819 */ /* 0x000fe40000001616 */
[----:B------:R-:W-:Y:S02]  /*08d0*/  PRMT R20, R20, 0x3210, RZ ;  /* 0x0000321014147816 */ /* 0x000fe400000000ff */
[----:B------:R-:W-:Y:S02]  /*08e0*/  PRMT R35, R49, 0x3210, RZ ;  /* 0x0000321031237816 */ /* 0x000fe400000000ff */
[----:B------:R-:W-:Y:S02]  /*08f0*/  IADD3 R14, PT, PT, R41, 0x59f111f1, R14 ;  /* 0x59f111f1290e7810 */ /* 0x000fe40007ffe00e */
[----:B------:R-:W-:Y:S02]  /*0900*/  LOP3.LUT R24, R26, R47, R24, 0x96, !PT ;  /* 0x0000002f1a187212 */ /* 0x000fe400078e9618 */
[----:B------:R-:W-:-:S02]  /*0910*/  IADD3 R20, PT, PT, R4, R35, R20 ;  /* 0x0000002304147210 */ /* 0x000fc40007ffe014 */
[----:B------:R-:W-:Y:S02]  /*0920*/  PRMT R35, R14, 0x3210, RZ ;  /* 0x000032100e237816 */ /* 0x000fe400000000ff */
[----:B------:R-:W-:Y:S02]  /*0930*/  LOP3.LUT R4, R22, R45, R16, 0xca, !PT ;  /* 0x0000002d16047212 */ /* 0x000fe400078eca10 */
[----:B------:R-:W-:Y:S02]  /*0940*/  PRMT R24, R24, 0x3210, RZ ;  /* 0x0000321018187816 */ /* 0x000fe400000000ff */
[----:B------:R-:W-:Y:S02]  /*0950*/  SHF.R.U32 R14, R20, 0x2, R20 ;  /* 0x00000002140e7819 */ /* 0x000fe40000001614 */
[----:B------:R-:W-:Y:S02]  /*0960*/  IADD3 R4, PT, PT, R4, R35, R24 ;  /* 0x0000002304047210 */ /* 0x000fe40007ffe018 */
[----:B------:R-:W-:-:S02]  /*0970*/  SHF.R.U32 R49, R20, 0xd, R20 ;  /* 0x0000000d14317819 */ /* 0x000fc40000001614 */
[----:B------:R-:W-:Y:S01]  /*0980*/  SHF.R.U32 R26, R20, 0x16, R20 ;  /* 0x00000016141a7819 */ /* 0x000fe20000001614 */
[----:B------:R-:W-:Y:S01]  /*0990*/  IMAD.IADD R37, R4, 0x1, R37 ;  /* 0x0000000104257824 */ /* 0x000fe200078e0225 */
[----:B------:R-:W-:Y:S02]  /*09a0*/  PRMT R47, R15, 0x3210, RZ ;  /* 0x000032100f2f7816 */ /* 0x000fe400000000ff */
[----:B------:R-:W-:Y:S02]  /*09b0*/  LOP3.LUT R14, R26, R49, R14, 0x96, !PT ;  /* 0x000000311a0e7212 */ /* 0x000fe400078e960e */
[----:B------:R-:W-:Y:S02]  /*09c0*/  PRMT R16, R16, 0x3210, RZ ;  /* 0x0000321010107816 */ /* 0x000fe400000000ff */
[C-C-:B------:R-:W-:Y:S02]  /*09d0*/  SHF.R.U32 R24, R37.reuse, 0x6, R37.reuse ;  /* 0x0000000625187819 */ /* 0x140fe40000001625 */
[----:B------:R-:W-:-:S02]  /*09e0*/  SHF.R.U32 R49, R37, 0xb, R37 ;  /* 0x0000000b25317819 */ /* 0x000fc40000001625 */
[----:B------:R-:W-:Y:S02]  /*09f0*/  SHF.R.U32 R26, R37, 0x19, R37 ;  /* 0x00000019251a7819 */ /* 0x000fe40000001625 */
[----:B------:R-:W-:Y:S02]  /*0a00*/  LOP3.LUT R35, R43, R18, R20, 0xe8, !PT ;  /* 0x000000122b237212 */ /* 0x000fe400078ee814 */
[----:B------:R-:W-:Y:S02]  /*0a10*/  PRMT R14, R14, 0x3210, RZ ;  /* 0x000032100e0e7816 */ /* 0x000fe400000000ff */
[----:B------:R-:W-:Y:S02]  /*0a20*/  PRMT R4, R4, 0x3210, RZ ;  /* 0x0000321004047816 */ /* 0x000fe400000000ff */
[----:B------:R-:W-:Y:S02]  /*0a30*/  IADD3 R16, PT, PT, R47, -0x6dc07d5c, R16 ;  /* 0x923f82a42f107810 */ /* 0x000fe40007ffe010 */
[----:B------:R-:W-:-:S02]  /*0a40*/  LOP3.LUT R24, R26, R49, R24, 0x96, !PT ;  /* 0x000000311a187212 */ /* 0x000fc400078e9618 */
[----:B------:R-:W-:Y:S02]  /*0a50*/  IADD3 R35, PT, PT, R35, R4, R14 ;  /* 0x0000000423237210 */ /* 0x000fe40007ffe00e */
[----:B------:R-:W-:Y:S02]  /*0a60*/  PRMT R49, R16, 0x3210, RZ ;  /* 0x0000321010317816 */ /* 0x000fe400000000ff */
[----:B------:R-:W-:Y:S02]  /*0a70*/  LOP3.LUT R4, R37, R22, R45, 0xca, !PT ;  /* 0x0000001625047212 */ /* 0x000fe400078eca2d */
[----:B------:R-:W-:Y:S02]  /*0a80*/  PRMT R24, R24, 0x3210, RZ ;  /* 0x0000321018187816 */ /* 0x000fe400000000ff */
[C-C-:B------:R-:W-:Y:S02]  /*0a90*/  SHF.R.U32 R14, R35.reuse, 0x2, R35.reuse ;  /* 0x00000002230e7819 */ /* 0x140fe40000001623 */
[----:B------:R-:W-:-:S02]  /*0aa0*/  SHF.R.U32 R53, R35, 0xd, R35 ;  /* 0x0000000d23357819 */ /* 0x000fc40000001623 */
[--C-:B------:R-:W-:Y:S02]  /*0ab0*/  SHF.R.U32 R16, R35, 0x16, R35.reuse ;  /* 0x0000001623107819 */ /* 0x100fe40000001623 */
[----:B------:R-:W-:Y:S02]  /*0ac0*/  IADD3 R49, PT, PT, R4, R49, R24 ;  /* 0x0000003104317210 */ /* 0x000fe40007ffe018 */
[----:B------:R-:W-:Y:S02]  /*0ad0*/  LOP3.LUT R14, R16, R53, R14, 0x96, !PT ;  /* 0x00000035100e7212 */ /* 0x000fe400078e960e */
[----:B------:R-:W-:Y:S01]  /*0ae0*/  LOP3.LUT R4, R20, R43, R35, 0xe8, !PT ;  /* 0x0000002b14047212 */ /* 0x000fe200078ee823 */
[C---:B------:R-:W-:Y:S01]  /*0af0*/  IMAD.IADD R24, R49.reuse, 0x1, R18 ;  /* 0x0000000131187824 */ /* 0x040fe200078e0212 */
[----:B------:R-:W-:Y:S02]  /*0b00*/  PRMT R14, R14, 0x3210, RZ ;  /* 0x000032100e0e7816 */ /* 0x000fe400000000ff */
[----:B------:R-:W-:-:S02]  /*0b10*/  PRMT R49, R49, 0x3210, RZ ;  /* 0x0000321031317816 */ /* 0x000fc400000000ff */
[----:B------:R-:W-:Y:S02]  /*0b20*/  SHF.R.U32 R16, R24, 0x6, R24 ;  /* 0x0000000618107819 */ /* 0x000fe40000001618 */
[----:B------:R-:W-:Y:S02]  /*0b30*/  IADD3 R4, PT, PT, R4, R49, R14 ;  /* 0x0000003104047210 */ /* 0x000fe40007ffe00e */
[----:B------:R-:W-:Y:S02]  /*0b40*/  PRMT R49, R5, 0x3210, RZ ;  /* 0x0000321005317816 */ /* 0x000fe400000000ff */
[----:B------:R-:W-:Y:S02]  /*0b50*/  PRMT R14, R45, 0x3210, RZ ;  /* 0x000032102d0e7816 */ /* 0x000fe400000000ff */
[C-C-:B------:R-:W-:Y:S02]  /*0b60*/  SHF.R.U32 R53, R24.reuse, 0xb, R24.reuse ;  /* 0x0000000b18357819 */ /* 0x140fe40000001618 */
[----:B------:R-:W-:-:S02]  /*0b70*/  SHF.R.U32 R18, R24, 0x19, R24 ;  /* 0x0000001918127819 */ /* 0x000fc40000001618 */
[----:B------:R-:W-:Y:S02]  /*0b80*/  IADD3 R14, PT, PT, R49, -0x54e3a12b, R14 ;  /* 0xab1c5ed5310e7810 */ /* 0x000fe40007ffe00e */
[----:B------:R-:W-:Y:S02]  /*0b90*/  LOP3.LUT R16, R18, R53, R16, 0x96, !PT ;  /* 0x0000003512107212 */ /* 0x000fe400078e9610 */
[-C--:B------:R-:W-:Y:S02]  /*0ba0*/  SHF.R.S64 R34, R31, R8.reuse, RZ ;  /* 0x000000081f227219 */ /* 0x080fe400000010ff */
        /* <DEDUP_REMOVED lines=9> */
[--C-:B------:R-:W-:Y:S01]  /*0c40*/  SHF.R.U32 R39, R4, 0xd, R4.reuse ;  /* 0x0000000d04277819 */ /* 0x100fe20000001604 */
[----:B------:R-:W-:Y:S01]  /*0c50*/  IMAD.IADD R43, R32, 0x1, R43 ;  /* 0x00000001202b7824 */ /* 0x000fe200078e022b */
[----:B------:R-:W-:Y:S02]  /*0c60*/  SHF.R.U32 R30, R4, 0x16, R4 ;  /* 0x00000016041e7819 */ /* 0x000fe40000001604 */
[C-C-:B------:R-:W-:Y:S02]  /*0c70*/  SHF.R.U32 R26, R21.reuse, 0x7, R21.reuse ;  /* 0x00000007151a7819 */ /* 0x140fe40000001615 */
[----:B------:R-:W-:Y:S02]  /*0c80*/  SHF.R.U32 R45, R21, 0x12, R21 ;  /* 0x00000012152d7819 */ /* 0x000fe40000001615 */
[----:B------:R-:W-:Y:S02]  /*0c90*/  LOP3.LUT R28, R30, R39, R28, 0x96, !PT ;  /* 0x000000271e1c7212 */ /* 0x000fe400078e961c */
[----:B------:R-:W-:-:S02]  /*0ca0*/  LOP3.LUT R26, R34, R45, R26, 0x96, !PT ;  /* 0x0000002d221a7212 */ /* 0x000fc400078e961a */
[----:B------:R-:W-:Y:S02]  /*0cb0*/  SHF.R.S64 R36, R47, R8, RZ ;  /* 0x000000082f247219 */ /* 0x000fe400000010ff */
[----:B------:R-:W-:Y:S02]  /*0cc0*/  LOP3.LUT R30, R35, R20, R4, 0xe8, !PT ;  /* 0x00000014231e7212 */ /* 0x000fe400078ee804 */
[----:B------:R-:W-:Y:S02]  /*0cd0*/  PRMT R28, R28, 0x3210, RZ ;  /* 0x000032101c1c7816 */ /* 0x000fe400000000ff */
[----:B------:R-:W-:Y:S02]  /*0ce0*/  PRMT R45, R32, 0x3210, RZ ;  /* 0x00003210202d7816 */ /* 0x000fe400000000ff */
[----:B------:R-:W-:Y:S02]  /*0cf0*/  PRMT R22, R22, 0x3210, RZ ;  /* 0x0000321016167816 */ /* 0x000fe400000000ff */
[----:B------:R-:W-:-:S02]  /*0d00*/  SHF.R.U32 R32, R43, 0x6, R43 ;  /* 0x000000062b207819 */ /* 0x000fc4000000162b */
[C-C-:B------:R-:W-:Y:S02]  /*0d10*/  SHF.R.U32 R47, R43.reuse, 0xb, R43.reuse ;  /* 0x0000000b2b2f7819 */ /* 0x140fe4000000162b */
[----:B------:R-:W-:Y:S02]  /*0d20*/  SHF.R.U32 R34, R43, 0x19, R43 ;  /* 0x000000192b227819 */ /* 0x000fe4000000162b */
[C-C-:B------:R-:W-:Y:S02]  /*0d30*/  SHF.R.U32 R14, R15.reuse, 0x7, R15.reuse ;  /* 0x000000070f0e7819 */ /* 0x140fe4000000160f */
[----:B------:R-:W-:Y:S02]  /*0d40*/  SHF.R.U32 R39, R15, 0x12, R15 ;  /* 0x000000120f277819 */ /* 0x000fe4000000160f */
[----:B------:R-:W-:Y:S02]  /*0d50*/  IADD3 R30, PT, PT, R30, R45, R28 ;  /* 0x0000002d1e1e7210 */ /* 0x000fe40007ffe01c */
[----:B------:R-:W-:-:S02]  /*0d60*/  IADD3 R22, PT, PT, R7, -0x27f85568, R22 ;  /* 0xd807aa9807167810 */ /* 0x000fc40007ffe016 */
[----:B------:R-:W-:Y:S02]  /*0d70*/  LOP3.LUT R32, R34, R47, R32, 0x96, !PT ;  /* 0x0000002f22207212 */ /* 0x000fe400078e9620 */
[----:B------:R-:W-:Y:S02]  /*0d80*/  LOP3.LUT R14, R36, R39, R14, 0x96, !PT ;  /* 0x00000027240e7212 */ /* 0x000fe400078e960e */
[-C--:B------:R-:W-:Y:S02]  /*0d90*/  SHF.R.S64 R40, R33, R8.reuse, RZ ;  /* 0x0000000821287219 */ /* 0x080fe400000010ff */
[----:B------:R-:W-:Y:S02]  /*0da0*/  SHF.R.S64 R38, R41, R8, RZ ;  /* 0x0000000829267219 */ /* 0x000fe400000010ff */
[----:B------:R-:W-:Y:S02]  /*0db0*/  PRMT R33, R22, 0x3210, RZ ;  /* 0x0000321016217816 */ /* 0x000fe400000000ff */
[----:B------:R-:W-:-:S02]  /*0dc0*/  SHF.R.U32 R34, R30, 0x2, R30 ;  /* 0x000000021e227819 */ /* 0x000fc4000000161e */
[C-C-:B------:R-:W-:Y:S02]  /*0dd0*/  SHF.R.U32 R41, R30.reuse, 0xd, R30.reuse ;  /* 0x0000000d1e297819 */ /* 0x140fe4000000161e */
[----:B------:R-:W-:Y:S02]  /*0de0*/  SHF.R.U32 R36, R30, 0x16, R30 ;  /* 0x000000161e247819 */ /* 0x000fe4000000161e */
[----:B------:R-:W-:Y:S02]  /*0df0*/  LOP3.LUT R22, R43, R24, R37, 0xca, !PT ;  /* 0x000000182b167212 */ /* 0x000fe400078eca25 */
[----:B------:R-:W-:Y:S02]  /*0e00*/  PRMT R32, R32, 0x3210, RZ ;  /* 0x0000321020207816 */ /* 0x000fe400000000ff */
[----:B------:R-:W-:Y:S02]  /*0e10*/  LOP3.LUT R34, R36, R41, R34, 0x96, !PT ;  /* 0x0000002924227212 */ /* 0x000fe400078e9622 */
[----:B------:R-:W-:-:S02]  /*0e20*/  IADD3 R41, PT, PT, R22, R33, R32 ;  /* 0x0000002116297210 */ /* 0x000fc40007ffe020 */
[C-C-:B------:R-:W-:Y:S02]  /*0e30*/  SHF.R.U32 R16, R17.reuse, 0x7, R17.reuse ;  /* 0x0000000711107819 */ /* 0x140fe40000001611 */
[----:B------:R-:W-:Y:S01]  /*0e40*/  SHF.R.U32 R31, R17, 0x12, R17 ;  /* 0x00000012111f7819 */ /* 0x000fe20000001611 */
[----:B------:R-:W-:Y:S01]  /*0e50*/  IMAD.IADD R22, R41, 0x1, R20 ;  /* 0x0000000129167824 */ /* 0x000fe200078e0214 */
[----:B------:R-:W-:Y:S02]  /*0e60*/  SHF.R.S64 R29, R29, R8, RZ ;  /* 0x000000081d1d7219 */ /* 0x000fe400000010ff */
[C-C-:B------:R-:W-:Y:S02]  /*0e70*/  SHF.R.U32 R28, R23.reuse, 0x7, R23.reuse ;  /* 0x00000007171c7819 */ /* 0x140fe40000001617 */
[----:B------:R-:W-:Y:S02]  /*0e80*/  SHF.R.U32 R39, R23, 0x12, R23 ;  /* 0x0000001217277819 */ /* 0x000fe40000001617 */
[----:B------:R-:W-:-:S02]  /*0e90*/  LOP3.LUT R29, R29, R31, R16, 0x96, !PT ;  /* 0x0000001f1d1d7212 */ /* 0x000fc400078e9610 */
[C-C-:B------:R-:W-:Y:S02]  /*0ea0*/  SHF.R.U32 R31, R27.reuse, 0x7, R27.reuse ;  /* 0x000000071b1f7819 */ /* 0x140fe4000000161b */
[----:B------:R-:W-:Y:S02]  /*0eb0*/  SHF.R.U32 R16, R27, 0x12, R27 ;  /* 0x000000121b107819 */ /* 0x000fe4000000161b */
[----:B------:R-:W-:Y:S02]  /*0ec0*/  LOP3.LUT R28, R38, R39, R28, 0x96, !PT ;  /* 0x00000027261c7212 */ /* 0x000fe400078e961c */
[----:B------:R-:W-:Y:S02]  /*0ed0*/  PRMT R39, R37, 0x3210, RZ ;  /* 0x0000321025277816 */ /* 0x000fe400000000ff */
[----:B------:R-:W-:Y:S02]  /*0ee0*/  PRMT R37, R41, 0x3210, RZ ;  /* 0x0000321029257816 */ /* 0x000fe400000000ff */
[----:B------:R-:W-:-:S02]  /*0ef0*/  SHF.R.U32 R32, R22, 0x6, R22 ;  /* 0x0000000616207819 */ /* 0x000fc40000001616 */
[C-C-:B------:R-:W-:Y:S02]  /*0f00*/  SHF.R.U32 R41, R22.reuse, 0xb, R22.reuse ;  /* 0x0000000b16297819 */ /* 0x140fe40000001616 */
[----:B------:R-:W-:Y:S02]  /*0f10*/  SHF.R.U32 R36, R22, 0x19, R22 ;  /* 0x0000001916247819 */ /* 0x000fe40000001616 */
[----:B------:R-:W-:Y:S02]  /*0f20*/  LOP3.LUT R31, R40, R16, R31, 0x96, !PT ;  /* 0x00000010281f7212 */ /* 0x000fe400078e961f */
[C-C-:B------:R-:W-:Y:S02]  /*0f30*/  SHF.R.U32 R16, R5.reuse, 0x7, R5.reuse ;  /* 0x0000000705107819 */ /* 0x140fe40000001605 */
[----:B------:R-:W-:Y:S02]  /*0f40*/  SHF.R.U32 R33, R5, 0x12, R5 ;  /* 0x0000001205217819 */ /* 0x000fe40000001605 */
[----:B------:R-:W-:-:S02]  /*0f50*/  SHF.R.S64 R49, R49, R8, RZ ;  /* 0x0000000831317219 */ /* 0x000fc400000010ff */
[----:B------:R-:W-:Y:S02]  /*0f60*/  LOP3.LUT R20, R4, R35, R30, 0xe8, !PT ;  /* 0x0000002304147212 */ /* 0x000fe400078ee81e */
[----:B------:R-:W-:Y:S02]  /*0f70*/  PRMT R34, R34, 0x3210, RZ ;  /* 0x0000321022227816 */ /* 0x000fe400000000ff */
[----:B------:R-:W-:Y:S02]  /*0f80*/  IADD3 R39, PT, PT, R10, 0x12835b01, R39 ;  /* 0x12835b010a277810 */ /* 0x000fe40007ffe027 */
[----:B------:R-:W-:Y:S02]  /*0f90*/  LOP3.LUT R32, R36, R41, R32, 0x96, !PT ;  /* 0x0000002924207212 */ /* 0x000fe400078e9620 */
[----:B------:R-:W-:Y:S02]  /*0fa0*/  LOP3.LUT R16, R49, R33, R16, 0x96, !PT ;  /* 0x0000002131107212 */ /* 0x000fe400078e9610 */
[----:B------:R-:W-:-:S02]  /*0fb0*/  IADD3 R33, PT, PT, R20, R37, R34 ;  /* 0x0000002514217210 */ /* 0x000fc40007ffe022 */
        /* <DEDUP_REMOVED lines=11> */
[-C--:B------:R-:W-:Y:S02]  /*1070*/  IADD3 R36, PT, PT, R13, R10.reuse, R26 ;  /* 0x0000000a0d247210 */ /* 0x080fe40007ffe01a */
[----:B------:R-:W-:-:S02]  /*1080*/  IADD3 R38, PT, PT, R11, R10, R29 ;  /* 0x0000000a0b267210 */ /* 0x000fc40007ffe01d */
[----:B------:R-:W-:Y:S01]  /*1090*/  LOP3.LUT R29, R30, R4, R33, 0xe8, !PT ;  /* 0x000000041e1d7212 */ /* 0x000fe200078ee821 */
[----:B------:R-:W-:Y:S01]  /*10a0*/  IMAD.IADD R17, R17, 0x1, R36 ;  /* 0x0000000111117824 */ /* 0x000fe200078e0224 */
[----:B------:R-:W-:Y:S01]  /*10b0*/  PRMT R34, R34, 0x3210, RZ ;  /* 0x0000321022227816 */ /* 0x000fe200000000ff */
[----:B------:R-:W-:Y:S01]  /*10c0*/  IMAD.IADD R19, R19, 0x1, R38 ;  /* 0x0000000113137824 */ /* 0x000fe200078e0226 */
[----:B------:R-:W-:Y:S02]  /*10d0*/  PRMT R20, R20, 0x3210, RZ ;  /* 0x0000321014147816 */ /* 0x000fe400000000ff */
[C-C-:B------:R-:W-:Y:S02]  /*10e0*/  SHF.R.U32 R26, R35.reuse, 0x6, R35.reuse ;  /* 0x00000006231a7819 */ /* 0x140fe40000001623 */
[C-C-:B------:R-:W-:Y:S02]  /*10f0*/  SHF.R.U32 R37, R35.reuse, 0xb, R35.reuse ;  /* 0x0000000b23257819 */ /* 0x140fe40000001623 */
[----:B------:R-:W-:-:S02]  /*1100*/  SHF.R.U32 R32, R35, 0x19, R35 ;  /* 0x0000001923207819 */ /* 0x000fc40000001623 */
[----:B------:R-:W-:Y:S02]  /*1110*/  PRMT R41, R24, 0x3210, RZ ;  /* 0x0000321018297816 */ /* 0x000fe400000000ff */
[----:B------:R-:W-:Y:S02]  /*1120*/  IADD3 R29, PT, PT, R29, R20, R34 ;  /* 0x000000141d1d7210 */ /* 0x000fe40007ffe022 */
[----:B------:R-:W-:Y:S02]  /*1130*/  LOP3.LUT R34, R32, R37, R26, 0x96, !PT ;  /* 0x0000002520227212 */ /* 0x000fe400078e961a */
[----:B------:R-:W-:Y:S02]  /*1140*/  IADD3 R41, PT, PT, R10, 0x243185be, R41 ;  /* 0x243185be0a297810 */ /* 0x000fe40007ffe029 */
[C-C-:B------:R-:W-:Y:S02]  /*1150*/  SHF.R.U32 R38, R29.reuse, 0x2, R29.reuse ;  /* 0x000000021d267819 */ /* 0x140fe4000000161d */
[----:B------:R-:W-:-:S02]  /*1160*/  SHF.R.U32 R45, R29, 0xd, R29 ;  /* 0x0000000d1d2d7819 */ /* 0x000fc4000000161d */
[----:B------:R-:W-:Y:S02]  /*1170*/  SHF.R.U32 R40, R29, 0x16, R29 ;  /* 0x000000161d287819 */ /* 0x000fe4000000161d */
[----:B------:R-:W-:Y:S02]  /*1180*/  PRMT R20, R17, 0x3210, RZ ;  /* 0x0000321011147816 */ /* 0x000fe400000000ff */
[----:B------:R-:W-:Y:S02]  /*1190*/  PRMT R41, R41, 0x3210, RZ ;  /* 0x0000321029297816 */ /* 0x000fe400000000ff */
[----:B------:R-:W-:Y:S02]  /*11a0*/  LOP3.LUT R36, R35, R22, R43, 0xca, !PT ;  /* 0x0000001623247212 */ /* 0x000fe400078eca2b */
[----:B------:R-:W-:Y:S02]  /*11b0*/  PRMT R34, R34, 0x3210, RZ ;  /* 0x0000321022227816 */ /* 0x000fe400000000ff */
[----:B------:R-:W-:-:S02]  /*11c0*/  LOP3.LUT R38, R40, R45, R38, 0x96, !PT ;  /* 0x0000002d28267212 */ /* 0x000fc400078e9626 */
[C-C-:B------:R-:W-:Y:S02]  /*11d0*/  SHF.R.U32 R39, R17.reuse, 0x11, R17.reuse ;  /* 0x0000001111277819 */ /* 0x140fe40000001611 */
[----:B------:R-:W-:Y:S02]  /*11e0*/  SHF.R.U32 R32, R17, 0x13, R17 ;  /* 0x0000001311207819 */ /* 0x000fe40000001611 */
[----:B------:R-:W-:Y:S02]  /*11f0*/  SHF.R.S64 R42, R20, R9, RZ ;  /* 0x00000009142a7219 */ /* 0x000fe400000010ff */
[----:B------:R-:W-:Y:S02]  /*1200*/  IADD3 R45, PT, PT, R36, R41, R34 ;  /* 0x00000029242d7210 */ /* 0x000fe40007ffe022 */
[----:B------:R-:W-:Y:S02]  /*1210*/  LOP3.LUT R39, R42, R32, R39, 0x96, !PT ;  /* 0x000000202a277212 */ /* 0x000fe400078e9627 */
[----:B------:R-:W-:Y:S01]  /*1220*/  PRMT R26, R19, 0x3210, RZ ;  /* 0x00003210131a7816 */ /* 0x000fe200000000ff */
[----:B------:R-:W-:Y:S01]  /*1230*/  IMAD.IADD R32, R45, 0x1, R4 ;  /* 0x000000012d207824 */ /* 0x000fe200078e0204 */
[----:B------:R-:W-:-:S02]  /*1240*/  PRMT R43, R43, 0x3210, RZ ;  /* 0x000032102b2b7816 */ /* 0x000fc400000000ff */
[C-C-:B------:R-:W-:Y:S02]  /*1250*/  SHF.R.U32 R37, R19.reuse, 0x11, R19.reuse ;  /* 0x0000001113257819 */ /* 0x140fe40000001613 */
[C-C-:B------:R-:W-:Y:S02]  /*1260*/  SHF.R.U32 R36, R32.reuse, 0x6, R32.reuse ;  /* 0x0000000620247819 */ /* 0x140fe40000001620 */
[C-C-:B------:R-:W-:Y:S02]  /*1270*/  SHF.R.U32 R47, R32.reuse, 0xb, R32.reuse ;  /* 0x0000000b202f7819 */ /* 0x140fe40000001620 */
[----:B------:R-:W-:Y:S02]  /*1280*/  SHF.R.U32 R40, R32, 0x19, R32 ;  /* 0x0000001920287819 */ /* 0x000fe40000001620 */
[----:B------:R-:W-:Y:S02]  /*1290*/  SHF.R.U32 R24, R19, 0x13, R19 ;  /* 0x0000001313187819 */ /* 0x000fe40000001613 */
[----:B------:R-:W-:-:S02]  /*12a0*/  SHF.R.S64 R44, R26, R9, RZ ;  /* 0x000000091a2c7219 */ /* 0x000fc400000010ff */
[----:B------:R-:W-:Y:S02]  /*12b0*/  LOP3.LUT R34, R33, R30, R29, 0xe8, !PT ;  /* 0x0000001e21227212 */ /* 0x000fe400078ee81d */
[----:B------:R-:W-:Y:S02]  /*12c0*/  PRMT R38, R38, 0x3210, RZ ;  /* 0x0000321026267816 */ /* 0x000fe400000000ff */
[----:B------:R-:W-:Y:S02]  /*12d0*/  PRMT R45, R45, 0x3210, RZ ;  /* 0x000032102d2d7816 */ /* 0x000fe400000000ff */
[----:B------:R-:W-:Y:S02]  /*12e0*/  LOP3.LUT R36, R40, R47, R36, 0x96, !PT ;  /* 0x0000002f28247212 */ /* 0x000fe400078e9624 */
[----:B------:R-:W-:Y:S02]  /*12f0*/  IADD3 R43, PT, PT, R10, 0x550c7dc3, R43 ;  /* 0x550c7dc30a2b7810 */ /* 0x000fe40007ffe02b */
[----:B------:R-:W-:-:S02]  /*1300*/  LOP3.LUT R37, R44, R24, R37, 0x96, !PT ;  /* 0x000000182c257212 */ /* 0x000fc400078e9625 */
[C-C-:B------:R-:W-:Y:S02]  /*1310*/  SHF.R.U32 R24, R19.reuse, 0x7, R19.reuse ;  /* 0x0000000713187819 */ /* 0x140fe40000001613 */
[----:B------:R-:W-:Y:S02]  /*1320*/  SHF.R.U32 R41, R19, 0x12, R19 ;  /* 0x0000001213297819 */ /* 0x000fe40000001613 */
[----:B------:R-:W-:Y:S02]  /*1330*/  SHF.R.S64 R42, R26, R8, RZ ;  /* 0x000000081a2a7219 */ /* 0x000fe400000010ff */
[----:B------:R-:W-:Y:S02]  /*1340*/  IADD3 R34, PT, PT, R34, R45, R38 ;  /* 0x0000002d22227210 */ /* 0x000fe40007ffe026 */
[----:B------:R-:W-:Y:S02]  /*1350*/  PRMT R43, R43, 0x3210, RZ ;  /* 0x000032102b2b7816 */ /* 0x000fe400000000ff */
[----:B------:R-:W-:-:S02]  /*1360*/  LOP3.LUT R38, R32, R35, R22, 0xca, !PT ;  /* 0x0000002320267212 */ /* 0x000fc400078eca16 */
[----:B------:R-:W-:Y:S02]  /*1370*/  PRMT R36, R36, 0x3210, RZ ;  /* 0x0000321024247816 */ /* 0x000fe400000000ff */
[----:B------:R-:W-:Y:S02]  /*1380*/  LOP3.LUT R4, R42, R41, R24, 0x96, !PT ;  /* 0x000000292a047212 */ /* 0x000fe400078e9618 */
[C-C-:B------:R-:W-:Y:S02]  /*1390*/  SHF.R.U32 R40, R34.reuse, 0x2, R34.reuse ;  /* 0x0000000222287819 */ /* 0x140fe40000001622 */
[C-C-:B------:R-:W-:Y:S02]  /*13a0*/  SHF.R.U32 R45, R34.reuse, 0xd, R34.reuse ;  /* 0x0000000d222d7819 */ /* 0x140fe40000001622 */
[----:B------:R-:W-:Y:S02]  /*13b0*/  SHF.R.U32 R42, R34, 0x16, R34 ;  /* 0x00000016222a7819 */ /* 0x000fe40000001622 */
[----:B------:R-:W-:-:S02]  /*13c0*/  IADD3 R43, PT, PT, R38, R43, R36 ;  /* 0x0000002b262b7210 */ /* 0x000fc40007ffe024 */
[----:B------:R-:W-:Y:S02]  /*13d0*/  PRMT R18, R18, 0x3210, RZ ;  /* 0x0000321012127816 */ /* 0x000fe400000000ff */
[----:B------:R-:W-:Y:S01]  /*13e0*/  LOP3.LUT R42, R42, R45, R40, 0x96, !PT ;  /* 0x0000002d2a2a7212 */ /* 0x000fe200078e9628 */
[----:B------:R-:W-:Y:S01]  /*13f0*/  IMAD.IADD R40, R43, 0x1, R30 ;  /* 0x000000012b287824 */ /* 0x000fe200078e021e */
[C-C-:B------:R-:W-:Y:S02]  /*1400*/  SHF.R.U32 R24, R17.reuse, 0x7, R17.reuse ;  /* 0x0000000711187819 */ /* 0x140fe40000001611 */
[----:B------:R-:W-:Y:S02]  /*1410*/  SHF.R.U32 R41, R17, 0x12, R17 ;  /* 0x0000001211297819 */ /* 0x000fe40000001611 */
[----:B------:R-:W-:Y:S02]  /*1420*/  SHF.R.S64 R44, R20, R8, RZ ;  /* 0x00000008142c7219 */ /* 0x000fe400000010ff */
[----:B------:R-:W-:-:S02]  /*1430*/  IADD3 R36, PT, PT, R39, R10, R18 ;  /* 0x0000000a27247210 */ /* 0x000fc40007ffe012 */
[----:B------:R-:W-:Y:S02]  /*1440*/  LOP3.LUT R24, R44, R41, R24, 0x96, !PT ;  /* 0x000000292c187212 */ /* 0x000fe400078e9618 */
[----:B------:R-:W-:Y:S02]  /*1450*/  PRMT R39, R43, 0x3210, RZ ;  /* 0x000032102b277816 */ /* 0x000fe400000000ff */
[----:B------:R-:W-:Y:S01]  /*1460*/  PRMT R41, R22, 0x3210, RZ ;  /* 0x0000321016297816 */ /* 0x000fe200000000ff */
[----:B------:R-:W-:Y:S01]  /*1470*/  IMAD.IADD R22, R27, 0x1, R36 ;  /* 0x000000011b167824 */ /* 0x000fe200078e0224 */
        /* <DEDUP_REMOVED lines=23> */
[----:B------:R-:W-:Y:S02]  /*15f0*/  PRMT R35, R35, 0x3210, RZ ;  /* 0x0000321023237816 */ /* 0x000fe400000000ff */
[C-C-:B------:R-:W-:Y:S02]  /*1600*/  SHF.R.U32 R27, R22.reuse, 0x11, R22.reuse ;  /* 0x00000011161b7819 */ /* 0x140fe40000001616 */
[----:B------:R-:W-:Y:S02]  /*1610*/  SHF.R.U32 R36, R22, 0x13, R22 ;  /* 0x0000001316247819 */ /* 0x000fe40000001616 */
[----:B------:R-:W-:Y:S02]  /*1620*/  SHF.R.S64 R45, R18, R9, RZ ;  /* 0x00000009122d7219 */ /* 0x000fe400000010ff */
[----:B------:R-:W-:Y:S01]  /*1630*/  PRMT R42, R30, 0x3210, RZ ;  /* 0x000032101e2a7816 */ /* 0x000fe200000000ff */
[----:B------:R-:W-:Y:S01]  /*1640*/  IMAD.IADD R30, R21, 0x1, R46 ;  /* 0x00000001151e7824 */ /* 0x000fe200078e022e */
[----:B------:R-:W-:-:S02]  /*1650*/  LOP3.LUT R37, R34, R29, R38, 0xe8, !PT ;  /* 0x0000001d22257212 */ /* 0x000fc400078ee826 */
[----:B------:R-:W-:Y:S02]  /*1660*/  PRMT R39, R39, 0x3210, RZ ;  /* 0x0000321027277816 */ /* 0x000fe400000000ff */
[----:B------:R-:W-:Y:S02]  /*1670*/  LOP3.LUT R41, R43, R44, R41, 0x96, !PT ;  /* 0x0000002c2b297212 */ /* 0x000fe400078e9629 */
[----:B------:R-:W-:Y:S02]  /*1680*/  IADD3 R35, PT, PT, R10, -0x7f214e02, R35 ;  /* 0x80deb1fe0a237810 */ /* 0x000fe40007ffe023 */
[----:B------:R-:W-:Y:S02]  /*1690*/  LOP3.LUT R33, R45, R36, R27, 0x96, !PT ;  /* 0x000000242d217212 */ /* 0x000fe400078e961b */
[----:B------:R-:W-:Y:S02]  /*16a0*/  IADD3 R27, PT, PT, R37, R42, R39 ;  /* 0x0000002a251b7210 */ /* 0x000fe40007ffe027 */
[----:B------:R-:W-:-:S02]  /*16b0*/  PRMT R36, R30, 0x3210, RZ ;  /* 0x000032101e247816 */ /* 0x000fc400000000ff */
[----:B------:R-:W-:Y:S02]  /*16c0*/  PRMT R46, R35, 0x3210, RZ ;  /* 0x00003210232e7816 */ /* 0x000fe400000000ff */
[----:B------:R-:W-:Y:S02]  /*16d0*/  LOP3.LUT R39, R31, R40, R32, 0xca, !PT ;  /* 0x000000281f277212 */ /* 0x000fe400078eca20 */
[----:B------:R-:W-:Y:S02]  /*16e0*/  PRMT R41, R41, 0x3210, RZ ;  /* 0x0000321029297816 */ /* 0x000fe400000000ff */
[C-C-:B------:R-:W-:Y:S02]  /*16f0*/  SHF.R.U32 R21, R30.reuse, 0x11, R30.reuse ;  /* 0x000000111e157819 */ /* 0x140fe4000000161e */
[----:B------:R-:W-:Y:S02]  /*1700*/  SHF.R.U32 R42, R30, 0x13, R30 ;  /* 0x000000131e2a7819 */ /* 0x000fe4000000161e */
[----:B------:R-:W-:-:S02]  /*1710*/  SHF.R.S64 R49, R36, R9, RZ ;  /* 0x0000000924317219 */ /* 0x000fc400000010ff */
[----:B------:R-:W-:Y:S02]  /*1720*/  IADD3 R46, PT, PT, R39, R46, R41 ;  /* 0x0000002e272e7210 */ /* 0x000fe40007ffe029 */
[C-C-:B------:R-:W-:Y:S02]  /*1730*/  SHF.R.U32 R43, R27.reuse, 0x2, R27.reuse ;  /* 0x000000021b2b7819 */ /* 0x140fe4000000161b */
[C-C-:B------:R-:W-:Y:S02]  /*1740*/  SHF.R.U32 R48, R27.reuse, 0xd, R27.reuse ;  /* 0x0000000d1b307819 */ /* 0x140fe4000000161b */
[----:B------:R-:W-:Y:S02]  /*1750*/  SHF.R.U32 R45, R27, 0x16, R27 ;  /* 0x000000161b2d7819 */ /* 0x000fe4000000161b */
[C-C-:B------:R-:W-:Y:S02]  /*1760*/  SHF.R.U32 R37, R30.reuse, 0x7, R30.reuse ;  /* 0x000000071e257819 */ /* 0x140fe4000000161e */
[----:B------:R-:W-:-:S02]  /*1770*/  SHF.R.U32 R44, R30, 0x12, R30 ;  /* 0x000000121e2c7819 */ /* 0x000fc4000000161e */
[----:B------:R-:W-:Y:S02]  /*1780*/  SHF.R.S64 R47, R36, R8, RZ ;  /* 0x00000008242f7219 */ /* 0x000fe400000010ff */
[----:B------:R-:W-:Y:S01]  /*1790*/  LOP3.LUT R35, R49, R42, R21, 0x96, !PT ;  /* 0x0000002a31237212 */ /* 0x000fe200078e9615 */
[----:B------:R-:W-:Y:S01]  /*17a0*/  IMAD.IADD R42, R46, 0x1, R29 ;  /* 0x000000012e2a7824 */ /* 0x000fe200078e021d */
[----:B------:R-:W-:Y:S02]  /*17b0*/  LOP3.LUT R43, R45, R48, R43, 0x96, !PT ;  /* 0x000000302d2b7212 */ /* 0x000fe400078e962b */
[----:B------:R-:W-:Y:S02]  /*17c0*/  LOP3.LUT R21, R47, R44, R37, 0x96, !PT ;  /* 0x0000002c2f157212 */ /* 0x000fe400078e9625 */
[----:B------:R-:W-:Y:S02]  /*17d0*/  PRMT R39, R32, 0x3210, RZ ;  /* 0x0000321020277816 */ /* 0x000fe400000000ff */
[----:B------:R-:W-:-:S02]  /*17e0*/  SHF.R.U32 R44, R22, 0x7, R22 ;  /* 0x00000007162c7819 */ /* 0x000fc40000001616 */
[----:B------:R-:W-:Y:S02]  /*17f0*/  SHF.R.U32 R37, R22, 0x12, R22 ;  /* 0x0000001216257819 */ /* 0x000fe40000001616 */
[----:B------:R-:W-:Y:S02]  /*1800*/  SHF.R.S64 R47, R18, R8, RZ ;  /* 0x00000008122f7219 */ /* 0x000fe400000010ff */
[----:B------:R-:W-:Y:S02]  /*1810*/  PRMT R32, R46, 0x3210, RZ ;  /* 0x000032102e207816 */ /* 0x000fe400000000ff */
[----:B------:R-:W-:Y:S02]  /*1820*/  LOP3.LUT R29, R38, R34, R27, 0xe8, !PT ;  /* 0x00000022261d7212 */ /* 0x000fe400078ee81b */
[----:B------:R-:W-:Y:S02]  /*1830*/  PRMT R43, R43, 0x3210, RZ ;  /* 0x000032102b2b7816 */ /* 0x000fe400000000ff */
[----:B------:R-:W-:-:S02]  /*1840*/  SHF.R.U32 R41, R42, 0x6, R42 ;  /* 0x000000062a297819 */ /* 0x000fc4000000162a */
[C-C-:B------:R-:W-:Y:S02]  /*1850*/  SHF.R.U32 R46, R42.reuse, 0xb, R42.reuse ;  /* 0x0000000b2a2e7819 */ /* 0x140fe4000000162a */
[----:B------:R-:W-:Y:S02]  /*1860*/  SHF.R.U32 R45, R42, 0x19, R42 ;  /* 0x000000192a2d7819 */ /* 0x000fe4000000162a */
[----:B------:R-:W-:Y:S02]  /*1870*/  LOP3.LUT R44, R47, R37, R44, 0x96, !PT ;  /* 0x000000252f2c7212 */ /* 0x000fe400078e962c */
[----:B------:R-:W-:Y:S02]  /*1880*/  IADD3 R37, PT, PT, R10, -0x6423f959, R39 ;  /* 0x9bdc06a70a257810 */ /* 0x000fe40007ffe027 */
[----:B------:R-:W-:Y:S02]  /*1890*/  IADD3 R29, PT, PT, R29, R32, R43 ;  /* 0x000000201d1d7210 */ /* 0x000fe40007ffe02b */
        /* <DEDUP_REMOVED lines=11> */
[-C--:B------:R-:W-:Y:S02]  /*1950*/  IADD3 R32, PT, PT, R35, R10.reuse, R28 ;  /* 0x0000000a23207210 */ /* 0x080fe40007ffe01c */
[----:B------:R-:W-:Y:S01]  /*1960*/  IADD3 R48, PT, PT, R33, R10, R14 ;  /* 0x0000000a21307210 */ /* 0x000fe20007ffe00e */
[----:B------:R-:W-:Y:S01]  /*1970*/  IMAD.IADD R33, R37, 0x1, R34 ;  /* 0x0000000125217824 */ /* 0x000fe200078e0222 */
[----:B------:R-:W-:Y:S01]  /*1980*/  LOP3.LUT R28, R27, R38, R29, 0xe8, !PT ;  /* 0x000000261b1c7212 */ /* 0x000fe200078ee81d */
[----:B------:R-:W-:Y:S01]  /*1990*/  IMAD.IADD R32, R25, 0x1, R32 ;  /* 0x0000000119207824 */ /* 0x000fe200078e0220 */
[----:B------:R-:W-:Y:S01]  /*19a0*/  PRMT R39, R39, 0x3210, RZ ;  /* 0x0000321027277816 */ /* 0x000fe200000000ff */
[----:B------:R-:W-:Y:S01]  /*19b0*/  IMAD.IADD R34, R23, 0x1, R48 ;  /* 0x0000000117227824 */ /* 0x000fe200078e0230 */
[----:B------:R-:W-:-:S02]  /*19c0*/  PRMT R35, R37, 0x3210, RZ ;  /* 0x0000321025237816 */ /* 0x000fc400000000ff */
[C---:B------:R-:W-:Y:S02]  /*19d0*/  SHF.R.U32 R14, R33.reuse, 0x6, R33 ;  /* 0x00000006210e7819 */ /* 0x040fe40000001621 */
[----:B------:R-:W-:Y:S02]  /*19e0*/  IADD3 R28, PT, PT, R28, R35, R39 ;  /* 0x000000231c1c7210 */ /* 0x000fe40007ffe027 */
[----:B------:R-:W-:Y:S02]  /*19f0*/  PRMT R35, R40, 0x3210, RZ ;  /* 0x0000321028237816 */ /* 0x000fe400000000ff */
[C-C-:B------:R-:W-:Y:S02]  /*1a00*/  SHF.R.U32 R37, R33.reuse, 0xb, R33.reuse ;  /* 0x0000000b21257819 */ /* 0x140fe40000001621 */
[----:B------:R-:W-:Y:S02]  /*1a10*/  SHF.R.U32 R41, R33, 0x19, R33 ;  /* 0x0000001921297819 */ /* 0x000fe40000001621 */
[----:B------:R-:W-:-:S02]  /*1a20*/  IADD3 R35, PT, PT, R6, -0x3e640e8c, R35 ;  /* 0xc19bf17406237810 */ /* 0x000fc40007ffe023 */
[----:B------:R-:W-:Y:S02]  /*1a30*/  LOP3.LUT R41, R41, R37, R14, 0x96, !PT ;  /* 0x0000002529297212 */ /* 0x000fe400078e960e */
[----:B------:R-:W-:Y:S02]  /*1a40*/  PRMT R48, R35, 0x3210, RZ ;  /* 0x0000321023307816 */ /* 0x000fe400000000ff */
[----:B------:R-:W-:Y:S02]  /*1a50*/  LOP3.LUT R35, R33, R42, R31, 0xca, !PT ;  /* 0x0000002a21237212 */ /* 0x000fe400078eca1f */
[----:B------:R-:W-:Y:S02]  /*1a60*/  PRMT R41, R41, 0x3210, RZ ;  /* 0x0000321029297816 */ /* 0x000fe400000000ff */
[C-C-:B------:R-:W-:Y:S02]  /*1a70*/  SHF.R.U32 R39, R28.reuse, 0x2, R28.reuse ;  /* 0x000000021c277819 */ /* 0x140fe4000000161c */
[----:B------:R-:W-:-:S02]  /*1a80*/  SHF.R.U32 R50, R28, 0xd, R28 ;  /* 0x0000000d1c327819 */ /* 0x000fc4000000161c */
[----:B------:R-:W-:Y:S02]  /*1a90*/  SHF.R.U32 R43, R28, 0x16, R28 ;  /* 0x000000161c2b7819 */ /* 0x000fe4000000161c */
[----:B------:R-:W-:Y:S02]  /*1aa0*/  IADD3 R41, PT, PT, R35, R48, R41 ;  /* 0x0000003023297210 */ /* 0x000fe40007ffe029 */
[----:B------:R-:W-:Y:S02]  /*1ab0*/  PRMT R23, R32, 0x3210, RZ ;  /* 0x0000321020177816 */ /* 0x000fe400000000ff */
[----:B------:R-:W-:Y:S02]  /*1ac0*/  PRMT R14, R34, 0x3210, RZ ;  /* 0x00003210220e7816 */ /* 0x000fe400000000ff */
[----:B------:R-:W-:Y:S01]  /*1ad0*/  LOP3.LUT R43, R43, R50, R39, 0x96, !PT ;  /* 0x000000322b2b7212 */ /* 0x000fe200078e9627 */
[----:B------:R-:W-:Y:S01]  /*1ae0*/  IMAD.IADD R39, R41, 0x1, R38 ;  /* 0x0000000129277824 */ /* 0x000fe200078e0226 */
[----:B------:R-:W-:-:S02]  /*1af0*/  SHF.R.U32 R25, R32, 0x11, R32 ;  /* 0x0000001120197819 */ /* 0x000fc40000001620 */
[----:B------:R-:W-:Y:S02]  /*1b00*/  SHF.R.U32 R46, R32, 0x13, R32 ;  /* 0x00000013202e7819 */ /* 0x000fe40000001620 */
[C-C-:B------:R-:W-:Y:S02]  /*1b10*/  SHF.R.U32 R37, R34.reuse, 0x11, R34.reuse ;  /* 0x0000001122257819 */ /* 0x140fe40000001622 */
[----:B------:R-:W-:Y:S02]  /*1b20*/  SHF.R.U32 R40, R34, 0x13, R34 ;  /* 0x0000001322287819 */ /* 0x000fe40000001622 */
[-C--:B------:R-:W-:Y:S02]  /*1b30*/  SHF.R.S64 R47, R23, R9.reuse, RZ ;  /* 0x00000009172f7219 */ /* 0x080fe400000010ff */
[----:B------:R-:W-:Y:S02]  /*1b40*/  SHF.R.S64 R45, R14, R9, RZ ;  /* 0x000000090e2d7219 */ /* 0x000fe400000010ff */
[----:B------:R-:W-:-:S02]  /*1b50*/  LOP3.LUT R25, R47, R46, R25, 0x96, !PT ;  /* 0x0000002e2f197212 */ /* 0x000fc400078e9619 */
[----:B------:R-:W-:Y:S02]  /*1b60*/  LOP3.LUT R37, R45, R40, R37, 0x96, !PT ;  /* 0x000000282d257212 */ /* 0x000fe400078e9625 */
[----:B------:R-:W-:Y:S02]  /*1b70*/  LOP3.LUT R35, R29, R27, R28, 0xe8, !PT ;  /* 0x0000001b1d237212 */ /* 0x000fe400078ee81c */
[----:B------:R-:W-:Y:S02]  /*1b80*/  PRMT R43, R43, 0x3210, RZ ;  /* 0x000032102b2b7816 */ /* 0x000fe400000000ff */
[----:B------:R-:W-:Y:S02]  /*1b90*/  PRMT R38, R41, 0x3210, RZ ;  /* 0x0000321029267816 */ /* 0x000fe400000000ff */
[C-C-:B------:R-:W-:Y:S02]  /*1ba0*/  SHF.R.U32 R41, R39.reuse, 0x6, R39.reuse ;  /* 0x0000000627297819 */ /* 0x140fe40000001627 */
[----:B------:R-:W-:-:S02]  /*1bb0*/  SHF.R.U32 R46, R39, 0xb, R39 ;  /* 0x0000000b272e7819 */ /* 0x000fc40000001627 */
[----:B------:R-:W-:Y:S02]  /*1bc0*/  SHF.R.U32 R45, R39, 0x19, R39 ;  /* 0x00000019272d7819 */ /* 0x000fe40000001627 */
[----:B------:R-:W-:Y:S02]  /*1bd0*/  PRMT R31, R31, 0x3210, RZ ;  /* 0x000032101f1f7816 */ /* 0x000fe400000000ff */
[C-C-:B------:R-:W-:Y:S02]  /*1be0*/  SHF.R.U32 R53, R32.reuse, 0x7, R32.reuse ;  /* 0x0000000720357819 */ /* 0x140fe40000001620 */
[----:B------:R-:W-:Y:S02]  /*1bf0*/  SHF.R.U32 R40, R32, 0x12, R32 ;  /* 0x0000001220287819 */ /* 0x000fe40000001620 */
[----:B------:R-:W-:Y:S02]  /*1c00*/  SHF.R.S64 R47, R23, R8, RZ ;  /* 0x00000008172f7219 */ /* 0x000fe400000010ff */
[----:B------:R-:W-:-:S02]  /*1c10*/  IADD3 R35, PT, PT, R35, R38, R43 ;  /* 0x0000002623237210 */ /* 0x000fc40007ffe02b */
[----:B------:R-:W-:Y:S02]  /*1c20*/  LOP3.LUT R41, R45, R46, R41, 0x96, !PT ;  /* 0x0000002e2d297212 */ /* 0x000fe400078e9629 */
[----:B------:R-:W-:Y:S02]  /*1c30*/  IADD3 R43, PT, PT, R26, -0x1b64963f, R31 ;  /* 0xe49b69c11a2b7810 */ /* 0x000fe40007ffe01f */
        /* <DEDUP_REMOVED lines=11> */
[----:B------:R-:W-:Y:S02]  /*1cf0*/  PRMT R16, R16, 0x3210, RZ ;  /* 0x0000321010107816 */ /* 0x000fe400000000ff */
[----:B------:R-:W-:Y:S01]  /*1d00*/  LOP3.LUT R31, R48, R38, R31, 0x96, !PT ;  /* 0x00000026301f7212 */ /* 0x000fe200078e961f */
[----:B------:R-:W-:Y:S01]  /*1d10*/  IMAD.IADD R48, R40, 0x1, R27 ;  /* 0x0000000128307824 */ /* 0x000fe200078e021b */
[----:B------:R-:W-:Y:S02]  /*1d20*/  LOP3.LUT R45, R47, R46, R45, 0x96, !PT ;  /* 0x0000002e2f2d7212 */ /* 0x000fe400078e962d */
[----:B------:R-:W-:Y:S02]  /*1d30*/  IADD3 R38, PT, PT, R25, R6, R16 ;  /* 0x0000000619267210 */ /* 0x000fe40007ffe010 */
[----:B------:R-:W-:-:S02]  /*1d40*/  PRMT R41, R42, 0x3210, RZ ;  /* 0x000032102a297816 */ /* 0x000fc400000000ff */
[----:B------:R-:W-:Y:S01]  /*1d50*/  LOP3.LUT R25, R28, R29, R35, 0xe8, !PT ;  /* 0x0000001d1c197212 */ /* 0x000fe200078ee823 */
        /* <DEDUP_REMOVED lines=9> */
[C-C-:B------:R-:W-:Y:S02]  /*1df0*/  SHF.R.U32 R40, R25.reuse, 0x2, R25.reuse ;  /* 0x0000000219287819 */ /* 0x140fe40000001619 */
[C-C-:B------:R-:W-:Y:S02]  /*1e00*/  SHF.R.U32 R43, R25.reuse, 0xd, R25.reuse ;  /* 0x0000000d192b7819 */ /* 0x140fe40000001619 */
[----:B------:R-:W-:-:S02]  /*1e10*/  SHF.R.U32 R42, R25, 0x16, R25 ;  /* 0x00000016192a7819 */ /* 0x000fc40000001619 */
[----:B------:R-:W-:Y:S02]  /*1e20*/  PRMT R41, R41, 0x3210, RZ ;  /* 0x0000321029297816 */ /* 0x000fe400000000ff */
[----:B------:R-:W-:Y:S02]  /*1e30*/  LOP3.LUT R16, R48, R39, R33, 0xca, !PT ;  /* 0x0000002730107212 */ /* 0x000fe400078eca21 */
[----:B------:R-:W-:Y:S02]  /*1e40*/  PRMT R27, R27, 0x3210, RZ ;  /* 0x000032101b1b7816 */ /* 0x000fe400000000ff */
[----:B------:R-:W-:Y:S02]  /*1e50*/  PRMT R15, R12, 0x3210, RZ ;  /* 0x000032100c0f7816 */ /* 0x000fe400000000ff */
[----:B------:R-:W-:Y:S02]  /*1e60*/  LOP3.LUT R40, R42, R43, R40, 0x96, !PT ;  /* 0x0000002b2a287212 */ /* 0x000fe400078e9628 */
[----:B------:R-:W-:-:S02]  /*1e70*/  IADD3 R42, PT, PT, R16, R41, R27 ;  /* 0x00000029102a7210 */ /* 0x000fc40007ffe01b */
[----:B------:R-:W-:Y:S02]  /*1e80*/  IADD3 R46, PT, PT, R37, R26, R15 ;  /* 0x0000001a252e7210 */ /* 0x000fe40007ffe00f */
[----:B------:R-:W-:Y:S01]  /*1e90*/  LOP3.LUT R56, R35, R28, R25, 0xe8, !PT ;  /* 0x0000001c23387212 */ /* 0x000fe200078ee819 */
[----:B------:R-:W-:Y:S01]  /*1ea0*/  IMAD.IADD R29, R42, 0x1, R29 ;  /* 0x000000012a1d7824 */ /* 0x000fe200078e021d */
[----:B------:R-:W-:Y:S01]  /*1eb0*/  PRMT R26, R40, 0x3210, RZ ;  /* 0x00003210281a7816 */ /* 0x000fe200000000ff */
[----:B------:R-:W-:Y:S01]  /*1ec0*/  IMAD.IADD R40, R5, 0x1, R46 ;  /* 0x0000000105287824 */ /* 0x000fe200078e022e */
[----:B------:R-:W-:Y:S02]  /*1ed0*/  PRMT R37, R42, 0x3210, RZ ;  /* 0x000032102a257816 */ /* 0x000fe400000000ff */
[----:B------:R-:W-:Y:S02]  /*1ee0*/  SHF.R.U32 R41, R29, 0x6, R29 ;  /* 0x000000061d297819 */ /* 0x000fe4000000161d */
[----:B------:R-:W-:-:S02]  /*1ef0*/  IADD3 R56, PT, PT, R56, R37, R26 ;  /* 0x0000002538387210 */ /* 0x000fc40007ffe01a */
[----:B------:R-:W-:Y:S02]  /*1f00*/  PRMT R37, R33, 0x3210, RZ ;  /* 0x0000321021257816 */ /* 0x000fe400000000ff */
[C-C-:B------:R-:W-:Y:S02]  /*1f10*/  SHF.R.U32 R42, R29.reuse, 0xb, R29.reuse ;  /* 0x0000000b1d2a7819 */ /* 0x140fe4000000161d */
[----:B------:R-:W-:Y:S02]  /*1f20*/  SHF.R.U32 R43, R29, 0x19, R29 ;  /* 0x000000191d2b7819 */ /* 0x000fe4000000161d */
[----:B------:R-:W-:Y:S02]  /*1f30*/  IADD3 R37, PT, PT, R36, 0xfc19dc6, R37 ;  /* 0x0fc19dc624257810 */ /* 0x000fe40007ffe025 */
[----:B------:R-:W-:Y:S02]  /*1f40*/  PRMT R15, R38, 0x3210, RZ ;  /* 0x00003210260f7816 */ /* 0x000fe400000000ff */
[----:B------:R-:W-:-:S02]  /*1f50*/  LOP3.LUT R41, R43, R42, R41, 0x96, !PT ;  /* 0x0000002a2b297212 */ /* 0x000fc400078e9629 */
[----:B------:R-:W-:Y:S02]  /*1f60*/  PRMT R46, R37, 0x3210, RZ ;  /* 0x00003210252e7816 */ /* 0x000fe400000000ff */
[C-C-:B------:R-:W-:Y:S02]  /*1f70*/  SHF.R.U32 R27, R38.reuse, 0x11, R38.reuse ;  /* 0x00000011261b7819 */ /* 0x140fe40000001626 */
[----:B------:R-:W-:Y:S02]  /*1f80*/  SHF.R.U32 R16, R38, 0x13, R38 ;  /* 0x0000001326107819 */ /* 0x000fe40000001626 */
[----:B------:R-:W-:Y:S02]  /*1f90*/  SHF.R.S64 R45, R15, R9, RZ ;  /* 0x000000090f2d7219 */ /* 0x000fe400000010ff */
        /* <DEDUP_REMOVED lines=9> */
[C-C-:B------:R-:W-:Y:S02]  /*2030*/  SHF.R.U32 R33, R38.reuse, 0x7, R38.reuse ;  /* 0x0000000726217819 */ /* 0x140fe40000001626 */
[----:B------:R-:W-:Y:S02]  /*2040*/  SHF.R.U32 R42, R38, 0x12, R38 ;  /* 0x00000012262a7819 */ /* 0x000fe40000001626 */
[----:B------:R-:W-:Y:S02]  /*2050*/  SHF.R.S64 R47, R15, R8, RZ ;  /* 0x000000080f2f7219 */ /* 0x000fe400000010ff */
[----:B------:R-:W-:Y:S02]  /*2060*/  LOP3.LUT R43, R45, R50, R43, 0x96, !PT ;  /* 0x000000322d2b7212 */ /* 0x000fe400078e962b */
[C-C-:B------:R-:W-:Y:S02]  /*2070*/  SHF.R.U32 R5, R40.reuse, 0x11, R40.reuse ;  /* 0x0000001128057819 */ /* 0x140fe40000001628 */
[----:B------:R-:W-:-:S02]  /*2080*/  SHF.R.U32 R26, R40, 0x13, R40 ;  /* 0x00000013281a7819 */ /* 0x000fc40000001628 */
[----:B------:R-:W-:Y:S02]  /*2090*/  SHF.R.S64 R49, R16, R9, RZ ;  /* 0x0000000910317219 */ /* 0x000fe400000010ff */
[----:B------:R-:W-:Y:S02]  /*20a0*/  LOP3.LUT R33, R47, R42, R33, 0x96, !PT ;  /* 0x0000002a2f217212 */ /* 0x000fe400078e9621 */
[----:B------:R-:W-:Y:S02]  /*20b0*/  LOP3.LUT R52, R25, R35, R56, 0xe8, !PT ;  /* 0x0000002319347212 */ /* 0x000fe400078ee838 */
[----:B------:R-:W-:Y:S02]  /*20c0*/  PRMT R43, R43, 0x3210, RZ ;  /* 0x000032102b2b7816 */ /* 0x000fe400000000ff */
[----:B------:R-:W-:Y:S02]  /*20d0*/  PRMT R41, R41, 0x3210, RZ ;  /* 0x0000321029297816 */ /* 0x000fe400000000ff */
[----:B------:R-:W-:-:S02]  /*20e0*/  SHF.R.U32 R28, R37, 0x6, R37 ;  /* 0x00000006251c7819 */ /* 0x000fc40000001625 */
[C-C-:B------:R-:W-:Y:S02]  /*20f0*/  SHF.R.U32 R47, R37.reuse, 0xb, R37.reuse ;  /* 0x0000000b252f7819 */ /* 0x140fe40000001625 */
[----:B------:R-:W-:Y:S02]  /*2100*/  SHF.R.U32 R42, R37, 0x19, R37 ;  /* 0x00000019252a7819 */ /* 0x000fe40000001625 */
[----:B------:R-:W-:Y:S02]  /*2110*/  PRMT R45, R39, 0x3210, RZ ;  /* 0x00003210272d7816 */ /* 0x000fe400000000ff */
[----:B------:R-:W-:Y:S02]  /*2120*/  LOP3.LUT R26, R49, R26, R5, 0x96, !PT ;  /* 0x0000001a311a7212 */ /* 0x000fe400078e9605 */
[----:B------:R-:W-:Y:S02]  /*2130*/  PRMT R5, R51, 0x3210, RZ ;  /* 0x0000321033057816 */ /* 0x000fe400000000ff */
[----:B------:R-:W-:-:S02]  /*2140*/  IADD3 R52, PT, PT, R52, R41, R43 ;  /* 0x0000002934347210 */ /* 0x000fc40007ffe02b */
[----:B------:R-:W-:Y:S02]  /*2150*/  LOP3.LUT R28, R42, R47, R28, 0x96, !PT ;  /* 0x0000002f2a1c7212 */ /* 0x000fe400078e961c */
[----:B------:R-:W-:Y:S02]  /*2160*/  IADD3 R43, PT, PT, R18, 0x240ca1cc, R45 ;  /* 0x240ca1cc122b7810 */ /* 0x000fe40007ffe02d */
[----:B------:R-:W-:Y:S02]  /*2170*/  IADD3 R39, PT, PT, R26, R36, R5 ;  /* 0x000000241a277210 */ /* 0x000fe40007ffe005 */
[C-C-:B------:R-:W-:Y:S02]  /*2180*/  SHF.R.U32 R26, R52.reuse, 0x2, R52.reuse ;  /* 0x00000002341a7819 */ /* 0x140fe40000001634 */
[C-C-:B------:R-:W-:Y:S02]  /*2190*/  SHF.R.U32 R45, R52.reuse, 0xd, R52.reuse ;  /* 0x0000000d342d7819 */ /* 0x140fe40000001634 */
[----:B------:R-:W-:-:S02]  /*21a0*/  SHF.R.U32 R46, R52, 0x16, R52 ;  /* 0x00000016342e7819 */ /* 0x000fc40000001634 */
[----:B------:R-:W-:Y:S02]  /*21b0*/  PRMT R43, R43, 0x3210, RZ ;  /* 0x000032102b2b7816 */ /* 0x000fe400000000ff */
[----:B------:R-:W-:Y:S02]  /*21c0*/  LOP3.LUT R36, R37, R29, R48, 0xca, !PT ;  /* 0x0000001d25247212 */ /* 0x000fe400078eca30 */
[----:B------:R-:W-:Y:S02]  /*21d0*/  PRMT R28, R28, 0x3210, RZ ;  /* 0x000032101c1c7816 */ /* 0x000fe400000000ff */
[----:B------:R-:W-:Y:S02]  /*21e0*/  LOP3.LUT R45, R46, R45, R26, 0x96, !PT ;  /* 0x0000002d2e2d7212 */ /* 0x000fe400078e961a */
[----:B------:R-:W-:Y:S02]  /*21f0*/  IADD3 R46, PT, PT, R36, R43, R28 ;  /* 0x0000002b242e7210 */ /* 0x000fe40007ffe01c */
[----:B------:R-:W-:-:S02]  /*2200*/  SHF.R.U32 R42, R40, 0x7, R40 ;  /* 0x00000007282a7819 */ /* 0x000fc40000001628 */
[----:B------:R-:W-:Y:S01]  /*2210*/  SHF.R.U32 R41, R40, 0x12, R40 ;  /* 0x0000001228297819 */ /* 0x000fe20000001628 */
[----:B------:R-:W-:Y:S01]  /*2220*/  IMAD.IADD R36, R46, 0x1, R35 ;  /* 0x000000012e247824 */ /* 0x000fe200078e0223 */
[----:B------:R-:W-:Y:S02]  /*2230*/  SHF.R.S64 R47, R16, R8, RZ ;  /* 0x00000008102f7219 */ /* 0x000fe400000010ff */
[----:B------:R-:W-:Y:S02]  /*2240*/  PRMT R26, R39, 0x3210, RZ ;  /* 0x00003210271a7816 */ /* 0x000fe400000000ff */
[----:B------:R-:W-:Y:S02]  /*2250*/  LOP3.LUT R42, R47, R41, R42, 0x96, !PT ;  /* 0x000000292f2a7212 */ /* 0x000fe400078e962a */
[C-C-:B------:R-:W-:Y:S02]  /*2260*/  SHF.R.U32 R43, R36.reuse, 0x6, R36.reuse ;  /* 0x00000006242b7819 */ /* 0x140fe40000001624 */
[----:B------:R-:W-:-:S02]  /*2270*/  SHF.R.U32 R50, R36, 0xb, R36 ;  /* 0x0000000b24327819 */ /* 0x000fc40000001624 */
[----:B------:R-:W-:Y:S02]  /*2280*/  SHF.R.U32 R47, R36, 0x19, R36 ;  /* 0x00000019242f7819 */ /* 0x000fe40000001624 */
[----:B------:R-:W-:Y:S02]  /*2290*/  SHF.R.U32 R28, R39, 0x11, R39 ;  /* 0x00000011271c7819 */ /* 0x000fe40000001627 */
[----:B------:R-:W-:Y:S02]  /*22a0*/  LOP3.LUT R43, R47, R50, R43, 0x96, !PT ;  /* 0x000000322f2b7212 */ /* 0x000fe400078e962b */
[----:B------:R-:W-:Y:S02]  /*22b0*/  PRMT R50, R48, 0x3210, RZ ;  /* 0x0000321030327816 */ /* 0x000fe400000000ff */
[----:B------:R-:W-:Y:S02]  /*22c0*/  SHF.R.U32 R41, R39, 0x13, R39 ;  /* 0x0000001327297819 */ /* 0x000fe40000001627 */
[----:B------:R-:W-:-:S02]  /*22d0*/  SHF.R.S64 R49, R26, R9, RZ ;  /* 0x000000091a317219 */ /* 0x000fc400000010ff */
[----:B------:R-:W-:Y:S02]  /*22e0*/  IADD3 R54, PT, PT, R23, 0x2de92c6f, R50 ;  /* 0x2de92c6f17367810 */ /* 0x000fe40007ffe032 */
[----:B------:R-:W-:Y:S02]  /*22f0*/  LOP3.LUT R35, R56, R25, R52, 0xe8, !PT ;  /* 0x0000001938237212 */ /* 0x000fe400078ee834 */
[----:B------:R-:W-:Y:S02]  /*2300*/  PRMT R45, R45, 0x3210, RZ ;  /* 0x000032102d2d7816 */ /* 0x000fe400000000ff */
[----:B------:R-:W-:Y:S02]  /*2310*/  PRMT R46, R46, 0x3210, RZ ;  /* 0x000032102e2e7816 */ /* 0x000fe400000000ff */
[----:B------:R-:W-:Y:S02]  /*2320*/  IADD3 R27, PT, PT, R27, R20, R5 ;  /* 0x000000141b1b7210 */ /* 0x000fe40007ffe005 */
[----:B------:R-:W-:-:S02]  /*2330*/  LOP3.LUT R20, R49, R41, R28, 0x96, !PT ;  /* 0x0000002931147212 */ /* 0x000fc400078e961c */
[----:B------:R-:W-:Y:S02]  /*2340*/  PRMT R54, R54, 0x3210, RZ ;  /* 0x0000321036367816 */ /* 0x000fe400000000ff */
[----:B------:R-:W-:Y:S02]  /*2350*/  LOP3.LUT R41, R36, R37, R29, 0xca, !PT ;  /* 0x0000002524297212 */ /* 0x000fe400078eca1d */
[----:B------:R-:W-:Y:S02]  /*2360*/  PRMT R43, R43, 0x3210, RZ ;  /* 0x000032102b2b7816 */ /* 0x000fe400000000ff */
[----:B------:R-:W-:Y:S02]  /*2370*/  IADD3 R45, PT, PT, R35, R46, R45 ;  /* 0x0000002e232d7210 */ /* 0x000fe40007ffe02d */
[----:B------:R-:W-:Y:S02]  /*2380*/  LOP3.LUT R46, R27, 0x80000000, RZ, 0x3c, !PT ;  /* 0x800000001b2e7812 */ /* 0x000fe400078e3cff */
[----:B------:R-:W-:-:S02]  /*2390*/  SHF.R.U32 R35, R39, 0x7, R39 ;  /* 0x0000000727237819 */ /* 0x000fc40000001627 */
[----:B------:R-:W-:Y:S02]  /*23a0*/  SHF.R.U32 R48, R39, 0x12, R39 ;  /* 0x0000001227307819 */ /* 0x000fe40000001627 */
[----:B------:R-:W-:Y:S02]  /*23b0*/  SHF.R.S64 R55, R26, R8, RZ ;  /* 0x000000081a377219 */ /* 0x000fe400000010ff */
[----:B------:R-:W-:Y:S02]  /*23c0*/  IADD3 R54, PT, PT, R41, R54, R43 ;  /* 0x0000003629367210 */ /* 0x000fe40007ffe02b */
[----:B------:R-:W-:Y:S02]  /*23d0*/  PRMT R28, R46, 0x3210, RZ ;  /* 0x000032102e1c7816 */ /* 0x000fe400000000ff */
        /* <DEDUP_REMOVED lines=10> */
[C-C-:B------:R-:W-:Y:S02]  /*2480*/  SHF.R.U32 R43, R29.reuse, 0x6, R29.reuse ;  /* 0x000000061d2b7819 */ /* 0x140fe4000000161d */
[C-C-:B------:R-:W-:Y:S02]  /*2490*/  SHF.R.U32 R58, R29.reuse, 0xb, R29.reuse ;  /* 0x0000000b1d3a7819 */ /* 0x140fe4000000161d */
[----:B------:R-:W-:Y:S02]  /*24a0*/  SHF.R.U32 R49, R29, 0x19, R29 ;  /* 0x000000191d317819 */ /* 0x000fe4000000161d */
[----:B------:R-:W-:Y:S02]  /*24b0*/  LOP3.LUT R27, R57, R50, R27, 0x96, !PT ;  /* 0x00000032391b7212 */ /* 0x000fe400078e961b */
[C-C-:B------:R-:W-:Y:S02]  /*24c0*/  SHF.R.U32 R41, R46.reuse, 0x7, R46.reuse ;  /* 0x000000072e297819 */ /* 0x140fe4000000162e */
[----:B------:R-:W-:-:S02]  /*24d0*/  SHF.R.U32 R50, R46, 0x12, R46 ;  /* 0x000000122e327819 */ /* 0x000fc4000000162e */
[----:B------:R-:W-:Y:S02]  /*24e0*/  SHF.R.S64 R55, R28, R8, RZ ;  /* 0x000000081c377219 */ /* 0x000fe400000010ff */
[----:B------:R-:W-:Y:S02]  /*24f0*/  LOP3.LUT R25, R52, R56, R45, 0xe8, !PT ;  /* 0x0000003834197212 */ /* 0x000fe400078ee82d */
[----:B------:R-:W-:Y:S02]  /*2500*/  PRMT R47, R47, 0x3210, RZ ;  /* 0x000032102f2f7816 */ /* 0x000fe400000000ff */
[----:B------:R-:W-:Y:S02]  /*2510*/  PRMT R54, R54, 0x3210, RZ ;  /* 0x0000321036367816 */ /* 0x000fe400000000ff */
[----:B------:R-:W-:Y:S02]  /*2520*/  IADD3 R35, PT, PT, R14, 0x4a7484aa, R35 ;  /* 0x4a7484aa0e237810 */ /* 0x000fe40007ffe023 */
[----:B------:R-:W-:-:S02]  /*2530*/  LOP3.LUT R43, R49, R58, R43, 0x96, !PT ;  /* 0x0000003a312b7212 */ /* 0x000fc400078e962b */
[----:B------:R-:W-:Y:S02]  /*2540*/  LOP3.LUT R41, R55, R50, R41, 0x96, !PT ;  /* 0x0000003237297212 */ /* 0x000fe400078e9629 */
[----:B------:R-:W-:Y:S02]  /*2550*/  IADD3 R50, PT, PT, R25, R54, R47 ;  /* 0x0000003619327210 */ /* 0x000fe40007ffe02f */
[----:B------:R-:W-:Y:S02]  /*2560*/  PRMT R54, R35, 0x3210, RZ ;  /* 0x0000321023367816 */ /* 0x000fe400000000ff */
[----:B------:R-:W-:Y:S02]  /*2570*/  LOP3.LUT R25, R29, R36, R37, 0xca, !PT ;  /* 0x000000241d197212 */ /* 0x000fe400078eca25 */
[----:B------:R-:W-:Y:S02]  /*2580*/  PRMT R43, R43, 0x3210, RZ ;  /* 0x000032102b2b7816 */ /* 0x000fe400000000ff */
[----:B------:R-:W-:-:S02]  /*2590*/  IADD3 R23, PT, PT, R20, R23, R5 ;  /* 0x0000001714177210 */ /* 0x000fc40007ffe005 */
[C-C-:B------:R-:W-:Y:S02]  /*25a0*/  SHF.R.U32 R35, R50.reuse, 0x2, R50.reuse ;  /* 0x0000000232237819 */ /* 0x140fe40000001632 */
[C-C-:B------:R-:W-:Y:S02]  /*25b0*/  SHF.R.U32 R58, R50.reuse, 0xd, R50.reuse ;  /* 0x0000000d323a7819 */ /* 0x140fe40000001632 */
[----:B------:R-:W-:Y:S02]  /*25c0*/  SHF.R.U32 R47, R50, 0x16, R50 ;  /* 0x00000016322f7819 */ /* 0x000fe40000001632 */
[----:B------:R-:W-:Y:S02]  /*25d0*/  IADD3 R49, PT, PT, R25, R54, R43 ;  /* 0x0000003619317210 */ /* 0x000fe40007ffe02b */
[----:B------:R-:W-:Y:S02]  /*25e0*/  PRMT R54, R23, 0x3210, RZ ;  /* 0x0000321017367816 */ /* 0x000fe400000000ff */
[----:B------:R-:W-:Y:S01]  /*25f0*/  LOP3.LUT R47, R47, R58, R35, 0x96, !PT ;  /* 0x0000003a2f2f7212 */ /* 0x000fe200078e9623 */
[----:B------:R-:W-:Y:S01]  /*2600*/  IMAD.IADD R35, R49, 0x1, R56 ;  /* 0x0000000131237824 */ /* 0x000fe200078e0238 */
[----:B------:R-:W-:-:S02]  /*2610*/  IADD3 R18, PT, PT, R27, R18, R5 ;  /* 0x000000121b127210 */ /* 0x000fc40007ffe005 */
[C-C-:B------:R-:W-:Y:S02]  /*2620*/  SHF.R.U32 R20, R23.reuse, 0x11, R23.reuse ;  /* 0x0000001117147819 */ /* 0x140fe40000001617 */
[C-C-:B------:R-:W-:Y:S02]  /*2630*/  SHF.R.U32 R25, R23.reuse, 0x13, R23.reuse ;  /* 0x0000001317197819 */ /* 0x140fe40000001617 */
[C---:B------:R-:W-:Y:S02]  /*2640*/  SHF.R.S64 R59, R54.reuse, R9, RZ ;  /* 0x00000009363b7219 */ /* 0x040fe400000010ff */
[C-C-:B------:R-:W-:Y:S02]  /*2650*/  SHF.R.U32 R27, R23.reuse, 0x7, R23.reuse ;  /* 0x00000007171b7819 */ /* 0x140fe40000001617 */
[----:B------:R-:W-:Y:S02]  /*2660*/  SHF.R.U32 R58, R23, 0x12, R23 ;  /* 0x00000012173a7819 */ /* 0x000fe40000001617 */
[----:B------:R-:W-:-:S02]  /*2670*/  SHF.R.S64 R57, R54, R8, RZ ;  /* 0x0000000836397219 */ /* 0x000fc400000010ff */
[----:B------:R-:W-:Y:S02]  /*2680*/  LOP3.LUT R43, R45, R52, R50, 0xe8, !PT ;  /* 0x000000342d2b7212 */ /* 0x000fe400078ee832 */
[----:B------:R-:W-:Y:S02]  /*2690*/  PRMT R47, R47, 0x3210, RZ ;  /* 0x000032102f2f7816 */ /* 0x000fe400000000ff */
[----:B------:R-:W-:Y:S02]  /*26a0*/  PRMT R60, R49, 0x3210, RZ ;  /* 0x00003210313c7816 */ /* 0x000fe400000000ff */
[----:B------:R-:W-:Y:S02]  /*26b0*/  LOP3.LUT R56, R59, R25, R20, 0x96, !PT ;  /* 0x000000193b387212 */ /* 0x000fe400078e9614 */
[----:B------:R-:W-:Y:S02]  /*26c0*/  LOP3.LUT R20, R57, R58, R27, 0x96, !PT ;  /* 0x0000003a39147212 */ /* 0x000fe400078e961b */
[----:B------:R-:W-:-:S02]  /*26d0*/  SHF.R.U32 R49, R35, 0x6, R35 ;  /* 0x0000000623317819 */ /* 0x000fc40000001623 */
[C-C-:B------:R-:W-:Y:S02]  /*26e0*/  SHF.R.U32 R62, R35.reuse, 0xb, R35.reuse ;  /* 0x0000000b233e7819 */ /* 0x140fe40000001623 */
[----:B------:R-:W-:Y:S02]  /*26f0*/  SHF.R.U32 R55, R35, 0x19, R35 ;  /* 0x0000001923377819 */ /* 0x000fe40000001623 */
[----:B------:R-:W-:Y:S02]  /*2700*/  IADD3 R27, PT, PT, R43, R60, R47 ;  /* 0x0000003c2b1b7210 */ /* 0x000fe40007ffe02f */
[----:B------:R-:W-:Y:S02]  /*2710*/  PRMT R60, R37, 0x3210, RZ ;  /* 0x00003210253c7816 */ /* 0x000fe400000000ff */
[----:B------:R-:W-:Y:S02]  /*2720*/  LOP3.LUT R49, R55, R62, R49, 0x96, !PT ;  /* 0x0000003e37317212 */ /* 0x000fe400078e9631 */
[----:B------:R-:W-:-:S02]  /*2730*/  IADD3 R62, PT, PT, R15, 0x5cb0a9dc, R60 ;  /* 0x5cb0a9dc0f3e7810 */ /* 0x000fc40007ffe03c */
[----:B------:R-:W-:Y:S02]  /*2740*/  LOP3.LUT R47, R35, R29, R36, 0xca, !PT ;  /* 0x0000001d232f7212 */ /* 0x000fe400078eca24 */
[----:B------:R-:W-:Y:S02]  /*2750*/  PRMT R62, R62, 0x3210, RZ ;  /* 0x000032103e3e7816 */ /* 0x000fe400000000ff */
[----:B------:R-:W-:Y:S02]  /*2760*/  PRMT R49, R49, 0x3210, RZ ;  /* 0x0000321031317816 */ /* 0x000fe400000000ff */
[C---:B------:R-:W-:Y:S02]  /*2770*/  PRMT R37, R18.reuse, 0x3210, RZ ;  /* 0x0000321012257816 */ /* 0x040fe400000000ff */
[----:B------:R-:W-:Y:S02]  /*2780*/  IADD3 R49, PT, PT, R47, R62, R49 ;  /* 0x0000003e2f317210 */ /* 0x000fe40007ffe031 */
[----:B------:R-:W-:-:S02]  /*2790*/  SHF.R.U32 R25, R18, 0x11, R18 ;  /* 0x0000001112197819 */ /* 0x000fc40000001612 */
[C---:B------:R-:W-:Y:S01]  /*27a0*/  SHF.R.U32 R58, R18.reuse, 0x13, R18 ;  /* 0x00000013123a7819 */ /* 0x040fe20000001612 */
[----:B------:R-:W-:Y:S01]  /*27b0*/  IMAD.IADD R52, R49, 0x1, R52 ;  /* 0x0000000131347824 */ /* 0x000fe200078e0234 */
[----:B------:R-:W-:Y:S02]  /*27c0*/  SHF.R.S64 R61, R37, R9, RZ ;  /* 0x00000009253d7219 */ /* 0x000fe400000010ff */
[C-C-:B------:R-:W-:Y:S02]  /*27d0*/  SHF.R.U32 R43, R18.reuse, 0x7, R18.reuse ;  /* 0x00000007122b7819 */ /* 0x140fe40000001612 */
[----:B------:R-:W-:Y:S02]  /*27e0*/  SHF.R.U32 R60, R18, 0x12, R18 ;  /* 0x00000012123c7819 */ /* 0x000fe40000001612 */
[C-C-:B------:R-:W-:Y:S02]  /*27f0*/  SHF.R.U32 R55, R27.reuse, 0x2, R27.reuse ;  /* 0x000000021b377819 */ /* 0x140fe4000000161b */
[----:B------:R-:W-:-:S02]  /*2800*/  SHF.R.U32 R64, R27, 0xd, R27 ;  /* 0x0000000d1b407819 */ /* 0x000fc4000000161b */
[----:B------:R-:W-:Y:S02]  /*2810*/  SHF.R.U32 R57, R27, 0x16, R27 ;  /* 0x000000161b397819 */ /* 0x000fe4000000161b */
[----:B------:R-:W-:Y:S02]  /*2820*/  SHF.R.S64 R59, R37, R8, RZ ;  /* 0x00000008253b7219 */ /* 0x000fe400000010ff */
[----:B------:R-:W-:Y:S02]  /*2830*/  LOP3.LUT R25, R61, R58, R25, 0x96, !PT ;  /* 0x0000003a3d197212 */ /* 0x000fe400078e9619 */
[----:B------:R-:W-:Y:S02]  /*2840*/  PRMT R58, R49, 0x3210, RZ ;  /* 0x00003210313a7816 */ /* 0x000fe400000000ff */
[----:B------:R-:W-:Y:S02]  /*2850*/  LOP3.LUT R55, R57, R64, R55, 0x96, !PT ;  /* 0x0000004039377212 */ /* 0x000fe400078e9637 */
[----:B------:R-:W-:-:S02]  /*2860*/  LOP3.LUT R43, R59, R60, R43, 0x96, !PT ;  /* 0x0000003c3b2b7212 */ /* 0x000fc400078e962b */
[----:B------:R-:W-:Y:S02]  /*2870*/  PRMT R49, R36, 0x3210, RZ ;  /* 0x0000321024317816 */ /* 0x000fe400000000ff */
[C-C-:B------:R-:W-:Y:S02]  /*2880*/  SHF.R.U32 R57, R52.reuse, 0x6, R52.reuse ;  /* 0x0000000634397819 */ /* 0x140fe40000001634 */
[C-C-:B------:R-:W-:Y:S02]  /*2890*/  SHF.R.U32 R60, R52.reuse, 0xb, R52.reuse ;  /* 0x0000000b343c7819 */ /* 0x140fe40000001634 */
[----:B------:R-:W-:Y:S02]  /*28a0*/  SHF.R.U32 R59, R52, 0x19, R52 ;  /* 0x00000019343b7819 */ /* 0x000fe40000001634 */
[----:B------:R-:W-:Y:S02]  /*28b0*/  IADD3 R15, PT, PT, R56, R15, R5 ;  /* 0x0000000f380f7210 */ /* 0x000fe40007ffe005 */
[----:B------:R-:W-:-:S02]  /*28c0*/  IADD3 R49, PT, PT, R16, 0x76f988da, R49 ;  /* 0x76f988da10317810 */ /* 0x000fc40007ffe031 */
[----:B------:R-:W-:Y:S02]  /*28d0*/  LOP3.LUT R57, R59, R60, R57, 0x96, !PT ;  /* 0x0000003c3b397212 */ /* 0x000fe400078e9639 */
[----:B------:R-:W-:Y:S02]  /*28e0*/  LOP3.LUT R47, R50, R45, R27, 0xe8, !PT ;  /* 0x0000002d322f7212 */ /* 0x000fe400078ee81b */
[----:B------:R-:W-:Y:S02]  /*28f0*/  PRMT R55, R55, 0x3210, RZ ;  /* 0x0000321037377816 */ /* 0x000fe400000000ff */
[----:B------:R-:W-:Y:S02]  /*2900*/  PRMT R36, R15, 0x3210, RZ ;  /* 0x000032100f247816 */ /* 0x000fe400000000ff */
[----:B------:R-:W-:Y:S02]  /*2910*/  PRMT R60, R49, 0x3210, RZ ;  /* 0x00003210313c7816 */ /* 0x000fe400000000ff */
[----:B------:R-:W-:-:S02]  /*2920*/  LOP3.LUT R49, R52, R35, R29, 0xca, !PT ;  /* 0x0000002334317212 */ /* 0x000fc400078eca1d */
[----:B------:R-:W-:Y:S02]  /*2930*/  PRMT R57, R57, 0x3210, RZ ;  /* 0x0000321039397816 */ /* 0x000fe400000000ff */
[----:B------:R-:W-:Y:S02]  /*2940*/  IADD3 R56, PT, PT, R47, R58, R55 ;  /* 0x0000003a2f387210 */ /* 0x000fe40007ffe037 */
[C-C-:B------:R-:W-:Y:S02]  /*2950*/  SHF.R.U32 R47, R15.reuse, 0x11, R15.reuse ;  /* 0x000000110f2f7819 */ /* 0x140fe4000000160f */
[----:B------:R-:W-:Y:S02]  /*2960*/  SHF.R.U32 R58, R15, 0x13, R15 ;  /* 0x000000130f3a7819 */ /* 0x000fe4000000160f */
[----:B------:R-:W-:Y:S02]  /*2970*/  SHF.R.S64 R61, R36, R9, RZ ;  /* 0x00000009243d7219 */ /* 0x000fe400000010ff */
[----:B------:R-:W-:-:S02]  /*2980*/  IADD3 R60, PT, PT, R49, R60, R57 ;  /* 0x0000003c313c7210 */ /* 0x000fc40007ffe039 */
[----:B------:R-:W-:Y:S02]  /*2990*/  IADD3 R14, PT, PT, R25, R14, R5 ;  /* 0x0000000e190e7210 */ /* 0x000fe40007ffe005 */
[----:B------:R-:W-:Y:S01]  /*29a0*/  LOP3.LUT R5, R61, R58, R47, 0x96, !PT ;  /* 0x0000003a3d057212 */ /* 0x000fe200078e962f */
[----:B------:R-:W-:Y:S01]  /*29b0*/  IMAD.IADD R45, R60, 0x1, R45 ;  /* 0x000000013c2d7824 */ /* 0x000fe200078e022d */
[C-C-:B------:R-:W-:Y:S02]  /*29c0*/  SHF.R.U32 R55, R56.reuse, 0x2, R56.reuse ;  /* 0x0000000238377819 */ /* 0x140fe40000001638 */
        /* <DEDUP_REMOVED lines=8> */
[----:B------:R-:W-:-:S02]  /*2a50*/  SHF.R.U32 R49, R45, 0x6, R45 ;  /* 0x000000062d317819 */ /* 0x000fc4000000162d */
[C-C-:B------:R-:W-:Y:S02]  /*2a60*/  SHF.R.U32 R62, R45.reuse, 0xb, R45.reuse ;  /* 0x0000000b2d3e7819 */ /* 0x140fe4000000162d */
[----:B------:R-:W-:Y:S02]  /*2a70*/  SHF.R.U32 R59, R45, 0x19, R45 ;  /* 0x000000192d3b7819 */ /* 0x000fe4000000162d */
[----:B------:R-:W-:Y:S02]  /*2a80*/  LOP3.LUT R57, R27, R50, R56, 0xe8, !PT ;  /* 0x000000321b397212 */ /* 0x000fe400078ee838 */
[----:B------:R-:W-:Y:S02]  /*2a90*/  PRMT R55, R55, 0x3210, RZ ;  /* 0x0000321037377816 */ /* 0x000fe400000000ff */
[----:B------:R-:W-:Y:S02]  /*2aa0*/  PRMT R60, R60, 0x3210, RZ ;  /* 0x000032103c3c7816 */ /* 0x000fe400000000ff */
[----:B------:R-:W-:-:S02]  /*2ab0*/  IADD3 R47, PT, PT, R28, -0x67c1aeae, R47 ;  /* 0x983e51521c2f7810 */ /* 0x000fc40007ffe02f */
[----:B------:R-:W-:Y:S02]  /*2ac0*/  LOP3.LUT R59, R59, R62, R49, 0x96, !PT ;  /* 0x0000003e3b3b7212 */ /* 0x000fe400078e9631 */
[----:B------:R-:W-:Y:S02]  /*2ad0*/  IADD3 R57, PT, PT, R57, R60, R55 ;  /* 0x0000003c39397210 */ /* 0x000fe40007ffe037 */
[----:B------:R-:W-:Y:S02]  /*2ae0*/  PRMT R58, R47, 0x3210, RZ ;  /* 0x000032102f3a7816 */ /* 0x000fe400000000ff */
[----:B------:R-:W-:Y:S02]  /*2af0*/  PRMT R55, R14, 0x3210, RZ ;  /* 0x000032100e377816 */ /* 0x000fe400000000ff */
[----:B------:R-:W-:Y:S02]  /*2b00*/  LOP3.LUT R47, R45, R52, R35, 0xca, !PT ;  /* 0x000000342d2f7212 */ /* 0x000fe400078eca23 */
[----:B------:R-:W-:-:S02]  /*2b10*/  PRMT R59, R59, 0x3210, RZ ;  /* 0x000032103b3b7816 */ /* 0x000fc400000000ff */
[C-C-:B------:R-:W-:Y:S02]  /*2b20*/  SHF.R.U32 R60, R57.reuse, 0x2, R57.reuse ;  /* 0x00000002393c7819 */ /* 0x140fe40000001639 */
[C-C-:B------:R-:W-:Y:S02]  /*2b30*/  SHF.R.U32 R61, R57.reuse, 0xd, R57.reuse ;  /* 0x0000000d393d7819 */ /* 0x140fe40000001639 */
[----:B------:R-:W-:Y:S02]  /*2b40*/  SHF.R.U32 R62, R57, 0x16, R57 ;  /* 0x00000016393e7819 */ /* 0x000fe40000001639 */
[----:B------:R-:W-:Y:S02]  /*2b50*/  PRMT R29, R4, 0x3210, RZ ;  /* 0x00003210041d7816 */ /* 0x000fe400000000ff */
[C-C-:B------:R-:W-:Y:S02]  /*2b60*/  SHF.R.U32 R49, R14.reuse, 0x11, R14.reuse ;  /* 0x000000110e317819 */ /* 0x140fe4000000160e */
[----:B------:R-:W-:-:S02]  /*2b70*/  SHF.R.U32 R4, R14, 0x13, R14 ;  /* 0x000000130e047819 */ /* 0x000fc4000000160e */
[----:B------:R-:W-:Y:S02]  /*2b80*/  SHF.R.S64 R63, R55, R9, RZ ;  /* 0x00000009373f7219 */ /* 0x000fe400000010ff */
[----:B------:R-:W-:Y:S02]  /*2b90*/  IADD3 R59, PT, PT, R47, R58, R59 ;  /* 0x0000003a2f3b7210 */ /* 0x000fe40007ffe03b */
[----:B------:R-:W-:Y:S02]  /*2ba0*/  LOP3.LUT R60, R62, R61, R60, 0x96, !PT ;  /* 0x0000003d3e3c7212 */ /* 0x000fe400078e963c */
[----:B------:R-:W-:Y:S01]  /*2bb0*/  IADD3 R29, PT, PT, R5, R28, R29 ;  /* 0x0000001c051d7210 */ /* 0x000fe20007ffe01d */
[----:B------:R-:W-:Y:S01]  /*2bc0*/  IMAD.IADD R47, R59, 0x1, R50 ;  /* 0x000000013b2f7824 */ /* 0x000fe200078e0232 */
[----:B------:R-:W-:Y:S02]  /*2bd0*/  LOP3.LUT R49, R63, R4, R49, 0x96, !PT ;  /* 0x000000043f317212 */ /* 0x000fe400078e9631 */
[C-C-:B------:R-:W-:Y:S01]  /*2be0*/  SHF.R.U32 R5, R14.reuse, 0x7, R14.reuse ;  /* 0x000000070e057819 */ /* 0x140fe2000000160e */
[----:B------:R-:W-:Y:S01]  /*2bf0*/  VIADD R29, R29, 0x100 ;  /* 0x000001001d1d7836 */ /* 0x000fe20000000000 */
[----:B------:R-:W-:-:S02]  /*2c00*/  SHF.R.U32 R28, R14, 0x12, R14 ;  /* 0x000000120e1c7819 */ /* 0x000fc4000000160e */
[----:B------:R-:W-:Y:S02]  /*2c10*/  SHF.R.S64 R63, R55, R8, RZ ;  /* 0x00000008373f7219 */ /* 0x000fe400000010ff */
[----:B------:R-:W-:Y:S02]  /*2c20*/  LOP3.LUT R50, R56, R27, R57, 0xe8, !PT ;  /* 0x0000001b38327212 */ /* 0x000fe400078ee839 */
[----:B------:R-:W-:Y:S02]  /*2c30*/  PRMT R60, R60, 0x3210, RZ ;  /* 0x000032103c3c7816 */ /* 0x000fe400000000ff */
[----:B------:R-:W-:Y:S02]  /*2c40*/  PRMT R59, R59, 0x3210, RZ ;  /* 0x000032103b3b7816 */ /* 0x000fe400000000ff */
[----:B------:R-:W-:Y:S02]  /*2c50*/  LOP3.LUT R5, R63, R28, R5, 0x96, !PT ;  /* 0x0000001c3f057212 */ /* 0x000fe400078e9605 */
[----:B------:R-:W-:-:S02]  /*2c60*/  IADD3 R28, PT, PT, R50, R59, R60 ;  /* 0x0000003b321c7210 */ /* 0x000fc40007ffe03c */
[----:B------:R-:W-:Y:S02]  /*2c70*/  PRMT R4, R0, 0x3210, RZ ;  /* 0x0000321000047816 */ /* 0x000fe400000000ff */
[C-C-:B------:R-:W-:Y:S02]  /*2c80*/  SHF.R.U32 R58, R47.reuse, 0x6, R47.reuse ;  /* 0x000000062f3a7819 */ /* 0x140fe4000000162f */
[C-C-:B------:R-:W-:Y:S02]  /*2c90*/  SHF.R.U32 R61, R47.reuse, 0xb, R47.reuse ;  /* 0x0000000b2f3d7819 */ /* 0x140fe4000000162f */
[----:B------:R-:W-:Y:S02]  /*2ca0*/  SHF.R.U32 R62, R47, 0x19, R47 ;  /* 0x000000192f3e7819 */ /* 0x000fe4000000162f */
[----:B------:R-:W-:Y:S02]  /*2cb0*/  PRMT R59, R35, 0x3210, RZ ;  /* 0x00003210233b7816 */ /* 0x000fe400000000ff */
[----:B------:R-:W-:-:S02]  /*2cc0*/  IADD3 R16, PT, PT, R49, R16, R4 ;  /* 0x0000001031107210 */ /* 0x000fc40007ffe004 */
[----:B------:R-:W-:Y:S02]  /*2cd0*/  LOP3.LUT R60, R62, R61, R58, 0x96, !PT ;  /* 0x0000003d3e3c7212 */ /* 0x000fe400078e963a */
[----:B------:R-:W-:Y:S02]  /*2ce0*/  IADD3 R59, PT, PT, R26, -0x57ce3993, R59 ;  /* 0xa831c66d1a3b7810 */ /* 0x000fe40007ffe03b */
[----:B------:R-:W-:Y:S02]  /*2cf0*/  PRMT R35, R16, 0x3210, RZ ;  /* 0x0000321010237816 */ /* 0x000fe400000000ff */
[----:B------:R-:W-:Y:S02]  /*2d00*/  PRMT R49, R29, 0x3210, RZ ;  /* 0x000032101d317816 */ /* 0x000fe400000000ff */
[----:B------:R-:W-:Y:S02]  /*2d10*/  PRMT R59, R59, 0x3210, RZ ;  /* 0x000032103b3b7816 */ /* 0x000fe400000000ff */
[----:B------:R-:W-:-:S02]  /*2d20*/  LOP3.LUT R4, R47, R45, R52, 0xca, !PT ;  /* 0x0000002d2f047212 */ /* 0x000fc400078eca34 */
[----:B------:R-:W-:Y:S02]  /*2d30*/  PRMT R60, R60, 0x3210, RZ ;  /* 0x000032103c3c7816 */ /* 0x000fe400000000ff */
[C-C-:B------:R-:W-:Y:S02]  /*2d40*/  SHF.R.U32 R50, R16.reuse, 0x11, R16.reuse ;  /* 0x0000001110327819 */ /* 0x140fe40000001610 */
[----:B------:R-:W-:Y:S02]  /*2d50*/  SHF.R.U32 R61, R16, 0x13, R16 ;  /* 0x00000013103d7819 */ /* 0x000fe40000001610 */
[C-C-:B------:R-:W-:Y:S02]  /*2d60*/  SHF.R.U32 R58, R29.reuse, 0x11, R29.reuse ;  /* 0x000000111d3a7819 */ /* 0x140fe4000000161d */
[----:B------:R-:W-:Y:S02]  /*2d70*/  SHF.R.U32 R63, R29, 0x13, R29 ;  /* 0x000000131d3f7819 */ /* 0x000fe4000000161d */
[----:B------:R-:W-:-:S02]  /*2d80*/  SHF.R.S64 R67, R35, R9, RZ ;  /* 0x0000000923437219 */ /* 0x000fc400000010ff */
[----:B------:R-:W-:Y:S02]  /*2d90*/  SHF.R.S64 R62, R49, R9, RZ ;  /* 0x00000009313e7219 */ /* 0x000fe400000010ff */
[----:B------:R-:W-:Y:S02]  /*2da0*/  IADD3 R60, PT, PT, R4, R59, R60 ;  /* 0x0000003b043c7210 */ /* 0x000fe40007ffe03c */
[----:B------:R-:W-:Y:S02]  /*2db0*/  LOP3.LUT R61, R67, R61, R50, 0x96, !PT ;  /* 0x0000003d433d7212 */ /* 0x000fe400078e9632 */
[----:B------:R-:W-:Y:S01]  /*2dc0*/  LOP3.LUT R58, R62, R63, R58, 0x96, !PT ;  /* 0x0000003f3e3a7212 */ /* 0x000fe200078e963a */
[----:B------:R-:W-:Y:S01]  /*2dd0*/  IMAD.IADD R50, R60, 0x1, R27 ;  /* 0x000000013c327824 */ /* 0x000fe200078e021b */
[C-C-:B------:R-:W-:Y:S02]  /*2de0*/  SHF.R.U32 R64, R28.reuse, 0x2, R28.reuse ;  /* 0x000000021c407819 */ /* 0x140fe4000000161c */
[----:B------:R-:W-:-:S02]  /*2df0*/  SHF.R.U32 R65, R28, 0xd, R28 ;  /* 0x0000000d1c417819 */ /* 0x000fc4000000161c */
[----:B------:R-:W-:Y:S02]  /*2e00*/  SHF.R.U32 R66, R28, 0x16, R28 ;  /* 0x000000161c427819 */ /* 0x000fe4000000161c */
[C-C-:B------:R-:W-:Y:S02]  /*2e10*/  SHF.R.U32 R4, R16.reuse, 0x7, R16.reuse ;  /* 0x0000000710047819 */ /* 0x140fe40000001610 */
[----:B------:R-:W-:Y:S02]  /*2e20*/  SHF.R.U32 R63, R16, 0x12, R16 ;  /* 0x00000012103f7819 */ /* 0x000fe40000001610 */
[----:B------:R-:W-:Y:S02]  /*2e30*/  SHF.R.S64 R62, R35, R8, RZ ;  /* 0x00000008233e7219 */ /* 0x000fe400000010ff */
[----:B------:R-:W-:Y:S02]  /*2e40*/  LOP3.LUT R64, R66, R65, R64, 0x96, !PT ;  /* 0x0000004142407212 */ /* 0x000fe400078e9640 */
[----:B------:R-:W-:-:S02]  /*2e50*/  LOP3.LUT R4, R62, R63, R4, 0x96, !PT ;  /* 0x0000003f3e047212 */ /* 0x000fc400078e9604 */
[C-C-:B------:R-:W-:Y:S02]  /*2e60*/  SHF.R.U32 R27, R50.reuse, 0x6, R50.reuse ;  /* 0x00000006321b7819 */ /* 0x140fe40000001632 */
[C-C-:B------:R-:W-:Y:S02]  /*2e70*/  SHF.R.U32 R66, R50.reuse, 0xb, R50.reuse ;  /* 0x0000000b32427819 */ /* 0x140fe40000001632 */
[----:B------:R-:W-:Y:S02]  /*2e80*/  SHF.R.U32 R65, R50, 0x19, R50 ;  /* 0x0000001932417819 */ /* 0x000fe40000001632 */
[----:B------:R-:W-:Y:S02]  /*2e90*/  PRMT R62, R52, 0x3210, RZ ;  /* 0x00003210343e7816 */ /* 0x000fe400000000ff */
[----:B------:R-:W-:Y:S02]  /*2ea0*/  LOP3.LUT R59, R57, R56, R28, 0xe8, !PT ;  /* 0x00000038393b7212 */ /* 0x000fe400078ee81c */
[----:B------:R-:W-:-:S02]  /*2eb0*/  PRMT R64, R64, 0x3210, RZ ;  /* 0x0000321040407816 */ /* 0x000fc400000000ff */
[----:B------:R-:W-:Y:S02]  /*2ec0*/  PRMT R60, R60, 0x3210, RZ ;  /* 0x000032103c3c7816 */ /* 0x000fe400000000ff */
[----:B------:R-:W-:Y:S02]  /*2ed0*/  LOP3.LUT R65, R65, R66, R27, 0x96, !PT ;  /* 0x0000004241417212 */ /* 0x000fe400078e961b */
[----:B------:R-:W-:Y:S02]  /*2ee0*/  IADD3 R62, PT, PT, R37, -0x4ffcd838, R62 ;  /* 0xb00327c8253e7810 */ /* 0x000fe40007ffe03e */
        /* <DEDUP_REMOVED lines=11> */
[C-C-:B------:R-:W-:Y:S02]  /*2fa0*/  SHF.R.U32 R24, R29.reuse, 0x7, R29.reuse ;  /* 0x000000071d187819 */ /* 0x140fe4000000161d */
[----:B------:R-:W-:Y:S02]  /*2fb0*/  SHF.R.U32 R63, R29, 0x12, R29 ;  /* 0x000000121d3f7819 */ /* 0x000fe4000000161d */
[----:B------:R-:W-:Y:S02]  /*2fc0*/  SHF.R.S64 R66, R49, R8, RZ ;  /* 0x0000000831427219 */ /* 0x000fe400000010ff */
[----:B------:R-:W-:Y:S02]  /*2fd0*/  IADD3 R52, PT, PT, R61, R26, R52 ;  /* 0x0000001a3d347210 */ /* 0x000fe40007ffe034 */
[----:B------:R-:W-:-:S02]  /*2fe0*/  PRMT R61, R45, 0x3210, RZ ;  /* 0x000032102d3d7816 */ /* 0x000fc400000000ff */
[----:B------:R-:W-:Y:S01]  /*2ff0*/  LOP3.LUT R24, R66, R63, R24, 0x96, !PT ;  /* 0x0000003f42187212 */ /* 0x000fe200078e9618 */
[----:B------:R-:W-:Y:S01]  /*3000*/  IMAD.IADD R19, R19, 0x1, R52 ;  /* 0x0000000113137824 */ /* 0x000fe200078e0234 */
[----:B------:R-:W-:Y:S02]  /*3010*/  LOP3.LUT R26, R28, R57, R59, 0xe8, !PT ;  /* 0x000000391c1a7212 */ /* 0x000fe400078ee83b */
[----:B------:R-:W-:Y:S02]  /*3020*/  PRMT R60, R60, 0x3210, RZ ;  /* 0x000032103c3c7816 */ /* 0x000fe400000000ff */
[----:B------:R-:W-:Y:S02]  /*3030*/  PRMT R45, R65, 0x3210, RZ ;  /* 0x00003210412d7816 */ /* 0x000fe400000000ff */
[C-C-:B------:R-:W-:Y:S02]  /*3040*/  SHF.R.U32 R56, R27.reuse, 0x6, R27.reuse ;  /* 0x000000061b387819 */ /* 0x140fe4000000161b */
[----:B------:R-:W-:-:S02]  /*3050*/  SHF.R.U32 R63, R27, 0xb, R27 ;  /* 0x0000000b1b3f7819 */ /* 0x000fc4000000161b */
[----:B------:R-:W-:Y:S02]  /*3060*/  SHF.R.U32 R62, R27, 0x19, R27 ;  /* 0x000000191b3e7819 */ /* 0x000fe4000000161b */
[----:B------:R-:W-:Y:S02]  /*3070*/  IADD3 R26, PT, PT, R26, R45, R60 ;  /* 0x0000002d1a1a7210 */ /* 0x000fe40007ffe03c */
[----:B------:R-:W-:Y:S02]  /*3080*/  IADD3 R61, PT, PT, R54, -0x40a68039, R61 ;  /* 0xbf597fc7363d7810 */ /* 0x000fe40007ffe03d */
[----:B------:R-:W-:Y:S02]  /*3090*/  LOP3.LUT R56, R62, R63, R56, 0x96, !PT ;  /* 0x0000003f3e387212 */ /* 0x000fe400078e9638 */
[C-C-:B------:R-:W-:Y:S02]  /*30a0*/  SHF.R.U32 R45, R26.reuse, 0x2, R26.reuse ;  /* 0x000000021a2d7819 */ /* 0x140fe4000000161a */
[----:B------:R-:W-:-:S02]  /*30b0*/  SHF.R.U32 R60, R26, 0xd, R26 ;  /* 0x0000000d1a3c7819 */ /* 0x000fc4000000161a */
[----:B------:R-:W-:Y:S02]  /*30c0*/  SHF.R.U32 R62, R26, 0x16, R26 ;  /* 0x000000161a3e7819 */ /* 0x000fe4000000161a */
[----:B------:R-:W-:Y:S02]  /*30d0*/  PRMT R61, R61, 0x3210, RZ ;  /* 0x000032103d3d7816 */ /* 0x000fe400000000ff */
[----:B------:R-:W-:Y:S02]  /*30e0*/  LOP3.LUT R52, R27, R50, R47, 0xca, !PT ;  /* 0x000000321b347212 */ /* 0x000fe400078eca2f */
[----:B------:R-:W-:Y:S02]  /*30f0*/  PRMT R56, R56, 0x3210, RZ ;  /* 0x0000321038387816 */ /* 0x000fe400000000ff */
[----:B------:R-:W-:Y:S02]  /*3100*/  LOP3.LUT R60, R62, R60, R45, 0x96, !PT ;  /* 0x0000003c3e3c7212 */ /* 0x000fe400078e962d */
[----:B------:R-:W-:-:S02]  /*3110*/  PRMT R21, R21, 0x3210, RZ ;  /* 0x0000321015157816 */ /* 0x000fc400000000ff */
[----:B------:R-:W-:Y:S02]  /*3120*/  IADD3 R62, PT, PT, R52, R61, R56 ;  /* 0x0000003d343e7210 */ /* 0x000fe40007ffe038 */
[----:B------:R-:W-:Y:S02]  /*3130*/  IADD3 R58, PT, PT, R58, R37, R21 ;  /* 0x000000253a3a7210 */ /* 0x000fe40007ffe015 */
[----:B------:R-:W-:Y:S01]  /*3140*/  PRMT R45, R19, 0x3210, RZ ;  /* 0x00003210132d7816 */ /* 0x000fe200000000ff */
[----:B------:R-:W-:Y:S01]  /*3150*/  IMAD.IADD R52, R62, 0x1, R57 ;  /* 0x000000013e347824 */ /* 0x000fe200078e0239 */
[----:B------:R-:W-:Y:S01]  /*3160*/  PRMT R61, R60, 0x3210, RZ ;  /* 0x000032103c3d7816 */ /* 0x000fe200000000ff */
[----:B------:R-:W-:Y:S01]  /*3170*/  IMAD.IADD R17, R17, 0x1, R58 ;  /* 0x0000000111117824 */ /* 0x000fe200078e023a */
[----:B------:R-:W-:Y:S02]  /*3180*/  PRMT R60, R62, 0x3210, RZ ;  /* 0x000032103e3c7816 */ /* 0x000fe400000000ff */
[----:B------:R-:W-:-:S02]  /*3190*/  SHF.R.U32 R66, R52, 0x6, R52 ;  /* 0x0000000634427819 */ /* 0x000fc40000001634 */
[C-C-:B------:R-:W-:Y:S02]  /*31a0*/  SHF.R.U32 R63, R52.reuse, 0xb, R52.reuse ;  /* 0x0000000b343f7819 */ /* 0x140fe40000001634 */
[----:B------:R-:W-:Y:S02]  /*31b0*/  SHF.R.U32 R62, R52, 0x19, R52 ;  /* 0x00000019343e7819 */ /* 0x000fe40000001634 */
[----:B------:R-:W-:Y:S02]  /*31c0*/  PRMT R58, R47, 0x3210, RZ ;  /* 0x000032102f3a7816 */ /* 0x000fe400000000ff */
[C-C-:B------:R-:W-:Y:S02]  /*31d0*/  SHF.R.U32 R21, R19.reuse, 0x11, R19.reuse ;  /* 0x0000001113157819 */ /* 0x140fe40000001613 */
[----:B------:R-:W-:Y:S02]  /*31e0*/  SHF.R.U32 R56, R19, 0x13, R19 ;  /* 0x0000001313387819 */ /* 0x000fe40000001613 */
[----:B------:R-:W-:-:S02]  /*31f0*/  SHF.R.S64 R64, R45, R9, RZ ;  /* 0x000000092d407219 */ /* 0x000fc400000010ff */
[----:B------:R-:W-:Y:S02]  /*3200*/  LOP3.LUT R37, R59, R28, R26, 0xe8, !PT ;  /* 0x0000001c3b257212 */ /* 0x000fe400078ee81a */
[----:B------:R-:W-:Y:S02]  /*3210*/  LOP3.LUT R66, R62, R63, R66, 0x96, !PT ;  /* 0x0000003f3e427212 */ /* 0x000fe400078e9642 */
[----:B------:R-:W-:Y:S02]  /*3220*/  IADD3 R58, PT, PT, R55, -0x391ff40d, R58 ;  /* 0xc6e00bf3373a7810 */ /* 0x000fe40007ffe03a */
[----:B------:R-:W-:Y:S02]  /*3230*/  LOP3.LUT R57, R64, R56, R21, 0x96, !PT ;  /* 0x0000003840397212 */ /* 0x000fe400078e9615 */
[----:B------:R-:W-:Y:S02]  /*3240*/  IADD3 R37, PT, PT, R37, R60, R61 ;  /* 0x0000003c25257210 */ /* 0x000fe40007ffe03d */
[----:B------:R-:W-:-:S02]  /*3250*/  PRMT R47, R17, 0x3210, RZ ;  /* 0x00003210112f7816 */ /* 0x000fc400000000ff */
[C-C-:B------:R-:W-:Y:S02]  /*3260*/  SHF.R.U32 R21, R19.reuse, 0x7, R19.reuse ;  /* 0x0000000713157819 */ /* 0x140fe40000001613 */
[----:B------:R-:W-:Y:S02]  /*3270*/  SHF.R.U32 R64, R19, 0x12, R19 ;  /* 0x0000001213407819 */ /* 0x000fe40000001613 */
[----:B------:R-:W-:Y:S02]  /*3280*/  SHF.R.S64 R65, R45, R8, RZ ;  /* 0x000000082d417219 */ /* 0x000fe400000010ff */
[----:B------:R-:W-:Y:S02]  /*3290*/  PRMT R58, R58, 0x3210, RZ ;  /* 0x000032103a3a7816 */ /* 0x000fe400000000ff */
[----:B------:R-:W-:Y:S02]  /*32a0*/  LOP3.LUT R61, R52, R27, R50, 0xca, !PT ;  /* 0x0000001b343d7212 */ /* 0x000fe400078eca32 */
[----:B------:R-:W-:-:S02]  /*32b0*/  PRMT R66, R66, 0x3210, RZ ;  /* 0x0000321042427816 */ /* 0x000fc400000000ff */
[C-C-:B------:R-:W-:Y:S02]  /*32c0*/  SHF.R.U32 R56, R17.reuse, 0x11, R17.reuse ;  /* 0x0000001111387819 */ /* 0x140fe40000001611 */
[----:B------:R-:W-:Y:S02]  /*32d0*/  SHF.R.U32 R67, R17, 0x13, R17 ;  /* 0x0000001311437819 */ /* 0x000fe40000001611 */
[----:B------:R-:W-:Y:S02]  /*32e0*/  SHF.R.S64 R68, R47, R9, RZ ;  /* 0x000000092f447219 */ /* 0x000fe400000010ff */
[----:B------:R-:W-:Y:S02]  /*32f0*/  LOP3.LUT R21, R65, R64, R21, 0x96, !PT ;  /* 0x0000004041157212 */ /* 0x000fe400078e9615 */
[C-C-:B------:R-:W-:Y:S02]  /*3300*/  SHF.R.U32 R60, R37.reuse, 0x2, R37.reuse ;  /* 0x00000002253c7819 */ /* 0x140fe40000001625 */
[----:B------:R-:W-:-:S02]  /*3310*/  SHF.R.U32 R63, R37, 0xd, R37 ;  /* 0x0000000d253f7819 */ /* 0x000fc40000001625 */
[----:B------:R-:W-:Y:S02]  /*3320*/  SHF.R.U32 R62, R37, 0x16, R37 ;  /* 0x00000016253e7819 */ /* 0x000fe40000001625 */
[----:B------:R-:W-:Y:S02]  /*3330*/  IADD3 R65, PT, PT, R61, R58, R66 ;  /* 0x0000003a3d417210 */ /* 0x000fe40007ffe042 */
[----:B------:R-:W-:Y:S02]  /*3340*/  LOP3.LUT R56, R68, R67, R56, 0x96, !PT ;  /* 0x0000004344387212 */ /* 0x000fe400078e9638 */
[----:B------:R-:W-:Y:S01]  /*3350*/  LOP3.LUT R67, R62, R63, R60, 0x96, !PT ;  /* 0x0000003f3e437212 */ /* 0x000fe200078e963c */
[C---:B------:R-:W-:Y:S01]  /*3360*/  IMAD.IADD R60, R65.reuse, 0x1, R28 ;  /* 0x00000001413c7824 */ /* 0x040fe200078e021c */
        /* <DEDUP_REMOVED lines=8> */
[----:B------:R-:W-:Y:S02]  /*33f0*/  IADD3 R61, PT, PT, R36, -0x2a586eb9, R61 ;  /* 0xd5a79147243d7810 */ /* 0x000fe40007ffe03d */
[----:B------:R-:W-:Y:S02]  /*3400*/  LOP3.LUT R64, R65, R66, R64, 0x96, !PT ;  /* 0x0000004241407212 */ /* 0x000fe400078e9640 */
        /* <DEDUP_REMOVED lines=8> */
[C-C-:B------:R-:W-:Y:S02]  /*3490*/  SHF.R.U32 R62, R50.reuse, 0x2, R50.reuse ;  /* 0x00000002323e7819 */ /* 0x140fe40000001632 */
[--C-:B------:R-:W-:Y:S01]  /*34a0*/  SHF.R.U32 R63, R50, 0xd, R50.reuse ;  /* 0x0000000d323f7819 */ /* 0x100fe20000001632 */
[----:B------:R-:W-:Y:S01]  /*34b0*/  IMAD.IADD R59, R58, 0x1, R59 ;  /* 0x000000013a3b7824 */ /* 0x000fe200078e023b */
[----:B------:R-:W-:-:S02]  /*34c0*/  SHF.R.U32 R65, R50, 0x16, R50 ;  /* 0x0000001632417819 */ /* 0x000fc40000001632 */
[----:B------:R-:W-:Y:S02]  /*34d0*/  PRMT R44, R44, 0x3210, RZ ;  /* 0x000032102c2c7816 */ /* 0x000fe400000000ff */
[----:B------:R-:W-:Y:S02]  /*34e0*/  PRMT R53, R53, 0x3210, RZ ;  /* 0x0000321035357816 */ /* 0x000fe400000000ff */
[----:B------:R-:W-:Y:S02]  /*34f0*/  LOP3.LUT R62, R65, R63, R62, 0x96, !PT ;  /* 0x0000003f413e7212 */ /* 0x000fe400078e963e */
[----:B------:R-:W-:Y:S02]  /*3500*/  IADD3 R57, PT, PT, R57, R54, R44 ;  /* 0x0000003639397210 */ /* 0x000fe40007ffe02c */
[----:B------:R-:W-:Y:S02]  /*3510*/  IADD3 R61, PT, PT, R56, R55, R53 ;  /* 0x00000037383d7210 */ /* 0x000fe40007ffe035 */
[----:B------:R-:W-:Y:S01]  /*3520*/  LOP3.LUT R55, R37, R26, R50, 0xe8, !PT ;  /* 0x0000001a25377212 */ /* 0x000fe200078ee832 */
[----:B------:R-:W-:Y:S01]  /*3530*/  IMAD.IADD R30, R30, 0x1, R57 ;  /* 0x000000011e1e7824 */ /* 0x000fe200078e0239 */
        /* <DEDUP_REMOVED lines=9> */
[C---:B------:R-:W-:Y:S02]  /*35d0*/  PRMT R27, R22.reuse, 0x3210, RZ ;  /* 0x00003210161b7816 */ /* 0x040fe400000000ff */
[----:B------:R-:W-:Y:S02]  /*35e0*/  IADD3 R56, PT, PT, R35, 0x6ca6351, R56 ;  /* 0x06ca635123387810 */ /* 0x000fe40007ffe038 */
[C-C-:B------:R-:W-:Y:S02]  /*35f0*/  SHF.R.U32 R54, R22.reuse, 0x11, R22.reuse ;  /* 0x0000001116367819 */ /* 0x140fe40000001616 */
[----:B------:R-:W-:Y:S02]  /*3600*/  SHF.R.U32 R61, R22, 0x13, R22 ;  /* 0x00000013163d7819 */ /* 0x000fe40000001616 */
[----:B------:R-:W-:Y:S02]  /*3610*/  SHF.R.S64 R63, R27, R9, RZ ;  /* 0x000000091b3f7219 */ /* 0x000fe400000010ff */
[----:B------:R-:W-:-:S02]  /*3620*/  PRMT R57, R56, 0x3210, RZ ;  /* 0x0000321038397816 */ /* 0x000fc400000000ff */
[----:B------:R-:W-:Y:S02]  /*3630*/  PRMT R44, R30, 0x3210, RZ ;  /* 0x000032101e2c7816 */ /* 0x000fe400000000ff */
[----:B------:R-:W-:Y:S02]  /*3640*/  LOP3.LUT R56, R59, R60, R52, 0xca, !PT ;  /* 0x0000003c3b387212 */ /* 0x000fe400078eca34 */
[----:B------:R-:W-:Y:S02]  /*3650*/  PRMT R62, R62, 0x3210, RZ ;  /* 0x000032103e3e7816 */ /* 0x000fe400000000ff */
[----:B------:R-:W-:Y:S02]  /*3660*/  LOP3.LUT R54, R63, R61, R54, 0x96, !PT ;  /* 0x0000003d3f367212 */ /* 0x000fe400078e9636 */
[C-C-:B------:R-:W-:Y:S02]  /*3670*/  SHF.R.U32 R58, R30.reuse, 0x11, R30.reuse ;  /* 0x000000111e3a7819 */ /* 0x140fe4000000161e */
[----:B------:R-:W-:-:S02]  /*3680*/  SHF.R.U32 R53, R30, 0x13, R30 ;  /* 0x000000131e357819 */ /* 0x000fc4000000161e */
[----:B------:R-:W-:Y:S02]  /*3690*/  SHF.R.S64 R67, R44, R9, RZ ;  /* 0x000000092c437219 */ /* 0x000fe400000010ff */
[----:B------:R-:W-:Y:S02]  /*36a0*/  IADD3 R61, PT, PT, R56, R57, R62 ;  /* 0x00000039383d7210 */ /* 0x000fe40007ffe03e */
[----:B------:R-:W-:Y:S02]  /*36b0*/  LOP3.LUT R53, R67, R53, R58, 0x96, !PT ;  /* 0x0000003543357212 */ /* 0x000fe400078e963a */
[--C-:B------:R-:W-:Y:S01]  /*36c0*/  SHF.R.U32 R64, R55, 0x2, R55.reuse ;  /* 0x0000000237407819 */ /* 0x100fe20000001637 */
[----:B------:R-:W-:Y:S01]  /*36d0*/  IMAD.IADD R58, R61, 0x1, R26 ;  /* 0x000000013d3a7824 */ /* 0x000fe200078e021a */
[C-C-:B------:R-:W-:Y:S02]  /*36e0*/  SHF.R.U32 R65, R55.reuse, 0xd, R55.reuse ;  /* 0x0000000d37417819 */ /* 0x140fe40000001637 */
[----:B------:R-:W-:-:S02]  /*36f0*/  SHF.R.U32 R66, R55, 0x16, R55 ;  /* 0x0000001637427819 */ /* 0x000fc40000001637 */
[----:B------:R-:W-:Y:S02]  /*3700*/  SHF.R.U32 R63, R58, 0x6, R58 ;  /* 0x000000063a3f7819 */ /* 0x000fe4000000163a */
[----:B------:R-:W-:Y:S02]  /*3710*/  LOP3.LUT R64, R66, R65, R64, 0x96, !PT ;  /* 0x0000004142407212 */ /* 0x000fe400078e9640 */
[C-C-:B------:R-:W-:Y:S02]  /*3720*/  SHF.R.U32 R66, R58.reuse, 0xb, R58.reuse ;  /* 0x0000000b3a427819 */ /* 0x140fe4000000163a */
[----:B------:R-:W-:Y:S02]  /*3730*/  SHF.R.U32 R65, R58, 0x19, R58 ;  /* 0x000000193a417819 */ /* 0x000fe4000000163a */
[----:B------:R-:W-:Y:S02]  /*3740*/  PRMT R52, R52, 0x3210, RZ ;  /* 0x0000321034347816 */ /* 0x000fe400000000ff */
[----:B------:R-:W-:-:S02]  /*3750*/  LOP3.LUT R56, R50, R37, R55, 0xe8, !PT ;  /* 0x0000002532387212 */ /* 0x000fc400078ee837 */
[----:B------:R-:W-:Y:S02]  /*3760*/  PRMT R64, R64, 0x3210, RZ ;  /* 0x0000321040407816 */ /* 0x000fe400000000ff */
[----:B------:R-:W-:Y:S02]  /*3770*/  PRMT R61, R61, 0x3210, RZ ;  /* 0x000032103d3d7816 */ /* 0x000fe400000000ff */
[----:B------:R-:W-:Y:S02]  /*3780*/  LOP3.LUT R63, R65, R66, R63, 0x96, !PT ;  /* 0x00000042413f7212 */ /* 0x000fe400078e963f */
[----:B------:R-:W-:Y:S02]  /*3790*/  IADD3 R52, PT, PT, R49, 0x14292967, R52 ;  /* 0x1429296731347810 */ /* 0x000fe40007ffe034 */
[C-C-:B------:R-:W-:Y:S02]  /*37a0*/  SHF.R.U32 R57, R30.reuse, 0x7, R30.reuse ;  /* 0x000000071e397819 */ /* 0x140fe4000000161e */
[----:B------:R-:W-:-:S02]  /*37b0*/  SHF.R.U32 R62, R30, 0x12, R30 ;  /* 0x000000121e3e7819 */ /* 0x000fc4000000161e */
[----:B------:R-:W-:Y:S02]  /*37c0*/  SHF.R.S64 R67, R44, R8, RZ ;  /* 0x000000082c437219 */ /* 0x000fe400000010ff */
[----:B------:R-:W-:Y:S02]  /*37d0*/  IADD3 R56, PT, PT, R56, R61, R64 ;  /* 0x0000003d38387210 */ /* 0x000fe40007ffe040 */
[----:B------:R-:W-:Y:S02]  /*37e0*/  PRMT R66, R52, 0x3210, RZ ;  /* 0x0000321034427816 */ /* 0x000fe400000000ff */
[----:B------:R-:W-:Y:S02]  /*37f0*/  LOP3.LUT R65, R58, R59, R60, 0xca, !PT ;  /* 0x0000003b3a417212 */ /* 0x000fe400078eca3c */
[----:B------:R-:W-:Y:S02]  /*3800*/  PRMT R63, R63, 0x3210, RZ ;  /* 0x000032103f3f7816 */ /* 0x000fe400000000ff */
[----:B------:R-:W-:-:S02]  /*3810*/  LOP3.LUT R26, R67, R62, R57, 0x96, !PT ;  /* 0x0000003e431a7212 */ /* 0x000fc400078e9639 */
[C-C-:B------:R-:W-:Y:S02]  /*3820*/  SHF.R.U32 R52, R56.reuse, 0x2, R56.reuse ;  /* 0x0000000238347819 */ /* 0x140fe40000001638 */
[C-C-:B------:R-:W-:Y:S02]  /*3830*/  SHF.R.U32 R61, R56.reuse, 0xd, R56.reuse ;  /* 0x0000000d383d7819 */ /* 0x140fe40000001638 */
[----:B------:R-:W-:Y:S02]  /*3840*/  SHF.R.U32 R62, R56, 0x16, R56 ;  /* 0x00000016383e7819 */ /* 0x000fe40000001638 */
[----:B------:R-:W-:Y:S02]  /*3850*/  IADD3 R66, PT, PT, R65, R66, R63 ;  /* 0x0000004241427210 */ /* 0x000fe40007ffe03f */
[----:B------:R-:W-:Y:S02]  /*3860*/  LOP3.LUT R61, R62, R61, R52, 0x96, !PT ;  /* 0x0000003d3e3d7212 */ /* 0x000fe400078e9634 */
[----:B------:R-:W-:Y:S01]  /*3870*/  PRMT R57, R31, 0x3210, RZ ;  /* 0x000032101f397816 */ /* 0x000fe200000000ff */
[----:B------:R-:W-:Y:S01]  /*3880*/  IMAD.IADD R52, R66, 0x1, R37 ;  /* 0x0000000142347824 */ /* 0x000fe200078e0225 */
[----:B------:R-:W-:-:S02]  /*3890*/  PRMT R60, R60, 0x3210, RZ ;  /* 0x000032103c3c7816 */ /* 0x000fc400000000ff */
[----:B------:R-:W-:Y:S02]  /*38a0*/  IADD3 R53, PT, PT, R53, R36, R57 ;  /* 0x0000002435357210 */ /* 0x000fe40007ffe039 */
[C-C-:B------:R-:W-:Y:S02]  /*38b0*/  SHF.R.U32 R57, R52.reuse, 0x6, R52.reuse ;  /* 0x0000000634397819 */ /* 0x140fe40000001634 */
[--C-:B------:R-:W-:Y:S01]  /*38c0*/  SHF.R.U32 R62, R52, 0xb, R52.reuse ;  /* 0x0000000b343e7819 */ /* 0x100fe20000001634 */
[----:B------:R-:W-:Y:S01]  /*38d0*/  IMAD.IADD R32, R32, 0x1, R53 ;  /* 0x0000000120207824 */ /* 0x000fe200078e0235 */
[----:B------:R-:W-:Y:S02]  /*38e0*/  SHF.R.U32 R63, R52, 0x19, R52 ;  /* 0x00000019343f7819 */ /* 0x000fe40000001634 */
[----:B------:R-:W-:Y:S02]  /*38f0*/  LOP3.LUT R36, R55, R50, R56, 0xe8, !PT ;  /* 0x0000003237247212 */ /* 0x000fe400078ee838 */
[----:B------:R-:W-:-:S02]  /*3900*/  PRMT R61, R61, 0x3210, RZ ;  /* 0x000032103d3d7816 */ /* 0x000fc400000000ff */
[----:B------:R-:W-:Y:S02]  /*3910*/  PRMT R37, R66, 0x3210, RZ ;  /* 0x0000321042257816 */ /* 0x000fe400000000ff */
[----:B------:R-:W-:Y:S02]  /*3920*/  IADD3 R60, PT, PT, R45, 0x27b70a85, R60 ;  /* 0x27b70a852d3c7810 */ /* 0x000fe40007ffe03c */
[----:B------:R-:W-:Y:S02]  /*3930*/  LOP3.LUT R57, R63, R62, R57, 0x96, !PT ;  /* 0x0000003e3f397212 */ /* 0x000fe400078e9639 */
[----:B------:R-:W-:Y:S02]  /*3940*/  IADD3 R53, PT, PT, R36, R37, R61 ;  /* 0x0000002524357210 */ /* 0x000fe40007ffe03d */
[----:B------:R-:W-:Y:S02]  /*3950*/  PRMT R61, R60, 0x3210, RZ ;  /* 0x000032103c3d7816 */ /* 0x000fe400000000ff */
[----:B------:R-:W-:-:S02]  /*3960*/  LOP3.LUT R36, R52, R58, R59, 0xca, !PT ;  /* 0x0000003a34247212 */ /* 0x000fc400078eca3b */
[----:B------:R-:W-:Y:S02]  /*3970*/  PRMT R57, R57, 0x3210, RZ ;  /* 0x0000321039397816 */ /* 0x000fe400000000ff */
[C---:B------:R-:W-:Y:S02]  /*3980*/  SHF.R.U32 R37, R53.reuse, 0x2, R53 ;  /* 0x0000000235257819 */ /* 0x040fe40000001635 */
[----:B------:R-:W-:Y:S02]  /*3990*/  IADD3 R61, PT, PT, R36, R61, R57 ;  /* 0x0000003d243d7210 */ /* 0x000fe40007ffe039 */
[C-C-:B------:R-:W-:Y:S02]  /*39a0*/  SHF.R.U32 R60, R53.reuse, 0xd, R53.reuse ;  /* 0x0000000d353c7819 */ /* 0x140fe40000001635 */
[----:B------:R-:W-:Y:S01]  /*39b0*/  SHF.R.U32 R62, R53, 0x16, R53 ;  /* 0x00000016353e7819 */ /* 0x000fe20000001635 */
[----:B------:R-:W-:Y:S01]  /*39c0*/  IMAD.IADD R57, R61, 0x1, R50 ;  /* 0x000000013d397824 */ /* 0x000fe200078e0232 */
[----:B------:R-:W-:-:S02]  /*39d0*/  SHF.R.U32 R31, R22, 0x7, R22 ;  /* 0x00000007161f7819 */ /* 0x000fc40000001616 */
[----:B------:R-:W-:Y:S02]  /*39e0*/  SHF.R.U32 R64, R22, 0x12, R22 ;  /* 0x0000001216407819 */ /* 0x000fe40000001616 */
[C-C-:B------:R-:W-:Y:S02]  /*39f0*/  SHF.R.U32 R66, R57.reuse, 0x6, R57.reuse ;  /* 0x0000000639427819 */ /* 0x140fe40000001639 */
[C-C-:B------:R-:W-:Y:S02]  /*3a00*/  SHF.R.U32 R63, R57.reuse, 0xb, R57.reuse ;  /* 0x0000000b393f7819 */ /* 0x140fe40000001639 */
[----:B------:R-:W-:Y:S02]  /*3a10*/  SHF.R.U32 R36, R57, 0x19, R57 ;  /* 0x0000001939247819 */ /* 0x000fe40000001639 */
[----:B------:R-:W-:Y:S02]  /*3a20*/  SHF.R.S64 R67, R27, R8, RZ ;  /* 0x000000081b437219 */ /* 0x000fe400000010ff */
[----:B------:R-:W-:-:S02]  /*3a30*/  PRMT R33, R33, 0x3210, RZ ;  /* 0x0000321021217816 */ /* 0x000fc400000000ff */
[----:B------:R-:W-:Y:S02]  /*3a40*/  LOP3.LUT R62, R62, R60, R37, 0x96, !PT ;  /* 0x0000003c3e3e7212 */ /* 0x000fe400078e9625 */
[----:B------:R-:W-:Y:S02]  /*3a50*/  PRMT R37, R32, 0x3210, RZ ;  /* 0x0000321020257816 */ /* 0x000fe400000000ff */
        /* <DEDUP_REMOVED lines=8> */
[----:B------:R-:W-:Y:S02]  /*3ae0*/  IADD3 R36, PT, PT, R47, 0x2e1b2138, R36 ;  /* 0x2e1b21382f247810 */ /* 0x000fe40007ffe024 */
[----:B------:R-:W-:Y:S02]  /*3af0*/  LOP3.LUT R54, R56, R55, R53, 0xe8, !PT ;  /* 0x0000003738367212 */ /* 0x000fe400078ee835 */
[----:B------:R-:W-:-:S02]  /*3b00*/  PRMT R62, R62, 0x3210, RZ ;  /* 0x000032103e3e7816 */ /* 0x000fc400000000ff */
[----:B------:R-:W-:Y:S02]  /*3b10*/  PRMT R61, R61, 0x3210, RZ ;  /* 0x000032103d3d7816 */ /* 0x000fe400000000ff */
[----:B------:R-:W-:Y:S02]  /*3b20*/  LOP3.LUT R60, R64, R33, R60, 0x96, !PT ;  /* 0x00000021403c7212 */ /* 0x000fe400078e963c */
[C-C-:B------:R-:W-:Y:S02]  /*3b30*/  SHF.R.U32 R33, R32.reuse, 0x7, R32.reuse ;  /* 0x0000000720217819 */ /* 0x140fe40000001620 */
[----:B------:R-:W-:Y:S02]  /*3b40*/  SHF.R.U32 R64, R32, 0x12, R32 ;  /* 0x0000001220407819 */ /* 0x000fe40000001620 */
[----:B------:R-:W-:Y:S02]  /*3b50*/  SHF.R.S64 R65, R37, R8, RZ ;  /* 0x0000000825417219 */ /* 0x000fe400000010ff */
[----:B------:R-:W-:-:S02]  /*3b60*/  PRMT R36, R36, 0x3210, RZ ;  /* 0x0000321024247816 */ /* 0x000fc400000000ff */
[----:B------:R-:W-:Y:S02]  /*3b70*/  LOP3.LUT R59, R57, R52, R58, 0xca, !PT ;  /* 0x00000034393b7212 */ /* 0x000fe400078eca3a */
[----:B------:R-:W-:Y:S02]  /*3b80*/  PRMT R66, R66, 0x3210, RZ ;  /* 0x0000321042427816 */ /* 0x000fe400000000ff */
[----:B------:R-:W-:Y:S02]  /*3b90*/  IADD3 R54, PT, PT, R54, R61, R62 ;  /* 0x0000003d36367210 */ /* 0x000fe40007ffe03e */
[----:B------:R-:W-:Y:S02]  /*3ba0*/  LOP3.LUT R33, R65, R64, R33, 0x96, !PT ;  /* 0x0000004041217212 */ /* 0x000fe400078e9621 */
[----:B------:R-:W-:Y:S02]  /*3bb0*/  PRMT R35, R34, 0x3210, RZ ;  /* 0x0000321022237816 */ /* 0x000fe400000000ff */
[----:B------:R-:W-:-:S02]  /*3bc0*/  IADD3 R64, PT, PT, R59, R36, R66 ;  /* 0x000000243b407210 */ /* 0x000fc40007ffe042 */
[C-C-:B------:R-:W-:Y:S02]  /*3bd0*/  SHF.R.U32 R50, R54.reuse, 0x2, R54.reuse ;  /* 0x0000000236327819 */ /* 0x140fe40000001636 */
[--C-:B------:R-:W-:Y:S01]  /*3be0*/  SHF.R.U32 R61, R54, 0xd, R54.reuse ;  /* 0x0000000d363d7819 */ /* 0x100fe20000001636 */
[----:B------:R-:W-:Y:S01]  /*3bf0*/  IMAD.IADD R55, R64, 0x1, R55 ;  /* 0x0000000140377824 */ /* 0x000fe200078e0237 */
[----:B------:R-:W-:Y:S02]  /*3c00*/  SHF.R.U32 R63, R54, 0x16, R54 ;  /* 0x00000016363f7819 */ /* 0x000fe40000001636 */
[C-C-:B------:R-:W-:Y:S02]  /*3c10*/  SHF.R.U32 R62, R34.reuse, 0x11, R34.reuse ;  /* 0x00000011223e7819 */ /* 0x140fe40000001622 */
[----:B------:R-:W-:Y:S02]  /*3c20*/  SHF.R.U32 R67, R34, 0x13, R34 ;  /* 0x0000001322437819 */ /* 0x000fe40000001622 */
[----:B------:R-:W-:-:S02]  /*3c30*/  SHF.R.S64 R68, R35, R9, RZ ;  /* 0x0000000923447219 */ /* 0x000fc400000010ff */
[----:B------:R-:W-:Y:S02]  /*3c40*/  LOP3.LUT R63, R63, R61, R50, 0x96, !PT ;  /* 0x0000003d3f3f7212 */ /* 0x000fe400078e9632 */
        /* <DEDUP_REMOVED lines=9> */
[----:B------:R-:W-:Y:S02]  /*3ce0*/  SHF.R.S64 R36, R35, R8, RZ ;  /* 0x0000000823247219 */ /* 0x000fe400000010ff */
[----:B------:R-:W-:-:S02]  /*3cf0*/  IADD3 R59, PT, PT, R44, 0x4d2c6dfc, R59 ;  /* 0x4d2c6dfc2c3b7810 */ /* 0x000fc40007ffe03b */
[----:B------:R-:W-:Y:S02]  /*3d00*/  LOP3.LUT R65, R53, R56, R54, 0xe8, !PT ;  /* 0x0000003835417212 */ /* 0x000fe400078ee836 */
[----:B------:R-:W-:Y:S02]  /*3d10*/  LOP3.LUT R58, R63, R64, R58, 0x96, !PT ;  /* 0x000000403f3a7212 */ /* 0x000fe400078e963a */
[----:B------:R-:W-:Y:S02]  /*3d20*/  LOP3.LUT R36, R36, R50, R61, 0x96, !PT ;  /* 0x0000003224247212 */ /* 0x000fe400078e963d */
[----:B------:R-:W-:Y:S02]  /*3d30*/  PRMT R64, R59, 0x3210, RZ ;  /* 0x000032103b407816 */ /* 0x000fe400000000ff */
[----:B------:R-:W-:Y:S02]  /*3d40*/  IADD3 R50, PT, PT, R65, R67, R66 ;  /* 0x0000004341327210 */ /* 0x000fe40007ffe042 */
[----:B------:R-:W-:-:S02]  /*3d50*/  LOP3.LUT R59, R55, R57, R52, 0xca, !PT ;  /* 0x00000039373b7212 */ /* 0x000fc400078eca34 */
[----:B------:R-:W-:Y:S02]  /*3d60*/  PRMT R58, R58, 0x3210, RZ ;  /* 0x000032103a3a7816 */ /* 0x000fe400000000ff */
[----:B------:R-:W-:Y:S02]  /*3d70*/  PRMT R41, R41, 0x3210, RZ ;  /* 0x0000321029297816 */ /* 0x000fe400000000ff */
[C-C-:B------:R-:W-:Y:S02]  /*3d80*/  SHF.R.U32 R61, R50.reuse, 0x2, R50.reuse ;  /* 0x00000002323d7819 */ /* 0x140fe40000001632 */
[C-C-:B------:R-:W-:Y:S02]  /*3d90*/  SHF.R.U32 R66, R50.reuse, 0xd, R50.reuse ;  /* 0x0000000d32427819 */ /* 0x140fe40000001632 */
[----:B------:R-:W-:Y:S02]  /*3da0*/  SHF.R.U32 R63, R50, 0x16, R50 ;  /* 0x00000016323f7819 */ /* 0x000fe40000001632 */
[----:B------:R-:W-:-:S02]  /*3db0*/  IADD3 R59, PT, PT, R59, R64, R58 ;  /* 0x000000403b3b7210 */ /* 0x000fc40007ffe03a */
[----:B------:R-:W-:Y:S02]  /*3dc0*/  PRMT R42, R42, 0x3210, RZ ;  /* 0x000032102a2a7816 */ /* 0x000fe400000000ff */
[----:B------:R-:W-:Y:S01]  /*3dd0*/  IADD3 R65, PT, PT, R62, R45, R41 ;  /* 0x0000002d3e417210 */ /* 0x000fe20007ffe029 */
[----:B------:R-:W-:Y:S01]  /*3de0*/  IMAD.IADD R58, R59, 0x1, R56 ;  /* 0x000000013b3a7824 */ /* 0x000fe200078e0238 */
[----:B------:R-:W-:Y:S02]  /*3df0*/  LOP3.LUT R61, R63, R66, R61, 0x96, !PT ;  /* 0x000000423f3d7212 */ /* 0x000fe400078e963d */
[----:B------:R-:W-:Y:S01]  /*3e00*/  IADD3 R49, PT, PT, R60, R49, R42 ;  /* 0x000000313c317210 */ /* 0x000fe20007ffe02a */
[----:B------:R-:W-:Y:S01]  /*3e10*/  IMAD.IADD R40, R40, 0x1, R65 ;  /* 0x0000000128287824 */ /* 0x000fe200078e0241 */
[----:B------:R-:W-:Y:S02]  /*3e20*/  LOP3.LUT R41, R54, R53, R50, 0xe8, !PT ;  /* 0x0000003536297212 */ /* 0x000fe400078ee832 */
[----:B------:R-:W-:Y:S01]  /*3e30*/  PRMT R61, R61, 0x3210, RZ ;  /* 0x000032103d3d7816 */ /* 0x000fe200000000ff */
[----:B------:R-:W-:Y:S01]  /*3e40*/  IMAD.IADD R38, R38, 0x1, R49 ;  /* 0x0000000126267824 */ /* 0x000fe200078e0231 */
[----:B------:R-:W-:-:S02]  /*3e50*/  PRMT R42, R59, 0x3210, RZ ;  /* 0x000032103b2a7816 */ /* 0x000fc400000000ff */
[C-C-:B------:R-:W-:Y:S02]  /*3e60*/  SHF.R.U32 R63, R58.reuse, 0x6, R58.reuse ;  /* 0x000000063a3f7819 */ /* 0x140fe4000000163a */
[C-C-:B------:R-:W-:Y:S02]  /*3e70*/  SHF.R.U32 R56, R58.reuse, 0xb, R58.reuse ;  /* 0x0000000b3a387819 */ /* 0x140fe4000000163a */
[----:B------:R-:W-:Y:S02]  /*3e80*/  SHF.R.U32 R45, R58, 0x19, R58 ;  /* 0x000000193a2d7819 */ /* 0x000fe4000000163a */
[----:B------:R-:W-:Y:S02]  /*3e90*/  PRMT R52, R52, 0x3210, RZ ;  /* 0x0000321034347816 */ /* 0x000fe400000000ff */
[----:B------:R-:W-:Y:S02]  /*3ea0*/  IADD3 R49, PT, PT, R41, R42, R61 ;  /* 0x0000002a29317210 */ /* 0x000fe40007ffe03d */
[----:B------:R-:W-:-:S02]  /*3eb0*/  PRMT R42, R40, 0x3210, RZ ;  /* 0x00003210282a7816 */ /* 0x000fc400000000ff */
[----:B------:R-:W-:Y:S02]  /*3ec0*/  LOP3.LUT R63, R45, R56, R63, 0x96, !PT ;  /* 0x000000382d3f7212 */ /* 0x000fe400078e963f */
        /* <DEDUP_REMOVED lines=19> */
[C-C-:B------:R-:W-:Y:S02]  /*4000*/  SHF.R.U32 R45, R38.reuse, 0x7, R38.reuse ;  /* 0x00000007262d7819 */ /* 0x140fe40000001626 */
[----:B------:R-:W-:Y:S02]  /*4010*/  SHF.R.U32 R60, R38, 0x12, R38 ;  /* 0x00000012263c7819 */ /* 0x000fe40000001626 */
[----:B------:R-:W-:Y:S02]  /*4020*/  SHF.R.S64 R66, R41, R8, RZ ;  /* 0x0000000829427219 */ /* 0x000fe400000010ff */
[----:B------:R-:W-:Y:S02]  /*4030*/  PRMT R53, R62, 0x3210, RZ ;  /* 0x000032103e357816 */ /* 0x000fe400000000ff */
[----:B------:R-:W-:-:S02]  /*4040*/  LOP3.LUT R45, R66, R60, R45, 0x96, !PT ;  /* 0x0000003c422d7212 */ /* 0x000fc400078e962d */
[C-C-:B------:R-:W-:Y:S02]  /*4050*/  SHF.R.U32 R62, R59.reuse, 0x6, R59.reuse ;  /* 0x000000063b3e7819 */ /* 0x140fe4000000163b */
        /* <DEDUP_REMOVED lines=8> */
[----:B------:R-:W-:Y:S02]  /*40e0*/  PRMT R65, R60, 0x3210, RZ ;  /* 0x000032103c417816 */ /* 0x000fe400000000ff */
[----:B------:R-:W-:Y:S02]  /*40f0*/  LOP3.LUT R64, R59, R58, R55, 0xca, !PT ;  /* 0x0000003a3b407212 */ /* 0x000fe400078eca37 */
[----:B------:R-:W-:-:S02]  /*4100*/  PRMT R66, R62, 0x3210, RZ ;  /* 0x000032103e427816 */ /* 0x000fc400000000ff */
[----:B------:R-:W-:Y:S02]  /*4110*/  PRMT R57, R48, 0x3210, RZ ;  /* 0x0000321030397816 */ /* 0x000fe400000000ff */
[----:B------:R-:W-:Y:S02]  /*4120*/  IADD3 R65, PT, PT, R64, R65, R66 ;  /* 0x0000004140417210 */ /* 0x000fe40007ffe042 */
[C-C-:B------:R-:W-:Y:S02]  /*4130*/  SHF.R.U32 R53, R56.reuse, 0x2, R56.reuse ;  /* 0x0000000238357819 */ /* 0x140fe40000001638 */
[C---:B------:R-:W-:Y:S01]  /*4140*/  SHF.R.U32 R60, R56.reuse, 0xd, R56 ;  /* 0x0000000d383c7819 */ /* 0x040fe20000001638 */
[----:B------:R-:W-:Y:S01]  /*4150*/  IMAD.IADD R54, R65, 0x1, R54 ;  /* 0x0000000141367824 */ /* 0x000fe200078e0236 */
        /* <DEDUP_REMOVED lines=10> */
[----:B------:R-:W-:Y:S02]  /*4200*/  IADD3 R57, PT, PT, R52, R47, R57 ;  /* 0x0000002f34397210 */ /* 0x000fe40007ffe039 */
[----:B------:R-:W-:Y:S02]  /*4210*/  LOP3.LUT R47, R49, R50, R56, 0xe8, !PT ;  /* 0x00000032312f7212 */ /* 0x000fe400078ee838 */
[----:B------:R-:W-:Y:S01]  /*4220*/  PRMT R53, R53, 0x3210, RZ ;  /* 0x0000321035357816 */ /* 0x000fe200000000ff */
[----:B------:R-:W-:Y:S01]  /*4230*/  IMAD.IADD R46, R46, 0x1, R57 ;  /* 0x000000012e2e7824 */ /* 0x000fe200078e0239 */
[----:B------:R-:W-:-:S02]  /*4240*/  PRMT R52, R65, 0x3210, RZ ;  /* 0x0000321041347816 */ /* 0x000fc400000000ff */
[----:B------:R-:W-:Y:S02]  /*4250*/  IADD3 R60, PT, PT, R35, 0x766a0abb, R60 ;  /* 0x766a0abb233c7810 */ /* 0x000fe40007ffe03c */
[----:B------:R-:W-:Y:S02]  /*4260*/  LOP3.LUT R55, R63, R62, R55, 0x96, !PT ;  /* 0x0000003e3f377212 */ /* 0x000fe400078e9637 */
[----:B------:R-:W-:Y:S02]  /*4270*/  IADD3 R53, PT, PT, R47, R52, R53 ;  /* 0x000000342f357210 */ /* 0x000fe40007ffe035 */
[----:B------:R-:W-:Y:S02]  /*4280*/  PRMT R43, R43, 0x3210, RZ ;  /* 0x000032102b2b7816 */ /* 0x000fe400000000ff */
[----:B------:R-:W-:Y:S02]  /*4290*/  PRMT R52, R60, 0x3210, RZ ;  /* 0x000032103c347816 */ /* 0x000fe400000000ff */
[----:B------:R-:W-:-:S02]  /*42a0*/  LOP3.LUT R47, R54, R59, R58, 0xca, !PT ;  /* 0x0000003b362f7212 */ /* 0x000fc400078eca3a */
[----:B------:R-:W-:Y:S02]  /*42b0*/  PRMT R55, R55, 0x3210, RZ ;  /* 0x0000321037377816 */ /* 0x000fe400000000ff */
[----:B------:R-:W-:Y:S02]  /*42c0*/  IADD3 R44, PT, PT, R61, R44, R43 ;  /* 0x0000002c3d2c7210 */ /* 0x000fe40007ffe02b */
[C-C-:B------:R-:W-:Y:S02]  /*42d0*/  SHF.R.U32 R57, R53.reuse, 0x2, R53.reuse ;  /* 0x0000000235397819 */ /* 0x140fe40000001635 */
[C---:B------:R-:W-:Y:S01]  /*42e0*/  SHF.R.U32 R60, R53.reuse, 0xd, R53 ;  /* 0x0000000d353c7819 */ /* 0x040fe20000001635 */
[----:B------:R-:W-:Y:S01]  /*42f0*/  IMAD.IADD R39, R44, 0x1, R39 ;  /* 0x000000012c277824 */ /* 0x000fe200078e0227 */
[----:B------:R-:W-:Y:S02]  /*4300*/  SHF.R.U32 R62, R53, 0x16, R53 ;  /* 0x00000016353e7819 */ /* 0x000fe40000001635 */
[----:B------:R-:W-:-:S02]  /*4310*/  IADD3 R61, PT, PT, R47, R52, R55 ;  /* 0x000000342f3d7210 */ /* 0x000fc40007ffe037 */
[----:B------:R-:W-:Y:S02]  /*4320*/  LOP3.LUT R57, R62, R60, R57, 0x96, !PT ;  /* 0x0000003c3e397212 */ /* 0x000fe400078e9639 */
[----:B------:R-:W-:Y:S01]  /*4330*/  LOP3.LUT R52, R56, R49, R53, 0xe8, !PT ;  /* 0x0000003138347212 */ /* 0x000fe200078ee835 */
[----:B------:R-:W-:Y:S01]  /*4340*/  IMAD.IADD R55, R61, 0x1, R50 ;  /* 0x000000013d377824 */ /* 0x000fe200078e0232 */
[----:B------:R-:W-:Y:S02]  /*4350*/  PRMT R50, R57, 0x3210, RZ ;  /* 0x0000321039327816 */ /* 0x000fe400000000ff */
[----:B------:R-:W-:Y:S02]  /*4360*/  PRMT R57, R61, 0x3210, RZ ;  /* 0x000032103d397816 */ /* 0x000fe400000000ff */
[C-C-:B------:R-:W-:Y:S02]  /*4370*/  SHF.R.U32 R67, R55.reuse, 0x6, R55.reuse ;  /* 0x0000000637437819 */ /* 0x140fe40000001637 */
[----:B------:R-:W-:-:S02]  /*4380*/  SHF.R.U32 R62, R55, 0xb, R55 ;  /* 0x0000000b373e7819 */ /* 0x000fc40000001637 */
[----:B------:R-:W-:Y:S02]  /*4390*/  SHF.R.U32 R61, R55, 0x19, R55 ;  /* 0x00000019373d7819 */ /* 0x000fe40000001637 */
[----:B------:R-:W-:Y:S02]  /*43a0*/  PRMT R58, R58, 0x3210, RZ ;  /* 0x000032103a3a7816 */ /* 0x000fe400000000ff */
[----:B------:R-:W-:Y:S02]  /*43b0*/  PRMT R43, R46, 0x3210, RZ ;  /* 0x000032102e2b7816 */ /* 0x000fe400000000ff */
[----:B------:R-:W-:Y:S02]  /*43c0*/  IADD3 R52, PT, PT, R52, R57, R50 ;  /* 0x0000003934347210 */ /* 0x000fe40007ffe032 */
[----:B------:R-:W-:Y:S02]  /*43d0*/  LOP3.LUT R67, R61, R62, R67, 0x96, !PT ;  /* 0x0000003e3d437212 */ /* 0x000fe400078e9643 */
[----:B------:R-:W-:-:S02]  /*43e0*/  IADD3 R50, PT, PT, R41, -0x7e3d36d2, R58 ;  /* 0x81c2c92e29327810 */ /* 0x000fc40007ffe03a */
[C-C-:B------:R-:W-:Y:S02]  /*43f0*/  SHF.R.U32 R60, R46.reuse, 0x11, R46.reuse ;  /* 0x000000112e3c7819 */ /* 0x140fe4000000162e */
[----:B------:R-:W-:Y:S02]  /*4400*/  SHF.R.U32 R47, R46, 0x13, R46 ;  /* 0x000000132e2f7819 */ /* 0x000fe4000000162e */
[----:B------:R-:W-:Y:S02]  /*4410*/  SHF.R.S64 R63, R43, R9, RZ ;  /* 0x000000092b3f7219 */ /* 0x000fe400000010ff */
[----:B------:R-:W-:Y:S02]  /*4420*/  PRMT R50, R50, 0x3210, RZ ;  /* 0x0000321032327816 */ /* 0x000fe400000000ff */
[----:B------:R-:W-:Y:S02]  /*4430*/  LOP3.LUT R57, R55, R54, R59, 0xca, !PT ;  /* 0x0000003637397212 */ /* 0x000fe400078eca3b */
[----:B------:R-:W-:-:S02]  /*4440*/  PRMT R67, R67, 0x3210, RZ ;  /* 0x0000321043437816 */ /* 0x000fc400000000ff */
[----:B------:R-:W-:Y:S02]  /*4450*/  LOP3.LUT R60, R63, R47, R60, 0x96, !PT ;  /* 0x0000002f3f3c7212 */ /* 0x000fe400078e963c */
[----:B------:R-:W-:Y:S02]  /*4460*/  PRMT R47, R39, 0x3210, RZ ;  /* 0x00003210272f7816 */ /* 0x000fe400000000ff */
[----:B------:R-:W-:Y:S02]  /*4470*/  IADD3 R68, PT, PT, R57, R50, R67 ;  /* 0x0000003239447210 */ /* 0x000fe40007ffe043 */
[C-C-:B------:R-:W-:Y:S02]  /*4480*/  SHF.R.U32 R61, R52.reuse, 0x2, R52.reuse ;  /* 0x00000002343d7819 */ /* 0x140fe40000001634 */
[C-C-:B------:R-:W-:Y:S02]  /*4490*/  SHF.R.U32 R62, R52.reuse, 0xd, R52.reuse ;  /* 0x0000000d343e7819 */ /* 0x140fe40000001634 */
[----:B------:R-:W-:-:S02]  /*44a0*/  SHF.R.U32 R63, R52, 0x16, R52 ;  /* 0x00000016343f7819 */ /* 0x000fc40000001634 */
[C-C-:B------:R-:W-:Y:S02]  /*44b0*/  SHF.R.U32 R44, R39.reuse, 0x11, R39.reuse ;  /* 0x00000011272c7819 */ /* 0x140fe40000001627 */
[----:B------:R-:W-:Y:S02]  /*44c0*/  SHF.R.U32 R69, R39, 0x13, R39 ;  /* 0x0000001327457819 */ /* 0x000fe40000001627 */
[----:B------:R-:W-:Y:S02]  /*44d0*/  SHF.R.S64 R58, R47, R9, RZ ;  /* 0x000000092f3a7219 */ /* 0x000fe400000010ff */
[----:B------:R-:W-:Y:S01]  /*44e0*/  PRMT R57, R59, 0x3210, RZ ;  /* 0x000032103b397816 */ /* 0x000fe200000000ff */
[----:B------:R-:W-:Y:S01]  /*44f0*/  IMAD.IADD R59, R68, 0x1, R49 ;  /* 0x00000001443b7824 */ /* 0x000fe200078e0231 */
[C-C-:B------:R-:W-:Y:S02]  /*4500*/  SHF.R.U32 R64, R46.reuse, 0x7, R46.reuse ;  /* 0x000000072e407819 */ /* 0x140fe4000000162e */
[----:B------:R-:W-:-:S02]  /*4510*/  SHF.R.U32 R65, R46, 0x12, R46 ;  /* 0x000000122e417819 */ /* 0x000fc4000000162e */
[----:B------:R-:W-:Y:S02]  /*4520*/  SHF.R.S64 R66, R43, R8, RZ ;  /* 0x000000082b427219 */ /* 0x000fe400000010ff */
[----:B------:R-:W-:Y:S02]  /*4530*/  LOP3.LUT R63, R63, R62, R61, 0x96, !PT ;  /* 0x0000003e3f3f7212 */ /* 0x000fe400078e963d */
[----:B------:R-:W-:Y:S02]  /*4540*/  LOP3.LUT R58, R58, R69, R44, 0x96, !PT ;  /* 0x000000453a3a7212 */ /* 0x000fe400078e962c */
        /* <DEDUP_REMOVED lines=9> */
[----:B------:R-:W-:Y:S02]  /*45e0*/  LOP3.LUT R63, R64, R65, R63, 0x96, !PT ;  /* 0x00000041403f7212 */ /* 0x000fe400078e963f */
        /* <DEDUP_REMOVED lines=8> */
[C-C-:B------:R-:W-:Y:S02]  /*4670*/  SHF.R.U32 R61, R50.reuse, 0x2, R50.reuse ;  /* 0x00000002323d7819 */ /* 0x140fe40000001632 */
[C---:B------:R-:W-:Y:S01]  /*4680*/  SHF.R.U32 R64, R50.reuse, 0xd, R50 ;  /* 0x0000000d32407819 */ /* 0x040fe20000001632 */
        /* <DEDUP_REMOVED lines=17> */
[----:B------:R-:W-:-:S02]  /*47a0*/  LOP3.LUT R62, R57, R5, R62, 0x96, !PT ;  /* 0x00000005393e7212 */ /* 0x000fc400078e963e */
[----:B------:R-:W-:Y:S02]  /*47b0*/  IADD3 R54, PT, PT, R43, -0x5d40175f, R54 ;  /* 0xa2bfe8a12b367810 */ /* 0x000fe40007ffe036 */
[C-C-:B------:R-:W-:Y:S02]  /*47c0*/  SHF.R.U32 R64, R37.reuse, 0x2, R37.reuse ;  /* 0x0000000225407819 */ /* 0x140fe40000001625 */
[C-C-:B------:R-:W-:Y:S02]  /*47d0*/  SHF.R.U32 R65, R37.reuse, 0xd, R37.reuse ;  /* 0x0000000d25417819 */ /* 0x140fe40000001625 */
[----:B------:R-:W-:Y:S02]  /*47e0*/  SHF.R.U32 R66, R37, 0x16, R37 ;  /* 0x0000001625427819 */ /* 0x000fe40000001625 */
[----:B------:R-:W-:Y:S02]  /*47f0*/  PRMT R20, R18, 0x3210, RZ ;  /* 0x0000321012147816 */ /* 0x000fe400000000ff */
[----:B------:R-:W-:-:S02]  /*4800*/  PRMT R54, R54, 0x3210, RZ ;  /* 0x0000321036367816 */ /* 0x000fc400000000ff */
[----:B------:R-:W-:Y:S02]  /*4810*/  LOP3.LUT R27, R56, R59, R55, 0xca, !PT ;  /* 0x0000003b381b7212 */ /* 0x000fe400078eca37 */
[----:B------:R-:W-:Y:S02]  /*4820*/  PRMT R62, R62, 0x3210, RZ ;  /* 0x000032103e3e7816 */ /* 0x000fe400000000ff */
[----:B------:R-:W-:Y:S02]  /*4830*/  LOP3.LUT R64, R66, R65, R64, 0x96, !PT ;  /* 0x0000004142407212 */ /* 0x000fe400078e9640 */
[C-C-:B------:R-:W-:Y:S02]  /*4840*/  SHF.R.U32 R57, R18.reuse, 0x11, R18.reuse ;  /* 0x0000001112397819 */ /* 0x140fe40000001612 */
[----:B------:R-:W-:Y:S02]  /*4850*/  SHF.R.U32 R60, R18, 0x13, R18 ;  /* 0x00000013123c7819 */ /* 0x000fe40000001612 */
[----:B------:R-:W-:-:S02]  /*4860*/  SHF.R.S64 R67, R20, R9, RZ ;  /* 0x0000000914437219 */ /* 0x000fc400000010ff */
[----:B------:R-:W-:Y:S02]  /*4870*/  IADD3 R66, PT, PT, R27, R54, R62 ;  /* 0x000000361b427210 */ /* 0x000fe40007ffe03e */
[----:B------:R-:W-:Y:S02]  /*4880*/  PRMT R5, R23, 0x3210, RZ ;  /* 0x0000321017057816 */ /* 0x000fe400000000ff */
[----:B------:R-:W-:Y:S01]  /*4890*/  LOP3.LUT R60, R67, R60, R57, 0x96, !PT ;  /* 0x0000003c433c7212 */ /* 0x000fe200078e9639 */
[----:B------:R-:W-:Y:S01]  /*48a0*/  IMAD.IADD R57, R66, 0x1, R53 ;  /* 0x0000000142397824 */ /* 0x000fe200078e0235 */
[C-C-:B------:R-:W-:Y:S02]  /*48b0*/  SHF.R.U32 R58, R23.reuse, 0x11, R23.reuse ;  /* 0x00000011173a7819 */ /* 0x140fe40000001617 */
[----:B------:R-:W-:Y:S02]  /*48c0*/  SHF.R.U32 R61, R23, 0x13, R23 ;  /* 0x00000013173d7819 */ /* 0x000fe40000001617 */
[----:B------:R-:W-:-:S02]  /*48d0*/  SHF.R.S64 R63, R5, R9, RZ ;  /* 0x00000009053f7219 */ /* 0x000fc400000010ff */
[C-C-:B------:R-:W-:Y:S02]  /*48e0*/  SHF.R.U32 R27, R18.reuse, 0x7, R18.reuse ;  /* 0x00000007121b7819 */ /* 0x140fe40000001612 */
[----:B------:R-:W-:Y:S02]  /*48f0*/  SHF.R.U32 R62, R18, 0x12, R18 ;  /* 0x00000012123e7819 */ /* 0x000fe40000001612 */
[----:B------:R-:W-:Y:S02]  /*4900*/  SHF.R.S64 R65, R20, R8, RZ ;  /* 0x0000000814417219 */ /* 0x000fe400000010ff */
[----:B------:R-:W-:Y:S02]  /*4910*/  LOP3.LUT R58, R63, R61, R58, 0x96, !PT ;  /* 0x0000003d3f3a7212 */ /* 0x000fe400078e963a */
        /* <DEDUP_REMOVED lines=9> */
[----:B------:R-:W-:Y:S02]  /*49b0*/  IADD3 R62, PT, PT, R47, -0x57e599b5, R62 ;  /* 0xa81a664b2f3e7810 */ /* 0x000fe40007ffe03e */
[----:B------:R-:W-:Y:S02]  /*49c0*/  IADD3 R54, PT, PT, R54, R53, R64 ;  /* 0x0000003536367210 */ /* 0x000fe40007ffe040 */
[----:B------:R-:W-:Y:S02]  /*49d0*/  PRMT R66, R62, 0x3210, RZ ;  /* 0x000032103e427816 */ /* 0x000fe400000000ff */
[----:B------:R-:W-:Y:S02]  /*49e0*/  LOP3.LUT R63, R57, R56, R59, 0xca, !PT ;  /* 0x00000038393f7212 */ /* 0x000fe400078eca3b */
[----:B------:R-:W-:-:S02]  /*49f0*/  PRMT R65, R61, 0x3210, RZ ;  /* 0x000032103d417816 */ /* 0x000fc400000000ff */
        /* <DEDUP_REMOVED lines=8> */
[----:B------:R-:W-:Y:S02]  /*4a80*/  PRMT R52, R63, 0x3210, RZ ;  /* 0x000032103f347816 */ /* 0x000fe400000000ff */
[----:B------:R-:W-:Y:S01]  /*4a90*/  PRMT R59, R59, 0x3210, RZ ;  /* 0x000032103b3b7816 */ /* 0x000fe200000000ff */
[----:B------:R-:W-:Y:S01]  /*4aa0*/  IMAD.IADD R14, R55, 0x1, R14 ;  /* 0x00000001370e7824 */ /* 0x000fe200078e020e */
        /* <DEDUP_REMOVED lines=12> */
[C-C-:B------:R-:W-:Y:S02]  /*4b70*/  SHF.R.U32 R59, R35.reuse, 0x2, R35.reuse ;  /* 0x00000002233b7819 */ /* 0x140fe40000001623 */
[C-C-:B------:R-:W-:Y:S02]  /*4b80*/  SHF.R.U32 R62, R35.reuse, 0xd, R35.reuse ;  /* 0x0000000d233e7819 */ /* 0x140fe40000001623 */
[----:B------:R-:W-:Y:S02]  /*4b90*/  SHF.R.U32 R61, R35, 0x16, R35 ;  /* 0x00000016233d7819 */ /* 0x000fe40000001623 */
[----:B------:R-:W-:-:S02]  /*4ba0*/  IADD3 R55, PT, PT, R52, R55, R60 ;  /* 0x0000003734377210 */ /* 0x000fc40007ffe03c */
[----:B------:R-:W-:Y:S02]  /*4bb0*/  IADD3 R58, PT, PT, R58, R41, R4 ;  /* 0x000000293a3a7210 */ /* 0x000fe40007ffe004 */
[----:B------:R-:W-:Y:S01]  /*4bc0*/  PRMT R4, R14, 0x3210, RZ ;  /* 0x000032100e047816 */ /* 0x000fe200000000ff */
[----:B------:R-:W-:Y:S01]  /*4bd0*/  IMAD.IADD R50, R55, 0x1, R50 ;  /* 0x0000000137327824 */ /* 0x000fe200078e0232 */
        /* <DEDUP_REMOVED lines=10> */
[----:B------:R-:W-:-:S02]  /*4c80*/  PRMT R60, R55, 0x3210, RZ ;  /* 0x00003210373c7816 */ /* 0x000fc400000000ff */
[----:B------:R-:W-:Y:S02]  /*4c90*/  LOP3.LUT R25, R67, R64, R25, 0x96, !PT ;  /* 0x0000004043197212 */ /* 0x000fe400078e9619 */
[C-C-:B------:R-:W-:Y:S02]  /*4ca0*/  SHF.R.U32 R67, R50.reuse, 0x6, R50.reuse ;  /* 0x0000000632437819 */ /* 0x140fe40000001632 */
[C-C-:B------:R-:W-:Y:S02]  /*4cb0*/  SHF.R.U32 R62, R50.reuse, 0xb, R50.reuse ;  /* 0x0000000b323e7819 */ /* 0x140fe40000001632 */
[----:B------:R-:W-:Y:S02]  /*4cc0*/  SHF.R.U32 R55, R50, 0x19, R50 ;  /* 0x0000001932377819 */ /* 0x000fe40000001632 */
[----:B------:R-:W-:Y:S02]  /*4cd0*/  PRMT R58, R56, 0x3210, RZ ;  /* 0x00003210383a7816 */ /* 0x000fe400000000ff */
[----:B------:R-:W-:-:S02]  /*4ce0*/  LOP3.LUT R59, R63, R52, R59, 0x96, !PT ;  /* 0x000000343f3b7212 */ /* 0x000fc400078e963b */
[----:B------:R-:W-:Y:S02]  /*4cf0*/  IADD3 R52, PT, PT, R41, R60, R61 ;  /* 0x0000003c29347210 */ /* 0x000fe40007ffe03d */
[----:B------:R-:W-:Y:S02]  /*4d00*/  PRMT R41, R15, 0x3210, RZ ;  /* 0x000032100f297816 */ /* 0x000fe400000000ff */
[----:B------:R-:W-:Y:S02]  /*4d10*/  LOP3.LUT R67, R55, R62, R67, 0x96, !PT ;  /* 0x0000003e37437212 */ /* 0x000fe400078e9643 */
[----:B------:R-:W-:Y:S02]  /*4d20*/  IADD3 R58, PT, PT, R5, -0x3893ae5d, R58 ;  /* 0xc76c51a3053a7810 */ /* 0x000fe40007ffe03a */
[C-C-:B------:R-:W-:Y:S02]  /*4d30*/  SHF.R.U32 R55, R15.reuse, 0x11, R15.reuse ;  /* 0x000000110f377819 */ /* 0x140fe4000000160f */
[----:B------:R-:W-:-:S02]  /*4d40*/  SHF.R.U32 R56, R15, 0x13, R15 ;  /* 0x000000130f387819 */ /* 0x000fc4000000160f */
[----:B------:R-:W-:Y:S02]  /*4d50*/  SHF.R.S64 R68, R41, R9, RZ ;  /* 0x0000000929447219 */ /* 0x000fe400000010ff */
[----:B------:R-:W-:Y:S02]  /*4d60*/  PRMT R58, R58, 0x3210, RZ ;  /* 0x000032103a3a7816 */ /* 0x000fe400000000ff */
[----:B------:R-:W-:Y:S02]  /*4d70*/  LOP3.LUT R61, R50, R53, R57, 0xca, !PT ;  /* 0x00000035323d7212 */ /* 0x000fe400078eca39 */
[----:B------:R-:W-:Y:S02]  /*4d80*/  PRMT R67, R67, 0x3210, RZ ;  /* 0x0000321043437816 */ /* 0x000fe400000000ff */
[----:B------:R-:W-:Y:S02]  /*4d90*/  LOP3.LUT R56, R68, R56, R55, 0x96, !PT ;  /* 0x0000003844387212 */ /* 0x000fe400078e9637 */
        /* <DEDUP_REMOVED lines=10> */
[C-C-:B------:R-:W-:Y:S02]  /*4e40*/  SHF.R.U32 R63, R15.reuse, 0x7, R15.reuse ;  /* 0x000000070f3f7819 */ /* 0x140fe4000000160f */
[----:B------:R-:W-:Y:S02]  /*4e50*/  SHF.R.U32 R60, R15, 0x12, R15 ;  /* 0x000000120f3c7819 */ /* 0x000fe4000000160f */
[----:B------:R-:W-:Y:S02]  /*4e60*/  SHF.R.S64 R58, R41, R8, RZ ;  /* 0x00000008293a7219 */ /* 0x000fe400000010ff */
[----:B------:R-:W-:-:S02]  /*4e70*/  PRMT R67, R62, 0x3210, RZ ;  /* 0x000032103e437816 */ /* 0x000fc400000000ff */
[----:B------:R-:W-:Y:S02]  /*4e80*/  PRMT R57, R57, 0x3210, RZ ;  /* 0x0000321039397816 */ /* 0x000fe400000000ff */
[C-C-:B------:R-:W-:Y:S02]  /*4e90*/  SHF.R.U32 R62, R61.reuse, 0x6, R61.reuse ;  /* 0x000000063d3e7819 */ /* 0x140fe4000000163d */
[C-C-:B------:R-:W-:Y:S02]  /*4ea0*/  SHF.R.U32 R64, R61.reuse, 0xb, R61.reuse ;  /* 0x0000000b3d407819 */ /* 0x140fe4000000163d */
[----:B------:R-:W-:Y:S02]  /*4eb0*/  SHF.R.U32 R65, R61, 0x19, R61 ;  /* 0x000000193d417819 */ /* 0x000fe4000000163d */
[----:B------:R-:W-:Y:S02]  /*4ec0*/  LOP3.LUT R37, R58, R60, R63, 0x96, !PT ;  /* 0x0000003c3a257212 */ /* 0x000fe400078e963f */
[----:B------:R-:W-:-:S02]  /*4ed0*/  IADD3 R63, PT, PT, R4, -0x2e6d17e7, R57 ;  /* 0xd192e819043f7810 */ /* 0x000fc40007ffe039 */
        /* <DEDUP_REMOVED lines=18> */
[C---:B------:R-:W-:Y:S01]  /*5000*/  SHF.R.U32 R62, R54.reuse, 0x6, R54 ;  /* 0x00000006363e7819 */ /* 0x040fe20000001636 */
[----:B------:R-:W-:Y:S01]  /*5010*/  IMAD.IADD R29, R29, 0x1, R56 ;  /* 0x000000011d1d7824 */ /* 0x000fe200078e0238 */
[----:B------:R-:W-:-:S02]  /*5020*/  SHF.R.U32 R43, R54, 0xb, R54 ;  /* 0x0000000b362b7819 */ /* 0x000fc40000001636 */
[----:B------:R-:W-:Y:S02]  /*5030*/  SHF.R.U32 R24, R54, 0x19, R54 ;  /* 0x0000001936187819 */ /* 0x000fe40000001636 */
[----:B------:R-:W-:Y:S02]  /*5040*/  PRMT R58, R53, 0x3210, RZ ;  /* 0x00003210353a7816 */ /* 0x000fe400000000ff */
[----:B------:R-:W-:Y:S02]  /*5050*/  LOP3.LUT R42, R52, R35, R57, 0xe8, !PT ;  /* 0x00000023342a7212 */ /* 0x000fe400078ee839 */
[----:B------:R-:W-:Y:S02]  /*5060*/  PRMT R60, R60, 0x3210, RZ ;  /* 0x000032103c3c7816 */ /* 0x000fe400000000ff */
[----:B------:R-:W-:Y:S02]  /*5070*/  PRMT R21, R63, 0x3210, RZ ;  /* 0x000032103f157816 */ /* 0x000fe400000000ff */
[----:B------:R-:W-:-:S02]  /*5080*/  LOP3.LUT R62, R24, R43, R62, 0x96, !PT ;  /* 0x0000002b183e7212 */ /* 0x000fc400078e963e */
[----:B------:R-:W-:Y:S02]  /*5090*/  IADD3 R58, PT, PT, R41, -0x2966f9dc, R58 ;  /* 0xd6990624293a7810 */ /* 0x000fe40007ffe03a */
[----:B------:R-:W-:Y:S02]  /*50a0*/  IADD3 R42, PT, PT, R42, R21, R60 ;  /* 0x000000152a2a7210 */ /* 0x000fe40007ffe03c */
        /* <DEDUP_REMOVED lines=22> */
[----:B------:R-:W-:-:S02]  /*5210*/  PRMT R60, R62, 0x3210, RZ ;  /* 0x000032103e3c7816 */ /* 0x000fc400000000ff */
[----:B------:R-:W-:Y:S02]  /*5220*/  LOP3.LUT R35, R67, R63, R58, 0x96, !PT ;  /* 0x0000003f43237212 */ /* 0x000fe400078e963a */
[C-C-:B------:R-:W-:Y:S02]  /*5230*/  SHF.R.U32 R62, R53.reuse, 0x6, R53.reuse ;  /* 0x00000006353e7819 */ /* 0x140fe40000001635 */
[C-C-:B------:R-:W-:Y:S02]  /*5240*/  SHF.R.U32 R65, R53.reuse, 0xb, R53.reuse ;  /* 0x0000000b35417819 */ /* 0x140fe40000001635 */
[----:B------:R-:W-:Y:S02]  /*5250*/  SHF.R.U32 R66, R53, 0x19, R53 ;  /* 0x0000001935427819 */ /* 0x000fe40000001635 */
[----:B------:R-:W-:Y:S02]  /*5260*/  PRMT R63, R50, 0x3210, RZ ;  /* 0x00003210323f7816 */ /* 0x000fe400000000ff */
[----:B------:R-:W-:-:S02]  /*5270*/  LOP3.LUT R43, R57, R52, R42, 0xe8, !PT ;  /* 0x00000034392b7212 */ /* 0x000fc400078ee82a */
        /* <DEDUP_REMOVED lines=14> */
[----:B------:R-:W-:Y:S02]  /*5360*/  IADD3 R56, PT, PT, R56, R47, R58 ;  /* 0x0000002f38387210 */ /* 0x000fe40007ffe03a */
[----:B------:R-:W-:Y:S02]  /*5370*/  PRMT R60, R61, 0x3210, RZ ;  /* 0x000032103d3c7816 */ /* 0x000fe400000000ff */
[----:B------:R-:W-:Y:S01]  /*5380*/  PRMT R58, R50, 0x3210, RZ ;  /* 0x00003210323a7816 */ /* 0x000fe200000000ff */
[----:B------:R-:W-:Y:S01]  /*5390*/  IMAD.IADD R56, R19, 0x1, R56 ;  /* 0x0000000113387824 */ /* 0x000fe200078e0238 */
[----:B------:R-:W-:Y:S02]  /*53a0*/  LOP3.LUT R47, R42, R57, R43, 0xe8, !PT ;  /* 0x000000392a2f7212 */ /* 0x000fe400078ee82b */
[----:B------:R-:W-:-:S02]  /*53b0*/  PRMT R50, R67, 0x3210, RZ ;  /* 0x0000321043327816 */ /* 0x000fc400000000ff */
[C-C-:B------:R-:W-:Y:S02]  /*53c0*/  SHF.R.U32 R61, R52.reuse, 0x6, R52.reuse ;  /* 0x00000006343d7819 */ /* 0x140fe40000001634 */
[C-C-:B------:R-:W-:Y:S02]  /*53d0*/  SHF.R.U32 R62, R52.reuse, 0xb, R52.reuse ;  /* 0x0000000b343e7819 */ /* 0x140fe40000001634 */
[----:B------:R-:W-:Y:S02]  /*53e0*/  SHF.R.U32 R63, R52, 0x19, R52 ;  /* 0x00000019343f7819 */ /* 0x000fe40000001634 */
[----:B------:R-:W-:Y:S02]  /*53f0*/  IADD3 R60, PT, PT, R21, 0x106aa070, R60 ;  /* 0x106aa070153c7810 */ /* 0x000fe40007ffe03c */
[----:B------:R-:W-:Y:S02]  /*5400*/  IADD3 R50, PT, PT, R47, R50, R58 ;  /* 0x000000322f327210 */ /* 0x000fe40007ffe03a */
[----:B------:R-:W-:-:S02]  /*5410*/  LOP3.LUT R61, R63, R62, R61, 0x96, !PT ;  /* 0x0000003e3f3d7212 */ /* 0x000fc400078e963d */
[----:B------:R-:W-:Y:S02]  /*5420*/  PRMT R58, R60, 0x3210, RZ ;  /* 0x000032103c3a7816 */ /* 0x000fe400000000ff */
[C-C-:B------:R-:W-:Y:S02]  /*5430*/  SHF.R.U32 R19, R50.reuse, 0x2, R50.reuse ;  /* 0x0000000232137819 */ /* 0x140fe40000001632 */
[C-C-:B------:R-:W-:Y:S02]  /*5440*/  SHF.R.U32 R60, R50.reuse, 0xd, R50.reuse ;  /* 0x0000000d323c7819 */ /* 0x140fe40000001632 */
[----:B------:R-:W-:Y:S02]  /*5450*/  SHF.R.U32 R62, R50, 0x16, R50 ;  /* 0x00000016323e7819 */ /* 0x000fe40000001632 */
[----:B------:R-:W-:Y:S02]  /*5460*/  LOP3.LUT R47, R52, R53, R54, 0xca, !PT ;  /* 0x00000035342f7212 */ /* 0x000fe400078eca36 */
[----:B------:R-:W-:-:S02]  /*5470*/  PRMT R61, R61, 0x3210, RZ ;  /* 0x000032103d3d7816 */ /* 0x000fc400000000ff */
[----:B------:R-:W-:Y:S02]  /*5480*/  LOP3.LUT R60, R62, R60, R19, 0x96, !PT ;  /* 0x0000003c3e3c7212 */ /* 0x000fe400078e9613 */
[----:B------:R-:W-:Y:S02]  /*5490*/  PRMT R26, R26, 0x3210, RZ ;  /* 0x000032101a1a7816 */ /* 0x000fe400000000ff */
[----:B------:R-:W-:Y:S02]  /*54a0*/  IADD3 R62, PT, PT, R47, R58, R61 ;  /* 0x0000003a2f3e7210 */ /* 0x000fe40007ffe03d */
[----:B------:R-:W-:Y:S02]  /*54b0*/  PRMT R19, R56, 0x3210, RZ ;  /* 0x0000321038137816 */ /* 0x000fe400000000ff */
[----:B------:R-:W-:Y:S01]  /*54c0*/  IADD3 R20, PT, PT, R59, R20, R26 ;  /* 0x000000143b147210 */ /* 0x000fe20007ffe01a */
[----:B------:R-:W-:Y:S01]  /*54d0*/  IMAD.IADD R57, R62, 0x1, R57 ;  /* 0x000000013e397824 */ /* 0x000fe200078e0239 */
[----:B------:R-:W-:-:S02]  /*54e0*/  SHF.R.U32 R26, R56, 0x11, R56 ;  /* 0x00000011381a7819 */ /* 0x000fc40000001638 */
[----:B------:R-:W-:Y:S01]  /*54f0*/  SHF.R.U32 R47, R56, 0x13, R56 ;  /* 0x00000013382f7819 */ /* 0x000fe20000001638 */
[----:B------:R-:W-:Y:S01]  /*5500*/  IMAD.IADD R20, R17, 0x1, R20 ;  /* 0x0000000111147824 */ /* 0x000fe200078e0214 */
[----:B------:R-:W-:Y:S02]  /*5510*/  SHF.R.S64 R64, R19, R9, RZ ;  /* 0x0000000913407219 */ /* 0x000fe400000010ff */
[----:B------:R-:W-:Y:S02]  /*5520*/  LOP3.LUT R58, R43, R42, R50, 0xe8, !PT ;  /* 0x0000002a2b3a7212 */ /* 0x000fe400078ee832 */
[----:B------:R-:W-:Y:S02]  /*5530*/  PRMT R60, R60, 0x3210, RZ ;  /* 0x000032103c3c7816 */ /* 0x000fe400000000ff */
[----:B------:R-:W-:Y:S02]  /*5540*/  PRMT R59, R62, 0x3210, RZ ;  /* 0x000032103e3b7816 */ /* 0x000fe400000000ff */
[----:B------:R-:W-:-:S02]  /*5550*/  LOP3.LUT R26, R64, R47, R26, 0x96, !PT ;  /* 0x0000002f401a7212 */ /* 0x000fc400078e961a */
[C-C-:B------:R-:W-:Y:S02]  /*5560*/  SHF.R.U32 R61, R57.reuse, 0x6, R57.reuse ;  /* 0x00000006393d7819 */ /* 0x140fe40000001639 */
[C-C-:B------:R-:W-:Y:S02]  /*5570*/  SHF.R.U32 R62, R57.reuse, 0xb, R57.reuse ;  /* 0x0000000b393e7819 */ /* 0x140fe40000001639 */
[----:B------:R-:W-:Y:S02]  /*5580*/  SHF.R.U32 R63, R57, 0x19, R57 ;  /* 0x00000019393f7819 */ /* 0x000fe40000001639 */
[----:B------:R-:W-:Y:S02]  /*5590*/  IADD3 R47, PT, PT, R58, R59, R60 ;  /* 0x0000003b3a2f7210 */ /* 0x000fe40007ffe03c */
[----:B------:R-:W-:Y:S02]  /*55a0*/  PRMT R60, R54, 0x3210, RZ ;  /* 0x00003210363c7816 */ /* 0x000fe400000000ff */
[----:B------:R-:W-:-:S02]  /*55b0*/  LOP3.LUT R58, R63, R62, R61, 0x96, !PT ;  /* 0x0000003e3f3a7212 */ /* 0x000fc400078e963d */
[----:B------:R-:W-:Y:S02]  /*55c0*/  IADD3 R63, PT, PT, R19, 0x19a4c116, R60 ;  /* 0x19a4c116133f7810 */ /* 0x000fe40007ffe03c */
[----:B------:R-:W-:Y:S02]  /*55d0*/  LOP3.LUT R62, R57, R52, R53, 0xca, !PT ;  /* 0x00000034393e7212 */ /* 0x000fe400078eca35 */
[----:B------:R-:W-:Y:S02]  /*55e0*/  PRMT R63, R63, 0x3210, RZ ;  /* 0x000032103f3f7816 */ /* 0x000fe400000000ff */
[----:B------:R-:W-:Y:S02]  /*55f0*/  PRMT R58, R58, 0x3210, RZ ;  /* 0x000032103a3a7816 */ /* 0x000fe400000000ff */
[C-C-:B------:R-:W-:Y:S02]  /*5600*/  SHF.R.U32 R28, R29.reuse, 0x7, R29.reuse ;  /* 0x000000071d1c7819 */ /* 0x140fe4000000161d */
[----:B------:R-:W-:-:S02]  /*5610*/  SHF.R.U32 R65, R29, 0x12, R29 ;  /* 0x000000121d417819 */ /* 0x000fc4000000161d */
[----:B------:R-:W-:Y:S02]  /*5620*/  SHF.R.S64 R66, R21, R8, RZ ;  /* 0x0000000815427219 */ /* 0x000fe400000010ff */
[C-C-:B------:R-:W-:Y:S02]  /*5630*/  SHF.R.U32 R59, R20.reuse, 0x11, R20.reuse ;  /* 0x00000011143b7819 */ /* 0x140fe40000001614 */
[C---:B------:R-:W-:Y:S02]  /*5640*/  SHF.R.U32 R54, R20.reuse, 0x13, R20 ;  /* 0x0000001314367819 */ /* 0x040fe40000001614 */
[----:B------:R-:W-:Y:S02]  /*5650*/  PRMT R20, R20, 0x3210, RZ ;  /* 0x0000321014147816 */ /* 0x000fe400000000ff */
[----:B------:R-:W-:Y:S02]  /*5660*/  IADD3 R63, PT, PT, R62, R63, R58 ;  /* 0x0000003f3e3f7210 */ /* 0x000fe40007ffe03a */
[----:B------:R-:W-:-:S02]  /*5670*/  LOP3.LUT R28, R66, R65, R28, 0x96, !PT ;  /* 0x00000041421c7212 */ /* 0x000fc400078e961c */
[C---:B------:R-:W-:Y:S01]  /*5680*/  SHF.R.U32 R17, R56.reuse, 0x7, R56 ;  /* 0x0000000738117819 */ /* 0x040fe20000001638 */
[----:B------:R-:W-:Y:S01]  /*5690*/  IMAD.IADD R42, R63, 0x1, R42 ;  /* 0x000000013f2a7824 */ /* 0x000fe200078e022a */
[----:B------:R-:W-:Y:S02]  /*56a0*/  SHF.R.U32 R60, R56, 0x12, R56 ;  /* 0x00000012383c7819 */ /* 0x000fe40000001638 */
[----:B------:R-:W-:Y:S02]  /*56b0*/  SHF.R.S64 R66, R20, R9, RZ ;  /* 0x0000000914427219 */ /* 0x000fe400000010ff */
[----:B------:R-:W-:Y:S02]  /*56c0*/  SHF.R.S64 R65, R19, R8, RZ ;  /* 0x0000000813417219 */ /* 0x000fe400000010ff */
[C-C-:B------:R-:W-:Y:S02]  /*56d0*/  SHF.R.U32 R56, R47.reuse, 0x2, R47.reuse ;  /* 0x000000022f387819 */ /* 0x140fe4000000162f */
[----:B------:R-:W-:-:S02]  /*56e0*/  SHF.R.U32 R61, R47, 0xd, R47 ;  /* 0x0000000d2f3d7819 */ /* 0x000fc4000000162f */
[----:B------:R-:W-:Y:S02]  /*56f0*/  SHF.R.U32 R64, R47, 0x16, R47 ;  /* 0x000000162f407819 */ /* 0x000fe4000000162f */
[----:B------:R-:W-:Y:S02]  /*5700*/  LOP3.LUT R59, R66, R54, R59, 0x96, !PT ;  /* 0x00000036423b7212 */ /* 0x000fe400078e963b */
[----:B------:R-:W-:Y:S02]  /*5710*/  LOP3.LUT R17, R65, R60, R17, 0x96, !PT ;  /* 0x0000003c41117212 */ /* 0x000fe400078e9611 */
[----:B------:R-:W-:Y:S02]  /*5720*/  LOP3.LUT R56, R64, R61, R56, 0x96, !PT ;  /* 0x0000003d40387212 */ /* 0x000fe400078e9638 */
[----:B------:R-:W-:Y:S02]  /*5730*/  PRMT R54, R63, 0x3210, RZ ;  /* 0x000032103f367816 */ /* 0x000fe400000000ff */
[----:B------:R-:W-:-:S02]  /*5740*/  PRMT R61, R53, 0x3210, RZ ;  /* 0x00003210353d7816 */ /* 0x000fc400000000ff */
[C-C-:B------:R-:W-:Y:S02]  /*5750*/  SHF.R.U32 R58, R42.reuse, 0x6, R42.reuse ;  /* 0x000000062a3a7819 */ /* 0x140fe4000000162a */
[C-C-:B------:R-:W-:Y:S02]  /*5760*/  SHF.R.U32 R63, R42.reuse, 0xb, R42.reuse ;  /* 0x0000000b2a3f7819 */ /* 0x140fe4000000162a */
[----:B------:R-:W-:Y:S02]  /*5770*/  SHF.R.U32 R60, R42, 0x19, R42 ;  /* 0x000000192a3c7819 */ /* 0x000fe4000000162a */
[----:B------:R-:W-:Y:S02]  /*5780*/  PRMT R31, R31, 0x3210, RZ ;  /* 0x000032101f1f7816 */ /* 0x000fe400000000ff */
[----:B------:R-:W-:Y:S02]  /*5790*/  LOP3.LUT R53, R50, R43, R47, 0xe8, !PT ;  /* 0x0000002b32357212 */ /* 0x000fe400078ee82f */
[----:B------:R-:W-:-:S02]  /*57a0*/  PRMT R56, R56, 0x3210, RZ ;  /* 0x0000321038387816 */ /* 0x000fc400000000ff */
[----:B------:R-:W-:Y:S02]  /*57b0*/  IADD3 R61, PT, PT, R20, 0x1e376c08, R61 ;  /* 0x1e376c08143d7810 */ /* 0x000fe40007ffe03d */
[----:B------:R-:W-:Y:S02]  /*57c0*/  LOP3.LUT R58, R60, R63, R58, 0x96, !PT ;  /* 0x0000003f3c3a7212 */ /* 0x000fe400078e963a */
[----:B------:R-:W-:Y:S02]  /*57d0*/  IADD3 R5, PT, PT, R26, R5, R31 ;  /* 0x000000051a057210 */ /* 0x000fe40007ffe01f */
[----:B------:R-:W-:Y:S02]  /*57e0*/  IADD3 R26, PT, PT, R53, R54, R56 ;  /* 0x00000036351a7210 */ /* 0x000fe40007ffe038 */
[----:B------:R-:W-:Y:S01]  /*57f0*/  PRMT R54, R61, 0x3210, RZ ;  /* 0x000032103d367816 */ /* 0x000fe200000000ff */
[----:B------:R-:W-:Y:S01]  /*5800*/  IMAD.IADD R30, R30, 0x1, R5 ;  /* 0x000000011e1e7824 */ /* 0x000fe200078e0205 */
[----:B------:R-:W-:-:S02]  /*5810*/  LOP3.LUT R31, R42, R57, R52, 0xca, !PT ;  /* 0x000000392a1f7212 */ /* 0x000fc400078eca34 */
[----:B------:R-:W-:Y:S02]  /*5820*/  PRMT R58, R58, 0x3210, RZ ;  /* 0x000032103a3a7816 */ /* 0x000fe400000000ff */
[C---:B------:R-:W-:Y:S02]  /*5830*/  SHF.R.U32 R53, R26.reuse, 0x2, R26 ;  /* 0x000000021a357819 */ /* 0x040fe4000000161a */
[----:B------:R-:W-:Y:S02]  /*5840*/  IADD3 R54, PT, PT, R31, R54, R58 ;  /* 0x000000361f367210 */ /* 0x000fe40007ffe03a */
[C-C-:B------:R-:W-:Y:S02]  /*5850*/  SHF.R.U32 R56, R26.reuse, 0xd, R26.reuse ;  /* 0x0000000d1a387819 */ /* 0x140fe4000000161a */
[----:B------:R-:W-:Y:S01]  /*5860*/  SHF.R.U32 R60, R26, 0x16, R26 ;  /* 0x000000161a3c7819 */ /* 0x000fe2000000161a */
[----:B------:R-:W-:Y:S01]  /*5870*/  IMAD.IADD R43, R54, 0x1, R43 ;  /* 0x00000001362b7824 */ /* 0x000fe200078e022b */
[----:B------:R-:W-:-:S02]  /*5880*/  PRMT R33, R33, 0x3210, RZ ;  /* 0x0000321021217816 */ /* 0x000fc400000000ff */
[----:B------:R-:W-:Y:S02]  /*5890*/  LOP3.LUT R53, R60, R56, R53, 0x96, !PT ;  /* 0x000000383c357212 */ /* 0x000fe400078e9635 */
[----:B------:R-:W-:Y:S02]  /*58a0*/  IADD3 R31, PT, PT, R59, R4, R33 ;  /* 0x000000043b1f7210 */ /* 0x000fe40007ffe021 */
[----:B------:R-:W-:Y:S02]  /*58b0*/  LOP3.LUT R5, R47, R50, R26, 0xe8, !PT ;  /* 0x000000322f057212 */ /* 0x000fe400078ee81a */
[----:B------:R-:W-:Y:S01]  /*58c0*/  PRMT R53, R53, 0x3210, RZ ;  /* 0x0000321035357816 */ /* 0x000fe200000000ff */
[----:B------:R-:W-:Y:S01]  /*58d0*/  IMAD.IADD R31, R22, 0x1, R31 ;  /* 0x00000001161f7824 */ /* 0x000fe200078e021f */
[----:B------:R-:W-:Y:S02]  /*58e0*/  PRMT R54, R54, 0x3210, RZ ;  /* 0x0000321036367816 */ /* 0x000fe400000000ff */
[----:B------:R-:W-:-:S02]  /*58f0*/  PRMT R4, R30, 0x3210, RZ ;  /* 0x000032101e047816 */ /* 0x000fc400000000ff */
[C-C-:B------:R-:W-:Y:S02]  /*5900*/  SHF.R.U32 R56, R43.reuse, 0x6, R43.reuse ;  /* 0x000000062b387819 */ /* 0x140fe4000000162b */
[C-C-:B------:R-:W-:Y:S02]  /*5910*/  SHF.R.U32 R59, R43.reuse, 0xb, R43.reuse ;  /* 0x0000000b2b3b7819 */ /* 0x140fe4000000162b */
[----:B------:R-:W-:Y:S02]  /*5920*/  SHF.R.U32 R58, R43, 0x19, R43 ;  /* 0x000000192b3a7819 */ /* 0x000fe4000000162b */
[----:B------:R-:W-:Y:S02]  /*5930*/  PRMT R33, R52, 0x3210, RZ ;  /* 0x0000321034217816 */ /* 0x000fe400000000ff */
[----:B------:R-:W-:Y:S02]  /*5940*/  IADD3 R5, PT, PT, R5, R54, R53 ;  /* 0x0000003605057210 */ /* 0x000fe40007ffe035 */
[----:B------:R-:W-:-:S02]  /*5950*/  LOP3.LUT R56, R58, R59, R56, 0x96, !PT ;  /* 0x0000003b3a387212 */ /* 0x000fc400078e9638 */
[----:B------:R-:W-:Y:S02]  /*5960*/  IADD3 R53, PT, PT, R4, 0x2748774c, R33 ;  /* 0x2748774c04357810 */ /* 0x000fe40007ffe021 */
[C-C-:B------:R-:W-:Y:S02]  /*5970*/  SHF.R.U32 R52, R30.reuse, 0x11, R30.reuse ;  /* 0x000000111e347819 */ /* 0x140fe4000000161e */
[----:B------:R-:W-:Y:S02]  /*5980*/  SHF.R.U32 R33, R30, 0x13, R30 ;  /* 0x000000131e217819 */ /* 0x000fe4000000161e */
        /* <DEDUP_REMOVED lines=8> */
[----:B------:R-:W-:-:S02]  /*5a10*/  SHF.R.S64 R58, R4, R9, RZ ;  /* 0x00000009043a7219 */ /* 0x000fc400000010ff */
[----:B------:R-:W-:Y:S01]  /*5a20*/  PRMT R22, R31, 0x3210, RZ ;  /* 0x000032101f167816 */ /* 0x000fe200000000ff */
        /* <DEDUP_REMOVED lines=11> */
[----:B------:R-:W-:-:S02]  /*5ae0*/  LOP3.LUT R33, R26, R47, R5, 0xe8, !PT ;  /* 0x0000002f1a217212 */ /* 0x000fc400078ee805 */
[----:B------:R-:W-:Y:S02]  /*5af0*/  IADD3 R57, PT, PT, R22, 0x34b0bcb5, R57 ;  /* 0x34b0bcb516397810 */ /* 0x000fe40007ffe039 */
[----:B------:R-:W-:Y:S02]  /*5b00*/  LOP3.LUT R56, R58, R59, R56, 0x96, !PT ;  /* 0x0000003b3a387212 */ /* 0x000fe400078e9638 */
[----:B------:R-:W-:Y:S02]  /*5b10*/  LOP3.LUT R31, R60, R31, R30, 0x96, !PT ;  /* 0x0000001f3c1f7212 */ /* 0x000fe400078e961e */
[----:B------:R-:W-:Y:S02]  /*5b20*/  IADD3 R30, PT, PT, R33, R54, R53 ;  /* 0x00000036211e7210 */ /* 0x000fe40007ffe035 */
[----:B------:R-:W-:Y:S02]  /*5b30*/  PRMT R36, R36, 0x3210, RZ ;  /* 0x0000321024247816 */ /* 0x000fe400000000ff */
[----:B------:R-:W-:-:S02]  /*5b40*/  PRMT R54, R57, 0x3210, RZ ;  /* 0x0000321039367816 */ /* 0x000fc400000000ff */
[----:B------:R-:W-:Y:S02]  /*5b50*/  LOP3.LUT R33, R50, R43, R42, 0xca, !PT ;  /* 0x0000002b32217212 */ /* 0x000fe400078eca2a */
[----:B------:R-:W-:Y:S02]  /*5b60*/  PRMT R56, R56, 0x3210, RZ ;  /* 0x0000321038387816 */ /* 0x000fe400000000ff */
[----:B------:R-:W-:Y:S02]  /*5b70*/  PRMT R45, R45, 0x3210, RZ ;  /* 0x000032102d2d7816 */ /* 0x000fe400000000ff */
[----:B------:R-:W-:Y:S02]  /*5b80*/  IADD3 R54, PT, PT, R33, R54, R56 ;  /* 0x0000003621367210 */ /* 0x000fe40007ffe038 */
[----:B------:R-:W-:Y:S02]  /*5b90*/  IADD3 R59, PT, PT, R52, R41, R36 ;  /* 0x00000029343b7210 */ /* 0x000fe40007ffe024 */
[----:B------:R-:W-:Y:S01]  /*5ba0*/  IADD3 R45, PT, PT, R31, R24, R45 ;  /* 0x000000181f2d7210 */ /* 0x000fe20007ffe02d */
[----:B------:R-:W-:Y:S01]  /*5bb0*/  IMAD.IADD R47, R54, 0x1, R47 ;  /* 0x00000001362f7824 */ /* 0x000fe200078e022f */
[--C-:B------:R-:W-:Y:S01]  /*5bc0*/  SHF.R.U32 R53, R30, 0x2, R30.reuse ;  /* 0x000000021e357819 */ /* 0x100fe2000000161e */
[----:B------:R-:W-:Y:S01]  /*5bd0*/  IMAD.IADD R24, R32, 0x1, R59 ;  /* 0x0000000120187824 */ /* 0x000fe200078e023b */
[--C-:B------:R-:W-:Y:S01]  /*5be0*/  SHF.R.U32 R58, R30, 0xd, R30.reuse ;  /* 0x0000000d1e3a7819 */ /* 0x100fe2000000161e */
[----:B------:R-:W-:Y:S01]  /*5bf0*/  IMAD.IADD R34, R34, 0x1, R45 ;  /* 0x0000000122227824 */ /* 0x000fe200078e022d */
[----:B------:R-:W-:-:S02]  /*5c00*/  SHF.R.U32 R57, R30, 0x16, R30 ;  /* 0x000000161e397819 */ /* 0x000fc4000000161e */
[C-C-:B------:R-:W-:Y:S02]  /*5c10*/  SHF.R.U32 R33, R47.reuse, 0x6, R47.reuse ;  /* 0x000000062f217819 */ /* 0x140fe4000000162f */
[C-C-:B------:R-:W-:Y:S02]  /*5c20*/  SHF.R.U32 R52, R47.reuse, 0xb, R47.reuse ;  /* 0x0000000b2f347819 */ /* 0x140fe4000000162f */
[----:B------:R-:W-:Y:S02]  /*5c30*/  SHF.R.U32 R41, R47, 0x19, R47 ;  /* 0x000000192f297819 */ /* 0x000fe4000000162f */
[----:B------:R-:W-:Y:S02]  /*5c40*/  PRMT R32, R24, 0x3210, RZ ;  /* 0x0000321018207816 */ /* 0x000fe400000000ff */
[----:B------:R-:W-:Y:S02]  /*5c50*/  PRMT R45, R42, 0x3210, RZ ;  /* 0x000032102a2d7816 */ /* 0x000fe400000000ff */
[----:B------:R-:W-:-:S02]  /*5c60*/  LOP3.LUT R53, R57, R58, R53, 0x96, !PT ;  /* 0x0000003a39357212 */ /* 0x000fc400078e9635 */
[----:B------:R-:W-:Y:S02]  /*5c70*/  LOP3.LUT R52, R41, R52, R33, 0x96, !PT ;  /* 0x0000003429347212 */ /* 0x000fe400078e9621 */
[----:B------:R-:W-:Y:S02]  /*5c80*/  IADD3 R45, PT, PT, R32, 0x391c0cb3, R45 ;  /* 0x391c0cb3202d7810 */ /* 0x000fe40007ffe02d */
[----:B------:R-:W-:Y:S02]  /*5c90*/  LOP3.LUT R31, R5, R26, R30, 0xe8, !PT ;  /* 0x0000001a051f7212 */ /* 0x000fe400078ee81e */
        /* <DEDUP_REMOVED lines=8> */
[----:B------:R-:W-:-:S02]  /*5d20*/  IADD3 R45, PT, PT, R42, R45, R52 ;  /* 0x0000002d2a2d7210 */ /* 0x000fc40007ffe034 */
[C---:B------:R-:W-:Y:S02]  /*5d30*/  PRMT R24, R34.reuse, 0x3210, RZ ;  /* 0x0000321022187816 */ /* 0x040fe400000000ff */
[C---:B------:R-:W-:Y:S01]  /*5d40*/  SHF.R.U32 R41, R34.reuse, 0x11, R34 ;  /* 0x0000001122297819 */ /* 0x040fe20000001622 */
[----:B------:R-:W-:Y:S01]  /*5d50*/  IMAD.IADD R26, R45, 0x1, R26 ;  /* 0x000000012d1a7824 */ /* 0x000fe200078e021a */
[----:B------:R-:W-:Y:S02]  /*5d60*/  SHF.R.U32 R34, R34, 0x13, R34 ;  /* 0x0000001322227819 */ /* 0x000fe40000001622 */
[----:B------:R-:W-:Y:S02]  /*5d70*/  SHF.R.S64 R57, R24, R9, RZ ;  /* 0x0000000918397219 */ /* 0x000fe400000010ff */
[C-C-:B------:R-:W-:Y:S02]  /*5d80*/  SHF.R.U32 R53, R31.reuse, 0x2, R31.reuse ;  /* 0x000000021f357819 */ /* 0x140fe4000000161f */
[----:B------:R-:W-:-:S02]  /*5d90*/  SHF.R.U32 R54, R31, 0xd, R31 ;  /* 0x0000000d1f367819 */ /* 0x000fc4000000161f */
[----:B------:R-:W-:Y:S02]  /*5da0*/  SHF.R.U32 R56, R31, 0x16, R31 ;  /* 0x000000161f387819 */ /* 0x000fe4000000161f */
[----:B------:R-:W-:Y:S02]  /*5db0*/  SHF.R.S64 R58, R32, R9, RZ ;  /* 0x00000009203a7219 */ /* 0x000fe400000010ff */
[----:B------:R-:W-:Y:S02]  /*5dc0*/  LOP3.LUT R34, R57, R34, R41, 0x96, !PT ;  /* 0x0000002239227212 */ /* 0x000fe400078e9629 */
        /* <DEDUP_REMOVED lines=9> */
[----:B------:R-:W-:Y:S02]  /*5e60*/  PRMT R53, R53, 0x3210, RZ ;  /* 0x0000321035357816 */ /* 0x000fe400000000ff */
        /* <DEDUP_REMOVED lines=16> */
[----:B------:R-:W-:Y:S01]  /*5f70*/  LOP3.LUT R5, R31, R30, R36, 0xe8, !PT ;  /* 0x0000001e1f057212 */ /* 0x000fe200078ee824 */
[----:B------:R-:W-:Y:S01]  /*5f80*/  IMAD.IADD R40, R40, 0x1, R45 ;  /* 0x0000000128287824 */ /* 0x000fe200078e022d */
[----:B------:R-:W-:Y:S02]  /*5f90*/  PRMT R33, R33, 0x3210, RZ ;  /* 0x0000321021217816 */ /* 0x000fe400000000ff */
        /* <DEDUP_REMOVED lines=15> */
[----:B------:R-:W-:Y:S02]  /*6090*/  IADD3 R41, PT, PT, R33, R42, R41 ;  /* 0x0000002a21297210 */ /* 0x000fe40007ffe029 */
[----:B------:R-:W-:Y:S02]  /*60a0*/  LOP3.LUT R21, R48, R38, R21, 0x96, !PT ;  /* 0x0000002630157212 */ /* 0x000fe400078e9615 */
[C---:B------:R-:W-:Y:S02]  /*60b0*/  PRMT R38, R40.reuse, 0x3210, RZ ;  /* 0x0000321028267816 */ /* 0x040fe400000000ff */
[C-C-:B------:R-:W-:Y:S02]  /*60c0*/  SHF.R.U32 R33, R40.reuse, 0x11, R40.reuse ;  /* 0x0000001128217819 */ /* 0x140fe40000001628 */
[----:B------:R-:W-:Y:S01]  /*60d0*/  SHF.R.U32 R42, R40, 0x13, R40 ;  /* 0x00000013282a7819 */ /* 0x000fe20000001628 */
[----:B------:R-:W-:Y:S01]  /*60e0*/  IMAD.IADD R40, R41, 0x1, R30 ;  /* 0x0000000129287824 */ /* 0x000fe200078e021e */
[----:B------:R-:W-:-:S02]  /*60f0*/  SHF.R.U32 R43, R5, 0x2, R5 ;  /* 0x00000002052b7819 */ /* 0x000fc40000001605 */
[C-C-:B------:R-:W-:Y:S02]  /*6100*/  SHF.R.U32 R44, R5.reuse, 0xd, R5.reuse ;  /* 0x0000000d052c7819 */ /* 0x140fe40000001605 */
[----:B------:R-:W-:Y:S02]  /*6110*/  SHF.R.U32 R45, R5, 0x16, R5 ;  /* 0x00000016052d7819 */ /* 0x000fe40000001605 */
[----:B------:R-:W-:Y:S02]  /*6120*/  SHF.R.S64 R50, R38, R9, RZ ;  /* 0x0000000926327219 */ /* 0x000fe400000010ff */
        /* <DEDUP_REMOVED lines=21> */
[----:B------:R-:W-:-:S02]  /*6280*/  PRMT R27, R27, 0x3210, RZ ;  /* 0x000032101b1b7816 */ /* 0x000fc400000000ff */
        /* <DEDUP_REMOVED lines=15> */
[----:B------:R-:W-:Y:S02]  /*6380*/  LOP3.LUT R43, R31, R40, R19, 0xca, !PT ;  /* 0x000000281f2b7212 */ /* 0x000fe400078eca13 */
[----:B------:R-:W-:Y:S02]  /*6390*/  IADD3 R33, PT, PT, R4, 0x748f82ee, R33 ;  /* 0x748f82ee04217810 */ /* 0x000fe40007ffe021 */
[----:B------:R-:W-:Y:S02]  /*63a0*/  PRMT R41, R41, 0x3210, RZ ;  /* 0x0000321029297816 */ /* 0x000fe400000000ff */
[----:B------:R-:W-:Y:S02]  /*63b0*/  PRMT R44, R33, 0x3210, RZ ;  /* 0x00003210212c7816 */ /* 0x000fe400000000ff */
[----:B------:R-:W-:-:S02]  /*63c0*/  PRMT R42, R39, 0x3210, RZ ;  /* 0x00003210272a7816 */ /* 0x000fc400000000ff */
[----:B------:R-:W-:Y:S02]  /*63d0*/  IADD3 R41, PT, PT, R43, R44, R41 ;  /* 0x0000002c2b297210 */ /* 0x000fe40007ffe029 */
[C-C-:B------:R-:W-:Y:S02]  /*63e0*/  SHF.R.U32 R20, R46.reuse, 0x11, R46.reuse ;  /* 0x000000112e147819 */ /* 0x140fe4000000162e */
[----:B------:R-:W-:Y:S01]  /*63f0*/  SHF.R.U32 R27, R46, 0x13, R46 ;  /* 0x000000132e1b7819 */ /* 0x000fe2000000162e */
[----:B------:R-:W-:Y:S01]  /*6400*/  IMAD.IADD R36, R41, 0x1, R36 ;  /* 0x0000000129247824 */ /* 0x000fe200078e0224 */
[C-C-:B------:R-:W-:Y:S02]  /*6410*/  SHF.R.U32 R26, R39.reuse, 0x11, R39.reuse ;  /* 0x00000011271a7819 */ /* 0x140fe40000001627 */
[----:B------:R-:W-:Y:S02]  /*6420*/  SHF.R.S64 R49, R4, R9, RZ ;  /* 0x0000000904317219 */ /* 0x000fe400000010ff */
[----:B------:R-:W-:-:S02]  /*6430*/  SHF.R.U32 R39, R39, 0x13, R39 ;  /* 0x0000001327277819 */ /* 0x000fc40000001627 */
[----:B------:R-:W-:Y:S02]  /*6440*/  SHF.R.S64 R48, R42, R9, RZ ;  /* 0x000000092a307219 */ /* 0x000fe400000010ff */
[C-C-:B------:R-:W-:Y:S02]  /*6450*/  SHF.R.U32 R45, R21.reuse, 0x2, R21.reuse ;  /* 0x00000002152d7819 */ /* 0x140fe40000001615 */
[C-C-:B------:R-:W-:Y:S02]  /*6460*/  SHF.R.U32 R46, R21.reuse, 0xd, R21.reuse ;  /* 0x0000000d152e7819 */ /* 0x140fe40000001615 */
[----:B------:R-:W-:Y:S02]  /*6470*/  SHF.R.U32 R47, R21, 0x16, R21 ;  /* 0x00000016152f7819 */ /* 0x000fe40000001615 */
[----:B------:R-:W-:Y:S02]  /*6480*/  LOP3.LUT R33, R49, R27, R20, 0x96, !PT ;  /* 0x0000001b31217212 */ /* 0x000fe400078e9614 */
[----:B------:R-:W-:-:S02]  /*6490*/  LOP3.LUT R27, R48, R39, R26, 0x96, !PT ;  /* 0x00000027301b7212 */ /* 0x000fc400078e961a */
[----:B------:R-:W-:Y:S02]  /*64a0*/  PRMT R39, R19, 0x3210, RZ ;  /* 0x0000321013277816 */ /* 0x000fe400000000ff */
[----:B------:R-:W-:Y:S02]  /*64b0*/  LOP3.LUT R45, R47, R46, R45, 0x96, !PT ;  /* 0x0000002e2f2d7212 */ /* 0x000fe400078e962d */
[----:B------:R-:W-:Y:S02]  /*64c0*/  PRMT R25, R25, 0x3210, RZ ;  /* 0x0000321019197816 */ /* 0x000fe400000000ff */
[----:B------:R-:W-:Y:S02]  /*64d0*/  PRMT R19, R41, 0x3210, RZ ;  /* 0x0000321029137816 */ /* 0x000fe400000000ff */
[C-C-:B------:R-:W-:Y:S02]  /*64e0*/  SHF.R.U32 R26, R36.reuse, 0x6, R36.reuse ;  /* 0x00000006241a7819 */ /* 0x140fe40000001624 */
[----:B------:R-:W-:-:S02]  /*64f0*/  SHF.R.U32 R41, R36, 0xb, R36 ;  /* 0x0000000b24297819 */ /* 0x000fc40000001624 */
[----:B------:R-:W-:Y:S02]  /*6500*/  SHF.R.U32 R43, R36, 0x19, R36 ;  /* 0x00000019242b7819 */ /* 0x000fe40000001624 */
        /* <DEDUP_REMOVED lines=10> */
[C---:B------:R-:W-:Y:S02]  /*65b0*/  SHF.R.U32 R25, R20.reuse, 0x2, R20 ;  /* 0x0000000214197819 */ /* 0x040fe40000001614 */
[----:B------:R-:W-:Y:S02]  /*65c0*/  IADD3 R22, PT, PT, R19, R22, R26 ;  /* 0x0000001613167210 */ /* 0x000fe40007ffe01a */
[----:B------:R-:W-:-:S02]  /*65d0*/  SHF.R.U32 R42, R20, 0xd, R20 ;  /* 0x0000000d142a7819 */ /* 0x000fc40000001614 */
[--C-:B------:R-:W-:Y:S01]  /*65e0*/  SHF.R.U32 R33, R20, 0x16, R20.reuse ;  /* 0x0000001614217819 */ /* 0x100fe20000001614 */
[C---:B------:R-:W-:Y:S01]  /*65f0*/  IMAD.IADD R5, R22.reuse, 0x1, R5 ;  /* 0x0000000116057824 */ /* 0x040fe200078e0205 */
[----:B------:R-:W-:Y:S02]  /*6600*/  PRMT R55, R55, 0x3210, RZ ;  /* 0x0000321037377816 */ /* 0x000fe400000000ff */
[----:B------:R-:W-:Y:S02]  /*6610*/  LOP3.LUT R25, R33, R42, R25, 0x96, !PT ;  /* 0x0000002a21197212 */ /* 0x000fe400078e9619 */
        /* <DEDUP_REMOVED lines=9> */
[----:B------:R-:W-:Y:S02]  /*66b0*/  PRMT R27, R40, 0x3210, RZ ;  /* 0x00003210281b7816 */ /* 0x000fe400000000ff */
[----:B------:R-:W-:-:S02]  /*66c0*/  IADD3 R19, PT, PT, R19, R22, R25 ;  /* 0x0000001613137210 */ /* 0x000fc40007ffe019 */
[----:B------:R-:W-:Y:S02]  /*66d0*/  LOP3.LUT R32, R39, R33, R32, 0x96, !PT ;  /* 0x0000002127207212 */ /* 0x000fe400078e9620 */
[C---:B------:R-:W-:Y:S02]  /*66e0*/  IADD3 R27, PT, PT, R26.reuse, -0x7b3787ec, R27 ;  /* 0x84c878141a1b7810 */ /* 0x040fe40007ffe01b */
[----:B------:R-:W-:Y:S02]  /*66f0*/  SHF.R.S64 R40, R26, R9, RZ ;  /* 0x000000091a287219 */ /* 0x000fe400000010ff */
[C-C-:B------:R-:W-:Y:S02]  /*6700*/  SHF.R.U32 R22, R18.reuse, 0x11, R18.reuse ;  /* 0x0000001112167819 */ /* 0x140fe40000001612 */
[----:B------:R-:W-:Y:S02]  /*6710*/  SHF.R.U32 R25, R18, 0x13, R18 ;  /* 0x0000001312197819 */ /* 0x000fe40000001612 */
[----:B------:R-:W-:-:S02]  /*6720*/  SHF.R.U32 R26, R19, 0x2, R19 ;  /* 0x00000002131a7819 */ /* 0x000fc40000001613 */
[C-C-:B------:R-:W-:Y:S02]  /*6730*/  SHF.R.U32 R33, R19.reuse, 0xd, R19.reuse ;  /* 0x0000000d13217819 */ /* 0x140fe40000001613 */
[----:B------:R-:W-:Y:S02]  /*6740*/  SHF.R.U32 R39, R19, 0x16, R19 ;  /* 0x0000001613277819 */ /* 0x000fe40000001613 */
[----:B------:R-:W-:Y:S02]  /*6750*/  PRMT R27, R27, 0x3210, RZ ;  /* 0x000032101b1b7816 */ /* 0x000fe400000000ff */
[----:B------:R-:W-:Y:S02]  /*6760*/  LOP3.LUT R18, R5, R36, R31, 0xca, !PT ;  /* 0x0000002405127212 */ /* 0x000fe400078eca1f */
[----:B------:R-:W-:Y:S02]  /*6770*/  PRMT R32, R32, 0x3210, RZ ;  /* 0x0000321020207816 */ /* 0x000fe400000000ff */
[----:B------:R-:W-:-:S02]  /*6780*/  LOP3.LUT R26, R39, R33, R26, 0x96, !PT ;  /* 0x00000021271a7212 */ /* 0x000fc400078e961a */
[----:B------:R-:W-:Y:S02]  /*6790*/  IADD3 R39, PT, PT, R18, R27, R32 ;  /* 0x0000001b12277210 */ /* 0x000fe40007ffe020 */
[----:B------:R-:W-:Y:S02]  /*67a0*/  LOP3.LUT R25, R40, R25, R22, 0x96, !PT ;  /* 0x0000001928197212 */ /* 0x000fe400078e9616 */
[----:B------:R-:W-:Y:S01]  /*67b0*/  PRMT R33, R31, 0x3210, RZ ;  /* 0x000032101f217816 */ /* 0x000fe200000000ff */
[----:B------:R-:W-:Y:S01]  /*67c0*/  IMAD.IADD R30, R39, 0x1, R30 ;  /* 0x00000001271e7824 */ /* 0x000fe200078e021e */
[----:B------:R-:W-:Y:S02]  /*67d0*/  PRMT R22, R23, 0x3210, RZ ;  /* 0x0000321017167816 */ /* 0x000fe400000000ff */
        /* <DEDUP_REMOVED lines=8> */
[----:B------:R-:W-:Y:S02]  /*6860*/  LOP3.LUT R27, R20, R21, R19, 0xe8, !PT ;  /* 0x00000015141b7212 */ /* 0x000fe400078ee813 */
[----:B------:R-:W-:Y:S02]  /*6870*/  IADD3 R33, PT, PT, R22, -0x7338fdf8, R33 ;  /* 0x8cc7020816217810 */ /* 0x000fe40007ffe021 */
[----:B------:R-:W-:Y:S02]  /*6880*/  LOP3.LUT R32, R40, R39, R32, 0x96, !PT ;  /* 0x0000002728207212 */ /* 0x000fe400078e9620 */
[----:B------:R-:W-:Y:S02]  /*6890*/  LOP3.LUT R23, R41, R23, R18, 0x96, !PT ;  /* 0x0000001729177212 */ /* 0x000fe400078e9612 */
[----:B------:R-:W-:Y:S02]  /*68a0*/  IADD3 R18, PT, PT, R27, R26, R31 ;  /* 0x0000001a1b127210 */ /* 0x000fe40007ffe01f */
[----:B------:R-:W-:-:S02]  /*68b0*/  PRMT R27, R33, 0x3210, RZ ;  /* 0x00003210211b7816 */ /* 0x000fc400000000ff */
[----:B------:R-:W-:Y:S02]  /*68c0*/  LOP3.LUT R22, R30, R5, R36, 0xca, !PT ;  /* 0x000000051e167212 */ /* 0x000fe400078eca24 */
[----:B------:R-:W-:Y:S02]  /*68d0*/  PRMT R32, R32, 0x3210, RZ ;  /* 0x0000321020207816 */ /* 0x000fe400000000ff */
[----:B------:R-:W-:Y:S02]  /*68e0*/  PRMT R37, R37, 0x3210, RZ ;  /* 0x0000321025257816 */ /* 0x000fe400000000ff */
[----:B------:R-:W-:Y:S02]  /*68f0*/  IADD3 R22, PT, PT, R22, R27, R32 ;  /* 0x0000001b16167210 */ /* 0x000fe40007ffe020 */
[----:B------:R-:W-:Y:S02]  /*6900*/  PRMT R35, R35, 0x3210, RZ ;  /* 0x0000321023237816 */ /* 0x000fe400000000ff */
[----:B------:R-:W-:Y:S01]  /*6910*/  IADD3 R37, PT, PT, R25, R24, R37 ;  /* 0x0000001819257210 */ /* 0x000fe20007ffe025 */
[----:B------:R-:W-:Y:S01]  /*6920*/  IMAD.IADD R21, R22, 0x1, R21 ;  /* 0x0000000116157824 */ /* 0x000fe200078e0215 */
[----:B------:R-:W-:-:S02]  /*6930*/  SHF.R.U32 R26, R18, 0x2, R18 ;  /* 0x00000002121a7819 */ /* 0x000fc40000001612 */
[--C-:B------:R-:W-:Y:S01]  /*6940*/  SHF.R.U32 R31, R18, 0xd, R18.reuse ;  /* 0x0000000d121f7819 */ /* 0x100fe20000001612 */
[----:B------:R-:W-:Y:S01]  /*6950*/  IMAD.IADD R14, R14, 0x1, R37 ;  /* 0x000000010e0e7824 */ /* 0x000fe200078e0225 */
[----:B------:R-:W-:Y:S02]  /*6960*/  SHF.R.U32 R33, R18, 0x16, R18 ;  /* 0x0000001612217819 */ /* 0x000fe40000001612 */
[----:B------:R-:W-:Y:S02]  /*6970*/  IADD3 R34, PT, PT, R23, R34, R35 ;  /* 0x0000002217227210 */ /* 0x000fe40007ffe023 */
[C-C-:B------:R-:W-:Y:S02]  /*6980*/  SHF.R.U32 R23, R21.reuse, 0x6, R21.reuse ;  /* 0x0000000615177819 */ /* 0x140fe40000001615 */
[--C-:B------:R-:W-:Y:S01]  /*6990*/  SHF.R.U32 R24, R21, 0xb, R21.reuse ;  /* 0x0000000b15187819 */ /* 0x100fe20000001615 */
[----:B------:R-:W-:Y:S01]  /*69a0*/  IMAD.IADD R15, R15, 0x1, R34 ;  /* 0x000000010f0f7824 */ /* 0x000fe200078e0222 */
[----:B------:R-:W-:-:S02]  /*69b0*/  SHF.R.U32 R27, R21, 0x19, R21 ;  /* 0x00000019151b7819 */ /* 0x000fc40000001615 */
[----:B------:R-:W-:Y:S02]  /*69c0*/  LOP3.LUT R26, R33, R31, R26, 0x96, !PT ;  /* 0x0000001f211a7212 */ /* 0x000fe400078e961a */
[----:B------:R-:W-:Y:S02]  /*69d0*/  LOP3.LUT R31, R27, R24, R23, 0x96, !PT ;  /* 0x000000181b1f7212 */ /* 0x000fe400078e9617 */
[----:B------:R-:W-:Y:S02]  /*69e0*/  PRMT R24, R14, 0x3210, RZ ;  /* 0x000032100e187816 */ /* 0x000fe400000000ff */
[----:B------:R-:W-:Y:S02]  /*69f0*/  PRMT R27, R36, 0x3210, RZ ;  /* 0x00003210241b7816 */ /* 0x000fe400000000ff */
[C---:B------:R-:W-:Y:S02]  /*6a00*/  SHF.R.S64 R36, R24.reuse, R9, RZ ;  /* 0x0000000918247219 */ /* 0x040fe400000010ff */
[----:B------:R-:W-:-:S02]  /*6a10*/  IADD3 R27, PT, PT, R24, -0x6f410006, R27 ;  /* 0x90befffa181b7810 */ /* 0x000fc40007ffe01b */
[----:B------:R-:W-:Y:S02]  /*6a20*/  LOP3.LUT R24, R21, R30, R5, 0xca, !PT ;  /* 0x0000001e15187212 */ /* 0x000fe400078eca05 */
[----:B------:R-:W-:Y:S02]  /*6a30*/  PRMT R27, R27, 0x3210, RZ ;  /* 0x000032101b1b7816 */ /* 0x000fe400000000ff */
[----:B------:R-:W-:Y:S02]  /*6a40*/  PRMT R31, R31, 0x3210, RZ ;  /* 0x000032101f1f7816 */ /* 0x000fe400000000ff */
[----:B------:R-:W-:Y:S02]  /*6a50*/  LOP3.LUT R25, R19, R20, R18, 0xe8, !PT ;  /* 0x0000001413197212 */ /* 0x000fe400078ee812 */
[----:B------:R-:W-:Y:S02]  /*6a60*/  PRMT R26, R26, 0x3210, RZ ;  /* 0x000032101a1a7816 */ /* 0x000fe400000000ff */
[----:B------:R-:W-:-:S02]  /*6a70*/  PRMT R22, R22, 0x3210, RZ ;  /* 0x0000321016167816 */ /* 0x000fc400000000ff */
[----:B------:R-:W-:Y:S02]  /*6a80*/  IADD3 R31, PT, PT, R24, R27, R31 ;  /* 0x0000001b181f7210 */ /* 0x000fe40007ffe01f */
[----:B------:R-:W-:Y:S02]  /*6a90*/  IADD3 R25, PT, PT, R25, R22, R26 ;  /* 0x0000001619197210 */ /* 0x000fe40007ffe01a */
[----:B------:R-:W-:Y:S01]  /*6aa0*/  PRMT R26, R15, 0x3210, RZ ;  /* 0x000032100f1a7816 */ /* 0x000fe200000000ff */
[----:B------:R-:W-:Y:S01]  /*6ab0*/  IMAD.IADD R20, R31, 0x1, R20 ;  /* 0x000000011f147824 */ /* 0x000fe200078e0214 */
[C-C-:B------:R-:W-:Y:S02]  /*6ac0*/  SHF.R.U32 R22, R14.reuse, 0x11, R14.reuse ;  /* 0x000000110e167819 */ /* 0x140fe4000000160e */
[----:B------:R-:W-:Y:S02]  /*6ad0*/  SHF.R.U32 R23, R14, 0x13, R14 ;  /* 0x000000130e177819 */ /* 0x000fe4000000160e */
[----:B------:R-:W-:-:S02]  /*6ae0*/  SHF.R.U32 R32, R25, 0x2, R25 ;  /* 0x0000000219207819 */ /* 0x000fc40000001619 */
[C-C-:B------:R-:W-:Y:S02]  /*6af0*/  SHF.R.U32 R33, R25.reuse, 0xd, R25.reuse ;  /* 0x0000000d19217819 */ /* 0x140fe40000001619 */
[----:B------:R-:W-:Y:S02]  /*6b00*/  SHF.R.U32 R34, R25, 0x16, R25 ;  /* 0x0000001619227819 */ /* 0x000fe40000001619 */
[C-C-:B------:R-:W-:Y:S02]  /*6b10*/  SHF.R.U32 R14, R15.reuse, 0x11, R15.reuse ;  /* 0x000000110f0e7819 */ /* 0x140fe4000000160f */
[----:B------:R-:W-:Y:S02]  /*6b20*/  SHF.R.U32 R15, R15, 0x13, R15 ;  /* 0x000000130f0f7819 */ /* 0x000fe4000000160f */
[----:B------:R-:W-:Y:S02]  /*6b30*/  SHF.R.S64 R35, R26, R9, RZ ;  /* 0x000000091a237219 */ /* 0x000fe400000010ff */
[----:B------:R-:W-:-:S02]  /*6b40*/  PRMT R27, R5, 0x3210, RZ ;  /* 0x00003210051b7816 */ /* 0x000fc400000000ff */
[----:B------:R-:W-:Y:S02]  /*6b50*/  LOP3.LUT R23, R36, R23, R22, 0x96, !PT ;  /* 0x0000001724177212 */ /* 0x000fe400078e9616 */
[----:B------:R-:W-:Y:S02]  /*6b60*/  LOP3.LUT R32, R34, R33, R32, 0x96, !PT ;  /* 0x0000002122207212 */ /* 0x000fe400078e9620 */
[----:B------:R-:W-:Y:S02]  /*6b70*/  PRMT R5, R31, 0x3210, RZ ;  /* 0x000032101f057816 */ /* 0x000fe400000000ff */
[C-C-:B------:R-:W-:Y:S02]  /*6b80*/  SHF.R.U32 R22, R20.reuse, 0x6, R20.reuse ;  /* 0x0000000614167819 */ /* 0x140fe40000001614 */
[C-C-:B------:R-:W-:Y:S02]  /*6b90*/  SHF.R.U32 R31, R20.reuse, 0xb, R20.reuse ;  /* 0x0000000b141f7819 */ /* 0x140fe40000001614 */
[----:B------:R-:W-:-:S02]  /*6ba0*/  SHF.R.U32 R24, R20, 0x19, R20 ;  /* 0x0000001914187819 */ /* 0x000fc40000001614 */
[----:B------:R-:W-:Y:S02]  /*6bb0*/  LOP3.LUT R15, R35, R15, R14, 0x96, !PT ;  /* 0x0000000f230f7212 */ /* 0x000fe400078e960e */
[----:B------:R-:W-:Y:S02]  /*6bc0*/  LOP3.LUT R14, R18, R19, R25, 0xe8, !PT ;  /* 0x00000013120e7212 */ /* 0x000fe400078ee819 */
[----:B------:R-:W-:Y:S02]  /*6bd0*/  PRMT R32, R32, 0x3210, RZ ;  /* 0x0000321020207816 */ /* 0x000fe400000000ff */
[----:B------:R-:W-:Y:S02]  /*6be0*/  IADD3 R27, PT, PT, R26, -0x5baf9315, R27 ;  /* 0xa4506ceb1a1b7810 */ /* 0x000fe40007ffe01b */
[----:B------:R-:W-:Y:S02]  /*6bf0*/  LOP3.LUT R22, R24, R31, R22, 0x96, !PT ;  /* 0x0000001f18167212 */ /* 0x000fe400078e9616 */
[----:B------:R-:W-:-:S02]  /*6c00*/  PRMT R28, R28, 0x3210, RZ ;  /* 0x000032101c1c7816 */ /* 0x000fc400000000ff */
[----:B------:R-:W-:Y:S02]  /*6c10*/  IADD3 R14, PT, PT, R14, R5, R32 ;  /* 0x000000050e0e7210 */ /* 0x000fe40007ffe020 */
[----:B------:R-:W-:Y:S02]  /*6c20*/  PRMT R24, R27, 0x3210, RZ ;  /* 0x000032101b187816 */ /* 0x000fe400000000ff */
[----:B------:R-:W-:Y:S02]  /*6c30*/  LOP3.LUT R5, R20, R21, R30, 0xca, !PT ;  /* 0x0000001514057212 */ /* 0x000fe400078eca1e */
[----:B------:R-:W-:Y:S02]  /*6c40*/  PRMT R22, R22, 0x3210, RZ ;  /* 0x0000321016167816 */ /* 0x000fe400000000ff */
[----:B------:R-:W-:Y:S02]  /*6c50*/  IADD3 R33, PT, PT, R23, R38, R28 ;  /* 0x0000002617217210 */ /* 0x000fe40007ffe01c */
[----:B------:R-:W-:-:S02]  /*6c60*/  PRMT R17, R17, 0x3210, RZ ;  /* 0x0000321011117816 */ /* 0x000fc400000000ff */
[----:B------:R-:W-:Y:S01]  /*6c70*/  IADD3 R22, PT, PT, R5, R24, R22 ;  /* 0x0000001805167210 */ /* 0x000fe20007ffe016 */
[----:B------:R-:W-:Y:S01]  /*6c80*/  IMAD.IADD R16, R16, 0x1, R33 ;  /* 0x0000000110107824 */ /* 0x000fe200078e0221 */
[----:B------:R-:W-:Y:S02]  /*6c90*/  IADD3 R28, PT, PT, R15, R4, R17 ;  /* 0x000000040f1c7210 */ /* 0x000fe40007ffe011 */
[--C-:B------:R-:W-:Y:S01]  /*6ca0*/  SHF.R.U32 R23, R14, 0x2, R14.reuse ;  /* 0x000000020e177819 */ /* 0x100fe2000000160e */
[----:B------:R-:W-:Y:S01]  /*6cb0*/  IMAD.IADD R15, R22, 0x1, R19 ;  /* 0x00000001160f7824 */ /* 0x000fe200078e0213 */
[C---:B------:R-:W-:Y:S01]  /*6cc0*/  SHF.R.U32 R26, R14.reuse, 0xd, R14 ;  /* 0x0000000d0e1a7819 */ /* 0x040fe2000000160e */
[----:B------:R-:W-:Y:S01]  /*6cd0*/  IMAD.IADD R29, R29, 0x1, R28 ;  /* 0x000000011d1d7824 */ /* 0x000fe200078e021c */
[----:B------:R-:W-:Y:S02]  /*6ce0*/  SHF.R.U32 R27, R14, 0x16, R14 ;  /* 0x000000160e1b7819 */ /* 0x000fe4000000160e */
[----:B------:R-:W-:-:S02]  /*6cf0*/  PRMT R17, R16, 0x3210, RZ ;  /* 0x0000321010117816 */ /* 0x000fc400000000ff */
[----:B------:R-:W-:Y:S01]  /*6d00*/  LOP3.LUT R23, R27, R26, R23, 0x96, !PT ;  /* 0x0000001a1b177212 */ /* 0x000fe200078e9617 */
[----:B------:R-:W-:Y:S01]  /*6d10*/  VIADD R27, R14, 0xa54ff53a ;  /* 0xa54ff53a0e1b7836 */ /* 0x000fe20000000000 */
        /* <DEDUP_REMOVED lines=13> */
[C-C-:B------:R-:W-:Y:S02]  /*6df0*/  SHF.R.U32 R17, R23.reuse, 0x2, R23.reuse ;  /* 0x0000000217117819 */ /* 0x140fe40000001617 */
[----:B------:R-:W-:Y:S02]  /*6e00*/  IADD3 R5, PT, PT, R4, R5, R16 ;  /* 0x0000000504057210 */ /* 0x000fe40007ffe010 */
[C-C-:B------:R-:W-:Y:S02]  /*6e10*/  SHF.R.U32 R22, R23.reuse, 0xd, R23.reuse ;  /* 0x0000000d17167819 */ /* 0x140fe40000001617 */
[----:B------:R-:W-:Y:S01]  /*6e20*/  SHF.R.U32 R19, R23, 0x16, R23 ;  /* 0x0000001617137819 */ /* 0x000fe20000001617 */
[----:B------:R-:W-:Y:S01]  /*6e30*/  IMAD.IADD R18, R5, 0x1, R18 ;  /* 0x0000000105127824 */ /* 0x000fe200078e0212 */
[----:B------:R-:W-:-:S02]  /*6e40*/  PRMT R24, R29, 0x3210, RZ ;  /* 0x000032101d187816 */ /* 0x000fc400000000ff */
[----:B------:R-:W-:Y:S02]  /*6e50*/  PRMT R21, R21, 0x3210, RZ ;  /* 0x0000321015157816 */ /* 0x000fe400000000ff */
[----:B------:R-:W-:Y:S02]  /*6e60*/  LOP3.LUT R17, R19, R22, R17, 0x96, !PT ;  /* 0x0000001613117212 */ /* 0x000fe400078e9611 */
[----:B------:R-:W-:Y:S02]  /*6e70*/  IADD3 R24, PT, PT, R21, -0x398e870e, R24 ;  /* 0xc67178f215187810 */ /* 0x000fe40007ffe018 */
[----:B------:R-:W-:Y:S02]  /*6e80*/  LOP3.LUT R4, R14, R25, R23, 0xe8, !PT ;  /* 0x000000190e047212 */ /* 0x000fe400078ee817 */
[----:B------:R-:W-:Y:S02]  /*6e90*/  PRMT R17, R17, 0x3210, RZ ;  /* 0x0000321011117816 */ /* 0x000fe400000000ff */
[----:B------:R-:W-:-:S02]  /*6ea0*/  PRMT R5, R5, 0x3210, RZ ;  /* 0x0000321005057816 */ /* 0x000fc400000000ff */
[C-C-:B------:R-:W-:Y:S02]  /*6eb0*/  SHF.R.U32 R16, R18.reuse, 0x6, R18.reuse ;  /* 0x0000000612107819 */ /* 0x140fe40000001612 */
[C-C-:B------:R-:W-:Y:S02]  /*6ec0*/  SHF.R.U32 R19, R18.reuse, 0xb, R18.reuse ;  /* 0x0000000b12137819 */ /* 0x140fe40000001612 */
[----:B------:R-:W-:Y:S02]  /*6ed0*/  SHF.R.U32 R21, R18, 0x19, R18 ;  /* 0x0000001912157819 */ /* 0x000fe40000001612 */
[----:B------:R-:W-:Y:S02]  /*6ee0*/  IADD3 R29, PT, PT, R4, R5, R17 ;  /* 0x00000005041d7210 */ /* 0x000fe40007ffe011 */
[----:B------:R-:W-:Y:S01]  /*6ef0*/  LOP3.LUT R16, R21, R19, R16, 0x96, !PT ;  /* 0x0000001315107212 */ /* 0x000fe200078e9610 */
[----:B------:R-:W-:Y:S01]  /*6f00*/  VIADD R21, R23, 0x3c6ef372 ;  /* 0x3c6ef37217157836 */ /* 0x000fe20000000000 */
[----:B------:R-:W-:-:S02]  /*6f10*/  PRMT R5, R24, 0x3210, RZ ;  /* 0x0000321018057816 */ /* 0x000fc400000000ff */
[----:B------:R-:W-:Y:S01]  /*6f20*/  LOP3.LUT R4, R18, R15, R20, 0xca, !PT ;  /* 0x0000000f12047212 */ /* 0x000fe200078eca14 */
[----:B------:R-:W-:Y:S01]  /*6f30*/  VIADD R15, R15, 0x1f83d9ab ;  /* 0x1f83d9ab0f0f7836 */ /* 0x000fe20000000000 */
[C-C-:B------:R-:W-:Y:S02]  /*6f40*/  SHF.R.U32 R17, R29.reuse, 0x2, R29.reuse ;  /* 0x000000021d117819 */ /* 0x140fe4000000161d */
[C-C-:B------:R-:W-:Y:S02]  /*6f50*/  SHF.R.U32 R22, R29.reuse, 0xd, R29.reuse ;  /* 0x0000000d1d167819 */ /* 0x140fe4000000161d */
[----:B------:R-:W-:Y:S02]  /*6f60*/  SHF.R.U32 R19, R29, 0x16, R29 ;  /* 0x000000161d137819 */ /* 0x000fe4000000161d */
[----:B------:R-:W-:Y:S02]  /*6f70*/  PRMT R16, R16, 0x3210, RZ ;  /* 0x0000321010107816 */ /* 0x000fe400000000ff */
[----:B------:R-:W-:-:S02]  /*6f80*/  LOP3.LUT R17, R19, R22, R17, 0x96, !PT ;  /* 0x0000001613117212 */ /* 0x000fc400078e9611 */
[----:B------:R-:W-:Y:S02]  /*6f90*/  IADD3 R16, PT, PT, R4, R5, R16 ;  /* 0x0000000504107210 */ /* 0x000fe40007ffe010 */
[----:B------:R-:W-:Y:S01]  /*6fa0*/  LOP3.LUT R4, R23, R14, R29, 0xe8, !PT ;  /* 0x0000000e17047212 */ /* 0x000fe200078ee81d */
[----:B------:R-:W-:Y:S01]  /*6fb0*/  VIADD R23, R18, 0x9b05688c ;  /* 0x9b05688c12177836 */ /* 0x000fe20000000000 */
[----:B------:R-:W-:Y:S02]  /*6fc0*/  PRMT R17, R17, 0x3210, RZ ;  /* 0x0000321011117816 */ /* 0x000fe400000000ff */
[----:B------:R-:W-:Y:S02]  /*6fd0*/  PRMT R5, R16, 0x3210, RZ ;  /* 0x0000321010057816 */ /* 0x000fe400000000ff */
[----:B------:R-:W-:Y:S02]  /*6fe0*/  IADD3 R25, PT, PT, R25, 0x510e527f, R16 ;  /* 0x510e527f19197810 */ /* 0x000fe40007ffe010 */
[----:B------:R-:W-:Y:S01]  /*6ff0*/  IADD3 R4, PT, PT, R4, R5, R17 ;  /* 0x0000000504047210 */ /* 0x000fe20007ffe011 */
[----:B------:R-:W-:-:S02]  /*7000*/  VIADD R5, R20, 0x5be0cd19 ;  /* 0x5be0cd1914057836 */ /* 0x000fc40000000000 */
[----:B------:R-:W-:Y:S02]  /*7010*/  VIADD R17, R29, 0xbb67ae85 ;  /* 0xbb67ae851d117836 */ /* 0x000fe40000000000 */
[----:B------:R-:W-:Y:S01]  /*7020*/  VIADD R19, R4, 0x6a09e667 ;  /* 0x6a09e66704137836 */ /* 0x000fe20000000000 */
[----:B------:R-:W-:Y:S06]  /*7030*/  BRA.U UP0, `(.L_x_2) ;  /* 0xffffff91008c7547 */ /* 0x000fec000b83ffff */
.L_x_1:
[----:B--2--5:R-:W-:Y:S04]  /*7040*/  STG.E desc[UR6][R2.64], R19 ;  /* 0x0000001302007986 */ /* 0x024fe8000c101906 */
[----:B------:R-:W-:Y:S04]  /*7050*/  STG.E desc[UR6][R2.64+0x4], R17 ;  /* 0x0000041102007986 */ /* 0x000fe8000c101906 */
[----:B------:R-:W-:Y:S04]  /*7060*/  STG.E desc[UR6][R2.64+0x8], R21 ;  /* 0x0000081502007986 */ /* 0x000fe8000c101906 */
[----:B------:R-:W-:Y:S04]  /*7070*/  STG.E desc[UR6][R2.64+0xc], R27 ;  /* 0x00000c1b02007986 */ /* 0x000fe8000c101906 */
[----:B------:R-:W-:Y:S04]  /*7080*/  STG.E desc[UR6][R2.64+0x10], R25 ;  /* 0x0000101902007986 */ /* 0x000fe8000c101906 */
[----:B------:R-:W-:Y:S04]  /*7090*/  STG.E desc[UR6][R2.64+0x14], R23 ;  /* 0x0000141702007986 */ /* 0x000fe8000c101906 */
[----:B------:R-:W-:Y:S04]  /*70a0*/  STG.E desc[UR6][R2.64+0x18], R15 ;  /* 0x0000180f02007986 */ /* 0x000fe8000c101906 */
[----:B------:R-:W-:Y:S01]  /*70b0*/  STG.E desc[UR6][R2.64+0x1c], R5 ;  /* 0x00001c0502007986 */ /* 0x000fe2000c101906 */
[----:B------:R-:W-:Y:S05]  /*70c0*/  EXIT ;  /* 0x000000000000794d */ /* 0x000fea0003800000 */
.L_x_3:
        /* <DEDUP_REMOVED lines=11> */
.L_x_5:


//--------------------- .nv.shared.reserved.0     --------------------------
	.section	.nv.shared.reserved.0,"aw",@nobits
	.weak		__nv_reservedSMEM_offset_0_alias
	.size		__nv_reservedSMEM_offset_0_alias, 0, 64
	.other		__nv_reservedSMEM_offset_0_alias,@"STO_CUDA_RESERVED_SHARED STV_DEFAULT"
__nv_reservedSMEM_offset_0_alias:
	.zero		0
	.zero		64


//--------------------- .nv.constant0.sha256TestKernel --------------------------
	.section	.nv.constant0.sha256TestKernel,"a",@progbits
	.sectionflags	@""
	.align	4
.nv.constant0.sha256TestKernel:
	.zero		968


//--------------------- .nv.constant0.sha256_iter --------------------------
	.section	.nv.constant0.sha256_iter,"a",@progbits
	.sectionflags	@""
	.align	4
.nv.constant0.sha256_iter:
	.zero		920


//--------------------- SYMBOLS --------------------------

	.type		.nv.reservedSmem.offset0,@object
	.size		.nv.reservedSmem.offset0,0x4
